//
// Generated by NVIDIA NVVM Compiler
//
// Compiler Build ID: CL-36424714
// Cuda compilation tools, release 13.0, V13.0.88
// Based on NVVM 20.0.0
//

.version 9.0
.target sm_100
.address_size 64

	// .globl	_Z9iterationPdS_ii
// _ZZ9iterationPdS_iiE3tmp has been demoted
// _ZZ9iterationPdS_iiE4_tmp has been demoted
// _ZZN3cub18CUB_300001_SM_10006detail6reduce28DeviceReduceSingleTileKernelINS2_10policy_hubIdjN4cuda3__47maximumIvEEE10Policy1000EPdSB_jS8_ddNS5_3std3__410__identityEEEvT0_T1_T2_T3_T4_T6_E12temp_storage has been demoted
// _ZZN3cub18CUB_300001_SM_10006detail6reduce18DeviceReduceKernelINS2_10policy_hubIdjN4cuda3__47maximumIvEEE10Policy1000EPdjS8_dNS5_3std3__410__identityEEEvT0_PT3_T1_NS0_13GridEvenShareISI_EET2_T4_E12temp_storage has been demoted
// _ZZN3cub18CUB_300001_SM_10006detail6reduce28DeviceReduceSingleTileKernelINS2_10policy_hubIdjN4cuda3__47maximumIvEEE10Policy1000EPdSB_iS8_ddNS5_3std3__410__identityEEEvT0_T1_T2_T3_T4_T6_E12temp_storage has been demoted
.global .align 1 .b8 _ZN34_INTERNAL_00f2c92d_4_k_cu_5f7ff0a74cuda3std3__45__cpo5beginE[1];
.global .align 1 .b8 _ZN34_INTERNAL_00f2c92d_4_k_cu_5f7ff0a74cuda3std3__45__cpo3endE[1];
.global .align 1 .b8 _ZN34_INTERNAL_00f2c92d_4_k_cu_5f7ff0a74cuda3std3__45__cpo6cbeginE[1];
.global .align 1 .b8 _ZN34_INTERNAL_00f2c92d_4_k_cu_5f7ff0a74cuda3std3__45__cpo4cendE[1];
.global .align 1 .b8 _ZN34_INTERNAL_00f2c92d_4_k_cu_5f7ff0a74cuda3std3__45__cpo6rbeginE[1];
.global .align 1 .b8 _ZN34_INTERNAL_00f2c92d_4_k_cu_5f7ff0a74cuda3std3__45__cpo4rendE[1];
.global .align 1 .b8 _ZN34_INTERNAL_00f2c92d_4_k_cu_5f7ff0a74cuda3std3__45__cpo7crbeginE[1];
.global .align 1 .b8 _ZN34_INTERNAL_00f2c92d_4_k_cu_5f7ff0a74cuda3std3__45__cpo5crendE[1];
.global .align 1 .b8 _ZN34_INTERNAL_00f2c92d_4_k_cu_5f7ff0a74cuda3std3__436_GLOBAL__N__00f2c92d_4_k_cu_5f7ff0a76ignoreE[1];
.global .align 1 .b8 _ZN34_INTERNAL_00f2c92d_4_k_cu_5f7ff0a74cuda3std3__419piecewise_constructE[1];
.global .align 1 .b8 _ZN34_INTERNAL_00f2c92d_4_k_cu_5f7ff0a74cuda3std3__48in_placeE[1];
.global .align 1 .b8 _ZN34_INTERNAL_00f2c92d_4_k_cu_5f7ff0a74cuda3std3__420unreachable_sentinelE[1];
.global .align 1 .b8 _ZN34_INTERNAL_00f2c92d_4_k_cu_5f7ff0a74cuda3std3__47nulloptE[1];
.global .align 1 .b8 _ZN34_INTERNAL_00f2c92d_4_k_cu_5f7ff0a74cuda3std3__48unexpectE[1];
.global .align 1 .b8 _ZN34_INTERNAL_00f2c92d_4_k_cu_5f7ff0a74cuda3std6ranges3__45__cpo4swapE[1];
.global .align 1 .b8 _ZN34_INTERNAL_00f2c92d_4_k_cu_5f7ff0a74cuda3std6ranges3__45__cpo9iter_moveE[1];
.global .align 1 .b8 _ZN34_INTERNAL_00f2c92d_4_k_cu_5f7ff0a74cuda3std6ranges3__45__cpo5beginE[1];
.global .align 1 .b8 _ZN34_INTERNAL_00f2c92d_4_k_cu_5f7ff0a74cuda3std6ranges3__45__cpo3endE[1];
.global .align 1 .b8 _ZN34_INTERNAL_00f2c92d_4_k_cu_5f7ff0a74cuda3std6ranges3__45__cpo6cbeginE[1];
.global .align 1 .b8 _ZN34_INTERNAL_00f2c92d_4_k_cu_5f7ff0a74cuda3std6ranges3__45__cpo4cendE[1];
.global .align 1 .b8 _ZN34_INTERNAL_00f2c92d_4_k_cu_5f7ff0a74cuda3std6ranges3__45__cpo7advanceE[1];
.global .align 1 .b8 _ZN34_INTERNAL_00f2c92d_4_k_cu_5f7ff0a74cuda3std6ranges3__45__cpo9iter_swapE[1];
.global .align 1 .b8 _ZN34_INTERNAL_00f2c92d_4_k_cu_5f7ff0a74cuda3std6ranges3__45__cpo4nextE[1];
.global .align 1 .b8 _ZN34_INTERNAL_00f2c92d_4_k_cu_5f7ff0a74cuda3std6ranges3__45__cpo4prevE[1];
.global .align 1 .b8 _ZN34_INTERNAL_00f2c92d_4_k_cu_5f7ff0a74cuda3std6ranges3__45__cpo4dataE[1];
.global .align 1 .b8 _ZN34_INTERNAL_00f2c92d_4_k_cu_5f7ff0a74cuda3std6ranges3__45__cpo5cdataE[1];
.global .align 1 .b8 _ZN34_INTERNAL_00f2c92d_4_k_cu_5f7ff0a74cuda3std6ranges3__45__cpo4sizeE[1];
.global .align 1 .b8 _ZN34_INTERNAL_00f2c92d_4_k_cu_5f7ff0a74cuda3std6ranges3__45__cpo5ssizeE[1];
.global .align 1 .b8 _ZN34_INTERNAL_00f2c92d_4_k_cu_5f7ff0a74cuda3std6ranges3__45__cpo8distanceE[1];
.global .align 1 .b8 _ZN34_INTERNAL_00f2c92d_4_k_cu_5f7ff0a76thrust24THRUST_300001_SM_1000_NS6system6detail10sequential3seqE[1];
.global .align 1 .b8 _ZN34_INTERNAL_00f2c92d_4_k_cu_5f7ff0a76thrust24THRUST_300001_SM_1000_NS12placeholders2_1E[1];
.global .align 1 .b8 _ZN34_INTERNAL_00f2c92d_4_k_cu_5f7ff0a76thrust24THRUST_300001_SM_1000_NS12placeholders2_2E[1];
.global .align 1 .b8 _ZN34_INTERNAL_00f2c92d_4_k_cu_5f7ff0a76thrust24THRUST_300001_SM_1000_NS12placeholders2_3E[1];
.global .align 1 .b8 _ZN34_INTERNAL_00f2c92d_4_k_cu_5f7ff0a76thrust24THRUST_300001_SM_1000_NS12placeholders2_4E[1];
.global .align 1 .b8 _ZN34_INTERNAL_00f2c92d_4_k_cu_5f7ff0a76thrust24THRUST_300001_SM_1000_NS12placeholders2_5E[1];
.global .align 1 .b8 _ZN34_INTERNAL_00f2c92d_4_k_cu_5f7ff0a76thrust24THRUST_300001_SM_1000_NS12placeholders2_6E[1];
.global .align 1 .b8 _ZN34_INTERNAL_00f2c92d_4_k_cu_5f7ff0a76thrust24THRUST_300001_SM_1000_NS12placeholders2_7E[1];
.global .align 1 .b8 _ZN34_INTERNAL_00f2c92d_4_k_cu_5f7ff0a76thrust24THRUST_300001_SM_1000_NS12placeholders2_8E[1];
.global .align 1 .b8 _ZN34_INTERNAL_00f2c92d_4_k_cu_5f7ff0a76thrust24THRUST_300001_SM_1000_NS12placeholders2_9E[1];
.global .align 1 .b8 _ZN34_INTERNAL_00f2c92d_4_k_cu_5f7ff0a76thrust24THRUST_300001_SM_1000_NS12placeholders3_10E[1];

.visible .entry _Z9iterationPdS_ii(
	.param .u64 .ptr .align 1 _Z9iterationPdS_ii_param_0,
	.param .u64 .ptr .align 1 _Z9iterationPdS_ii_param_1,
	.param .u32 _Z9iterationPdS_ii_param_2,
	.param .u32 _Z9iterationPdS_ii_param_3
)
{
	.reg .pred 	%p<10>;
	.reg .b32 	%r<33>;
	.reg .b64 	%rd<24>;
	.reg .b64 	%fd<27>;
	// demoted variable
	.shared .align 8 .b8 _ZZ9iterationPdS_iiE3tmp[8192];
	// demoted variable
	.shared .align 8 .b8 _ZZ9iterationPdS_iiE4_tmp[8192];
	ld.param.u64 	%rd5, [_Z9iterationPdS_ii_param_0];
	ld.param.u64 	%rd6, [_Z9iterationPdS_ii_param_1];
	ld.param.u32 	%r9, [_Z9iterationPdS_ii_param_2];
	ld.param.u32 	%r10, [_Z9iterationPdS_ii_param_3];
	cvta.to.global.u64 	%rd1, %rd5;
	cvta.to.global.u64 	%rd2, %rd6;
	mov.u32 	%r12, %ctaid.x;
	mov.u32 	%r13, %ntid.x;
	mov.u32 	%r1, %tid.x;
	mad.lo.s32 	%r2, %r12, %r13, %r1;
	mov.u32 	%r14, %ctaid.y;
	mov.u32 	%r15, %ntid.y;
	mov.u32 	%r3, %tid.y;
	mad.lo.s32 	%r16, %r14, %r15, %r3;
	add.s32 	%r17, %r9, -1;
	setp.lt.s32 	%p2, %r2, %r17;
	add.s32 	%r18, %r10, -1;
	setp.lt.s32 	%p3, %r16, %r18;
	and.pred  	%p4, %p2, %p3;
	setp.gt.s32 	%p5, %r2, 0;
	and.pred  	%p6, %p5, %p4;
	setp.ne.s32 	%p7, %r16, 0;
	and.pred  	%p1, %p6, %p7;
	shl.b32 	%r19, %r1, 8;
	mov.u32 	%r20, _ZZ9iterationPdS_iiE3tmp;
	add.s32 	%r21, %r20, %r19;
	shl.b32 	%r22, %r3, 3;
	add.s32 	%r5, %r21, %r22;
	@%p1 bra 	$L__BB0_2;
	ld.shared.f64 	%fd25, [%r5];
	bra.uni 	$L__BB0_3;
$L__BB0_2:
	mad.lo.s32 	%r23, %r9, %r2, %r9;
	add.s32 	%r24, %r23, %r16;
	mul.wide.s32 	%rd7, %r24, 8;
	add.s64 	%rd8, %rd2, %rd7;
	ld.global.f64 	%fd7, [%rd8];
	add.f64 	%fd25, %fd7, 0d0000000000000000;
$L__BB0_3:
	add.s32 	%r25, %r2, -1;
	mad.lo.s32 	%r6, %r9, %r25, %r16;
	mul.wide.s32 	%rd9, %r6, 8;
	add.s64 	%rd3, %rd2, %rd9;
	ld.global.f64 	%fd8, [%rd3];
	add.f64 	%fd9, %fd8, %fd25;
	mul.lo.s32 	%r7, %r9, %r2;
	cvt.s64.s32 	%rd10, %r7;
	cvt.u64.u32 	%rd11, %r16;
	add.s64 	%rd4, %rd11, %rd10;
	shl.b64 	%rd12, %rd4, 3;
	add.s64 	%rd13, %rd2, %rd12;
	ld.global.f64 	%fd10, [%rd13+8];
	add.f64 	%fd11, %fd10, %fd9;
	ld.global.f64 	%fd12, [%rd13+-8];
	add.f64 	%fd13, %fd11, %fd12;
	st.shared.f64 	[%r5], %fd13;
	bar.sync 	0;
	not.pred 	%p8, %p1;
	@%p8 bra 	$L__BB0_5;
	ld.shared.f64 	%fd14, [%r5];
	mul.f64 	%fd15, %fd14, 0d3FD0000000000000;
	add.s32 	%r26, %r6, %r9;
	mul.wide.s32 	%rd14, %r26, 8;
	add.s64 	%rd15, %rd1, %rd14;
	st.global.f64 	[%rd15], %fd15;
$L__BB0_5:
	bar.sync 	0;
	mov.u32 	%r28, _ZZ9iterationPdS_iiE4_tmp;
	add.s32 	%r29, %r28, %r19;
	add.s32 	%r8, %r29, %r22;
	@%p1 bra 	$L__BB0_7;
	ld.shared.f64 	%fd26, [%r8];
	bra.uni 	$L__BB0_8;
$L__BB0_7:
	add.s32 	%r31, %r7, %r9;
	add.s32 	%r32, %r31, %r16;
	mul.wide.s32 	%rd16, %r32, 8;
	add.s64 	%rd17, %rd1, %rd16;
	ld.global.f64 	%fd16, [%rd17];
	add.f64 	%fd26, %fd16, 0d0000000000000000;
$L__BB0_8:
	add.s64 	%rd19, %rd1, %rd9;
	ld.global.f64 	%fd17, [%rd19];
	add.f64 	%fd18, %fd17, %fd26;
	add.s64 	%rd21, %rd1, %rd12;
	ld.global.f64 	%fd19, [%rd21+8];
	add.f64 	%fd20, %fd18, %fd19;
	ld.global.f64 	%fd21, [%rd21+-8];
	add.f64 	%fd22, %fd20, %fd21;
	st.shared.f64 	[%r8], %fd22;
	bar.sync 	0;
	@%p8 bra 	$L__BB0_10;
	ld.shared.f64 	%fd23, [%r8];
	mul.f64 	%fd24, %fd23, 0d3FD0000000000000;
	mul.wide.s32 	%rd22, %r9, 8;
	add.s64 	%rd23, %rd3, %rd22;
	st.global.f64 	[%rd23], %fd24;
$L__BB0_10:
	ret;

}
	// .globl	_Z12iterationMaxPdS_S_ii
.visible .entry _Z12iterationMaxPdS_S_ii(
	.param .u64 .ptr .align 1 _Z12iterationMaxPdS_S_ii_param_0,
	.param .u64 .ptr .align 1 _Z12iterationMaxPdS_S_ii_param_1,
	.param .u64 .ptr .align 1 _Z12iterationMaxPdS_S_ii_param_2,
	.param .u32 _Z12iterationMaxPdS_S_ii_param_3,
	.param .u32 _Z12iterationMaxPdS_S_ii_param_4
)
{
	.reg .pred 	%p<8>;
	.reg .b32 	%r<21>;
	.reg .b64 	%rd<21>;
	.reg .b64 	%fd<11>;

	ld.param.u64 	%rd1, [_Z12iterationMaxPdS_S_ii_param_0];
	ld.param.u64 	%rd2, [_Z12iterationMaxPdS_S_ii_param_1];
	ld.param.u64 	%rd3, [_Z12iterationMaxPdS_S_ii_param_2];
	ld.param.u32 	%r3, [_Z12iterationMaxPdS_S_ii_param_3];
	ld.param.u32 	%r4, [_Z12iterationMaxPdS_S_ii_param_4];
	mov.u32 	%r6, %ctaid.x;
	mov.u32 	%r7, %ntid.x;
	mov.u32 	%r8, %tid.x;
	mad.lo.s32 	%r1, %r6, %r7, %r8;
	mov.u32 	%r9, %ctaid.y;
	mov.u32 	%r10, %ntid.y;
	mov.u32 	%r11, %tid.y;
	mad.lo.s32 	%r12, %r9, %r10, %r11;
	add.s32 	%r13, %r3, -1;
	setp.ge.s32 	%p1, %r1, %r13;
	add.s32 	%r14, %r4, -1;
	setp.ge.s32 	%p2, %r12, %r14;
	or.pred  	%p3, %p1, %p2;
	setp.lt.s32 	%p4, %r1, 1;
	or.pred  	%p5, %p4, %p3;
	setp.eq.s32 	%p6, %r12, 0;
	or.pred  	%p7, %p5, %p6;
	@%p7 bra 	$L__BB1_2;
	cvta.to.global.u64 	%rd4, %rd2;
	cvta.to.global.u64 	%rd5, %rd1;
	cvta.to.global.u64 	%rd6, %rd3;
	mul.lo.s32 	%r15, %r3, %r1;
	add.s32 	%r16, %r15, %r3;
	add.s32 	%r17, %r16, %r12;
	mul.wide.s32 	%rd7, %r17, 8;
	add.s64 	%rd8, %rd4, %rd7;
	ld.global.f64 	%fd1, [%rd8];
	add.s32 	%r18, %r1, -1;
	mad.lo.s32 	%r19, %r3, %r18, %r12;
	mul.wide.s32 	%rd9, %r19, 8;
	add.s64 	%rd10, %rd4, %rd9;
	ld.global.f64 	%fd2, [%rd10];
	add.f64 	%fd3, %fd1, %fd2;
	cvt.s64.s32 	%rd11, %r15;
	cvt.u64.u32 	%rd12, %r12;
	add.s64 	%rd13, %rd12, %rd11;
	shl.b64 	%rd14, %rd13, 3;
	add.s64 	%rd15, %rd4, %rd14;
	ld.global.f64 	%fd4, [%rd15+8];
	add.f64 	%fd5, %fd3, %fd4;
	ld.global.f64 	%fd6, [%rd15+-8];
	add.f64 	%fd7, %fd5, %fd6;
	mul.f64 	%fd8, %fd7, 0d3FD0000000000000;
	add.s32 	%r20, %r19, %r3;
	mul.wide.s32 	%rd16, %r20, 8;
	add.s64 	%rd17, %rd5, %rd16;
	st.global.f64 	[%rd17], %fd8;
	mul.wide.s32 	%rd18, %r3, 8;
	add.s64 	%rd19, %rd10, %rd18;
	ld.global.f64 	%fd9, [%rd19];
	sub.f64 	%fd10, %fd8, %fd9;
	add.s64 	%rd20, %rd6, %rd16;
	st.global.f64 	[%rd20], %fd10;
$L__BB1_2:
	ret;

}
	// .globl	_Z10initMatrixPdS_i
.visible .entry _Z10initMatrixPdS_i(
	.param .u64 .ptr .align 1 _Z10initMatrixPdS_i_param_0,
	.param .u64 .ptr .align 1 _Z10initMatrixPdS_i_param_1,
	.param .u32 _Z10initMatrixPdS_i_param_2
)
{
	.reg .pred 	%p<6>;
	.reg .b32 	%r<39>;
	.reg .b64 	%rd<73>;
	.reg .b64 	%fd<31>;

	ld.param.u64 	%rd11, [_Z10initMatrixPdS_i_param_0];
	ld.param.u64 	%rd10, [_Z10initMatrixPdS_i_param_1];
	ld.param.u32 	%r15, [_Z10initMatrixPdS_i_param_2];
	cvta.to.global.u64 	%rd12, %rd10;
	cvta.to.global.u64 	%rd1, %rd11;
	mov.b64 	%rd13, 4621819117588971520;
	st.global.u64 	[%rd1], %rd13;
	add.s32 	%r1, %r15, -1;
	mul.lo.s32 	%r2, %r1, %r15;
	mul.lo.s32 	%r16, %r15, %r15;
	mul.wide.s32 	%rd14, %r16, 8;
	add.s64 	%rd15, %rd1, %rd14;
	mov.b64 	%rd16, 4629137466983448576;
	st.global.u64 	[%rd15+-8], %rd16;
	mul.wide.s32 	%rd17, %r15, 8;
	add.s64 	%rd18, %rd1, %rd17;
	mov.b64 	%rd19, 4626322717216342016;
	st.global.u64 	[%rd18+-8], %rd19;
	mul.wide.s32 	%rd20, %r2, 8;
	add.s64 	%rd21, %rd1, %rd20;
	st.global.u64 	[%rd21], %rd19;
	st.global.u64 	[%rd12], %rd13;
	add.s64 	%rd22, %rd12, %rd14;
	st.global.u64 	[%rd22+-8], %rd16;
	add.s64 	%rd23, %rd12, %rd17;
	st.global.u64 	[%rd23+-8], %rd19;
	add.s64 	%rd24, %rd12, %rd20;
	st.global.u64 	[%rd24], %rd19;
	setp.lt.s32 	%p1, %r15, 3;
	@%p1 bra 	$L__BB2_7;
	add.s32 	%r18, %r15, -3;
	setp.lt.u32 	%p2, %r18, 3;
	mov.b32 	%r35, 1;
	@%p2 bra 	$L__BB2_4;
	mov.b32 	%r35, 1;
	mov.f64 	%fd30, 0d3FF0000000000000;
	cvt.rn.f64.u32 	%fd5, %r1;
	mul.wide.u32 	%rd43, %r15, 8;
	add.s32 	%r28, %r15, -2;
	and.b32  	%r29, %r28, -4;
$L__BB2_3:
	ld.param.u64 	%rd69, [_Z10initMatrixPdS_i_param_1];
	mul.f64 	%fd4, %fd30, 0d4024000000000000;
	div.rn.f64 	%fd6, %fd4, %fd5;
	add.f64 	%fd7, %fd6, 0d4024000000000000;
	mul.wide.u32 	%rd25, %r35, 8;
	add.s64 	%rd26, %rd1, %rd25;
	st.global.f64 	[%rd26], %fd7;
	mul.lo.s32 	%r20, %r35, %r15;
	mul.wide.u32 	%rd27, %r20, 8;
	add.s64 	%rd28, %rd1, %rd27;
	st.global.f64 	[%rd28], %fd7;
	add.f64 	%fd8, %fd6, 0d4034000000000000;
	add.s32 	%r21, %r1, %r20;
	mul.wide.s32 	%rd29, %r21, 8;
	add.s64 	%rd30, %rd1, %rd29;
	st.global.f64 	[%rd30], %fd8;
	mul.wide.s32 	%rd31, %r35, 8;
	add.s64 	%rd34, %rd21, %rd31;
	st.global.f64 	[%rd34], %fd8;
	cvta.to.global.u64 	%rd35, %rd69;
	add.s64 	%rd36, %rd35, %rd25;
	st.global.f64 	[%rd36], %fd7;
	add.s64 	%rd37, %rd35, %rd27;
	st.global.f64 	[%rd37], %fd7;
	add.s64 	%rd38, %rd35, %rd29;
	st.global.f64 	[%rd38], %fd8;
	add.s64 	%rd39, %rd35, %rd20;
	add.s64 	%rd40, %rd39, %rd31;
	st.global.f64 	[%rd40], %fd8;
	add.s32 	%r22, %r35, 1;
	cvt.rn.f64.u32 	%fd9, %r22;
	mul.f64 	%fd10, %fd9, 0d4024000000000000;
	div.rn.f64 	%fd11, %fd10, %fd5;
	add.f64 	%fd12, %fd11, 0d4024000000000000;
	st.global.f64 	[%rd26+8], %fd12;
	add.s32 	%r23, %r20, %r15;
	mul.wide.u32 	%rd41, %r23, 8;
	add.s64 	%rd42, %rd1, %rd41;
	st.global.f64 	[%rd42], %fd12;
	add.f64 	%fd13, %fd11, 0d4034000000000000;
	add.s64 	%rd44, %rd30, %rd43;
	st.global.f64 	[%rd44], %fd13;
	st.global.f64 	[%rd34+8], %fd13;
	st.global.f64 	[%rd36+8], %fd12;
	add.s64 	%rd45, %rd35, %rd41;
	st.global.f64 	[%rd45], %fd12;
	add.s64 	%rd46, %rd38, %rd43;
	st.global.f64 	[%rd46], %fd13;
	st.global.f64 	[%rd40+8], %fd13;
	add.s32 	%r24, %r35, 2;
	cvt.rn.f64.u32 	%fd14, %r24;
	mul.f64 	%fd15, %fd14, 0d4024000000000000;
	div.rn.f64 	%fd16, %fd15, %fd5;
	add.f64 	%fd17, %fd16, 0d4024000000000000;
	st.global.f64 	[%rd26+16], %fd17;
	add.s32 	%r25, %r23, %r15;
	mul.wide.u32 	%rd47, %r25, 8;
	add.s64 	%rd48, %rd1, %rd47;
	st.global.f64 	[%rd48], %fd17;
	add.f64 	%fd18, %fd16, 0d4034000000000000;
	add.s64 	%rd49, %rd44, %rd43;
	st.global.f64 	[%rd49], %fd18;
	st.global.f64 	[%rd34+16], %fd18;
	st.global.f64 	[%rd36+16], %fd17;
	add.s64 	%rd50, %rd35, %rd47;
	st.global.f64 	[%rd50], %fd17;
	add.s64 	%rd51, %rd46, %rd43;
	st.global.f64 	[%rd51], %fd18;
	st.global.f64 	[%rd40+16], %fd18;
	add.s32 	%r26, %r35, 3;
	cvt.rn.f64.u32 	%fd19, %r26;
	mul.f64 	%fd20, %fd19, 0d4024000000000000;
	div.rn.f64 	%fd21, %fd20, %fd5;
	add.f64 	%fd22, %fd21, 0d4024000000000000;
	st.global.f64 	[%rd26+24], %fd22;
	add.s32 	%r27, %r25, %r15;
	mul.wide.u32 	%rd52, %r27, 8;
	add.s64 	%rd53, %rd1, %rd52;
	st.global.f64 	[%rd53], %fd22;
	add.f64 	%fd23, %fd21, 0d4034000000000000;
	add.s64 	%rd54, %rd49, %rd43;
	st.global.f64 	[%rd54], %fd23;
	st.global.f64 	[%rd34+24], %fd23;
	st.global.f64 	[%rd36+24], %fd22;
	add.s64 	%rd55, %rd35, %rd52;
	st.global.f64 	[%rd55], %fd22;
	add.s64 	%rd56, %rd51, %rd43;
	st.global.f64 	[%rd56], %fd23;
	st.global.f64 	[%rd40+24], %fd23;
	add.f64 	%fd30, %fd30, 0d4010000000000000;
	add.s32 	%r35, %r35, 4;
	setp.ne.s32 	%p3, %r26, %r29;
	@%p3 bra 	$L__BB2_3;
$L__BB2_4:
	add.s32 	%r30, %r15, -2;
	and.b32  	%r6, %r30, 3;
	setp.eq.s32 	%p4, %r6, 0;
	@%p4 bra 	$L__BB2_7;
	mul.wide.s32 	%rd2, %r2, 8;
	mul.lo.s32 	%r31, %r35, %r15;
	add.s32 	%r32, %r31, %r15;
	add.s32 	%r37, %r32, -1;
	mul.wide.u32 	%rd72, %r31, 8;
	mul.wide.u32 	%rd4, %r15, 8;
	mul.wide.u32 	%rd71, %r35, 8;
	neg.s32 	%r36, %r6;
$L__BB2_6:
	.pragma "nounroll";
	ld.param.u64 	%rd70, [_Z10initMatrixPdS_i_param_1];
	mul.wide.s32 	%rd57, %r35, 8;
	add.s64 	%rd58, %rd2, %rd57;
	mul.wide.s32 	%rd59, %r37, 8;
	cvt.rn.f64.u32 	%fd24, %r35;
	mul.f64 	%fd25, %fd24, 0d4024000000000000;
	add.s32 	%r33, %r15, -1;
	cvt.rn.f64.u32 	%fd26, %r33;
	div.rn.f64 	%fd27, %fd25, %fd26;
	add.f64 	%fd28, %fd27, 0d4024000000000000;
	add.s64 	%rd60, %rd1, %rd71;
	st.global.f64 	[%rd60], %fd28;
	add.s64 	%rd61, %rd1, %rd72;
	st.global.f64 	[%rd61], %fd28;
	add.f64 	%fd29, %fd27, 0d4034000000000000;
	add.s64 	%rd62, %rd1, %rd59;
	st.global.f64 	[%rd62], %fd29;
	add.s64 	%rd63, %rd1, %rd58;
	st.global.f64 	[%rd63], %fd29;
	cvta.to.global.u64 	%rd64, %rd70;
	add.s64 	%rd65, %rd64, %rd71;
	st.global.f64 	[%rd65], %fd28;
	add.s64 	%rd66, %rd64, %rd72;
	st.global.f64 	[%rd66], %fd28;
	add.s64 	%rd67, %rd64, %rd59;
	st.global.f64 	[%rd67], %fd29;
	add.s64 	%rd68, %rd64, %rd58;
	st.global.f64 	[%rd68], %fd29;
	add.s32 	%r35, %r35, 1;
	add.s32 	%r37, %r37, %r15;
	add.s64 	%rd72, %rd72, %rd4;
	add.s64 	%rd71, %rd71, 8;
	add.s32 	%r36, %r36, 1;
	setp.ne.s32 	%p5, %r36, 0;
	@%p5 bra 	$L__BB2_6;
$L__BB2_7:
	ret;

}
	// .globl	_ZN3cub18CUB_300001_SM_10006detail11EmptyKernelIvEEvv
.visible .entry _ZN3cub18CUB_300001_SM_10006detail11EmptyKernelIvEEvv()
{


	ret;

}
	// .globl	_ZN3cub18CUB_300001_SM_10006detail6reduce28DeviceReduceSingleTileKernelINS2_10policy_hubIdjN4cuda3__47maximumIvEEE10Policy1000EPdSB_jS8_ddNS5_3std3__410__identityEEEvT0_T1_T2_T3_T4_T6_
.visible .entry _ZN3cub18CUB_300001_SM_10006detail6reduce28DeviceReduceSingleTileKernelINS2_10policy_hubIdjN4cuda3__47maximumIvEEE10Policy1000EPdSB_jS8_ddNS5_3std3__410__identityEEEvT0_T1_T2_T3_T4_T6_(
	.param .u64 .ptr .align 1 _ZN3cub18CUB_300001_SM_10006detail6reduce28DeviceReduceSingleTileKernelINS2_10policy_hubIdjN4cuda3__47maximumIvEEE10Policy1000EPdSB_jS8_ddNS5_3std3__410__identityEEEvT0_T1_T2_T3_T4_T6__param_0,
	.param .u64 .ptr .align 1 _ZN3cub18CUB_300001_SM_10006detail6reduce28DeviceReduceSingleTileKernelINS2_10policy_hubIdjN4cuda3__47maximumIvEEE10Policy1000EPdSB_jS8_ddNS5_3std3__410__identityEEEvT0_T1_T2_T3_T4_T6__param_1,
	.param .u32 _ZN3cub18CUB_300001_SM_10006detail6reduce28DeviceReduceSingleTileKernelINS2_10policy_hubIdjN4cuda3__47maximumIvEEE10Policy1000EPdSB_jS8_ddNS5_3std3__410__identityEEEvT0_T1_T2_T3_T4_T6__param_2,
	.param .align 1 .b8 _ZN3cub18CUB_300001_SM_10006detail6reduce28DeviceReduceSingleTileKernelINS2_10policy_hubIdjN4cuda3__47maximumIvEEE10Policy1000EPdSB_jS8_ddNS5_3std3__410__identityEEEvT0_T1_T2_T3_T4_T6__param_3[1],
	.param .f64 _ZN3cub18CUB_300001_SM_10006detail6reduce28DeviceReduceSingleTileKernelINS2_10policy_hubIdjN4cuda3__47maximumIvEEE10Policy1000EPdSB_jS8_ddNS5_3std3__410__identityEEEvT0_T1_T2_T3_T4_T6__param_4,
	.param .align 1 .b8 _ZN3cub18CUB_300001_SM_10006detail6reduce28DeviceReduceSingleTileKernelINS2_10policy_hubIdjN4cuda3__47maximumIvEEE10Policy1000EPdSB_jS8_ddNS5_3std3__410__identityEEEvT0_T1_T2_T3_T4_T6__param_5[1]
)
.maxntid 256
.minnctapersm 1
{
	.reg .pred 	%p<220>;
	.reg .b32 	%r<482>;
	.reg .b64 	%rd<205>;
	.reg .b64 	%fd<381>;
	// demoted variable
	.shared .align 8 .b8 _ZZN3cub18CUB_300001_SM_10006detail6reduce28DeviceReduceSingleTileKernelINS2_10policy_hubIdjN4cuda3__47maximumIvEEE10Policy1000EPdSB_jS8_ddNS5_3std3__410__identityEEEvT0_T1_T2_T3_T4_T6_E12temp_storage[80];
	ld.param.u64 	%rd16, [_ZN3cub18CUB_300001_SM_10006detail6reduce28DeviceReduceSingleTileKernelINS2_10policy_hubIdjN4cuda3__47maximumIvEEE10Policy1000EPdSB_jS8_ddNS5_3std3__410__identityEEEvT0_T1_T2_T3_T4_T6__param_0];
	ld.param.u64 	%rd17, [_ZN3cub18CUB_300001_SM_10006detail6reduce28DeviceReduceSingleTileKernelINS2_10policy_hubIdjN4cuda3__47maximumIvEEE10Policy1000EPdSB_jS8_ddNS5_3std3__410__identityEEEvT0_T1_T2_T3_T4_T6__param_1];
	ld.param.u32 	%r69, [_ZN3cub18CUB_300001_SM_10006detail6reduce28DeviceReduceSingleTileKernelINS2_10policy_hubIdjN4cuda3__47maximumIvEEE10Policy1000EPdSB_jS8_ddNS5_3std3__410__identityEEEvT0_T1_T2_T3_T4_T6__param_2];
	ld.param.f64 	%fd58, [_ZN3cub18CUB_300001_SM_10006detail6reduce28DeviceReduceSingleTileKernelINS2_10policy_hubIdjN4cuda3__47maximumIvEEE10Policy1000EPdSB_jS8_ddNS5_3std3__410__identityEEEvT0_T1_T2_T3_T4_T6__param_4];
	cvta.to.global.u64 	%rd1, %rd17;
	setp.ne.s32 	%p1, %r69, 0;
	@%p1 bra 	$L__BB4_3;
	mov.u32 	%r455, %tid.x;
	setp.ne.s32 	%p219, %r455, 0;
	@%p219 bra 	$L__BB4_76;
	st.global.f64 	[%rd1], %fd58;
	bra.uni 	$L__BB4_76;
$L__BB4_3:
	and.b64  	%rd18, %rd16, 31;
	setp.ne.s64 	%p2, %rd18, 0;
	@%p2 bra 	$L__BB4_39;
	setp.gt.u32 	%p110, %r69, 2047;
	@%p110 bra 	$L__BB4_23;
	mov.u32 	%r1, %tid.x;
	setp.ge.u32 	%p159, %r1, %r69;
	mov.f64 	%fd359, 0d0000000000000000;
	mov.u32 	%r459, %r1;
	@%p159 bra 	$L__BB4_7;
	mul.wide.u32 	%rd168, %r1, 8;
	add.s64 	%rd167, %rd16, %rd168;
	// begin inline asm
	ld.global.nc.u64 %rd166, [%rd167];
	// end inline asm
	mov.b64 	%fd359, %rd166;
	add.s32 	%r459, %r1, 256;
$L__BB4_7:
	setp.ge.u32 	%p160, %r459, %r69;
	@%p160 bra 	$L__BB4_14;
	not.b32 	%r331, %r459;
	add.s32 	%r4, %r69, %r331;
	and.b32  	%r332, %r4, 768;
	setp.eq.s32 	%p161, %r332, 768;
	@%p161 bra 	$L__BB4_11;
	mul.wide.u32 	%rd169, %r459, 8;
	add.s64 	%rd201, %rd16, %rd169;
	shr.u32 	%r333, %r4, 8;
	add.s32 	%r334, %r333, 1;
	and.b32  	%r335, %r334, 3;
	neg.s32 	%r457, %r335;
$L__BB4_10:
	.pragma "nounroll";
	// begin inline asm
	ld.global.nc.u64 %rd170, [%rd201];
	// end inline asm
	mov.b64 	%fd272, %rd170;
	setp.lt.f64 	%p162, %fd359, %fd272;
	selp.f64 	%fd359, %fd272, %fd359, %p162;
	add.s32 	%r459, %r459, 256;
	add.s64 	%rd201, %rd201, 2048;
	add.s32 	%r457, %r457, 1;
	setp.ne.s32 	%p163, %r457, 0;
	@%p163 bra 	$L__BB4_10;
$L__BB4_11:
	setp.lt.u32 	%p164, %r4, 768;
	@%p164 bra 	$L__BB4_14;
	mul.wide.u32 	%rd172, %r459, 8;
	add.s64 	%rd202, %rd16, %rd172;
$L__BB4_13:
	// begin inline asm
	ld.global.nc.u64 %rd173, [%rd202];
	// end inline asm
	mov.b64 	%fd273, %rd173;
	setp.lt.f64 	%p165, %fd359, %fd273;
	selp.f64 	%fd274, %fd273, %fd359, %p165;
	add.s64 	%rd176, %rd202, 2048;
	// begin inline asm
	ld.global.nc.u64 %rd175, [%rd176];
	// end inline asm
	mov.b64 	%fd275, %rd175;
	setp.lt.f64 	%p166, %fd274, %fd275;
	selp.f64 	%fd276, %fd275, %fd274, %p166;
	add.s64 	%rd178, %rd202, 4096;
	// begin inline asm
	ld.global.nc.u64 %rd177, [%rd178];
	// end inline asm
	mov.b64 	%fd277, %rd177;
	setp.lt.f64 	%p167, %fd276, %fd277;
	selp.f64 	%fd278, %fd277, %fd276, %p167;
	add.s64 	%rd180, %rd202, 6144;
	// begin inline asm
	ld.global.nc.u64 %rd179, [%rd180];
	// end inline asm
	mov.b64 	%fd279, %rd179;
	setp.lt.f64 	%p168, %fd278, %fd279;
	selp.f64 	%fd359, %fd279, %fd278, %p168;
	add.s32 	%r459, %r459, 1024;
	add.s64 	%rd202, %rd202, 8192;
	setp.lt.s32 	%p169, %r459, %r69;
	@%p169 bra 	$L__BB4_13;
$L__BB4_14:
	setp.lt.u32 	%p170, %r69, 256;
	@%p170 bra 	$L__BB4_19;
	// begin inline asm
	mov.u32 %r399, %laneid;
	// end inline asm
	mov.b64 	%rd191, %fd359;
	mov.b64 	{%r401, %r406}, %rd191;
	mov.b32 	%r407, 1;
	mov.b32 	%r448, 31;
	mov.b32 	%r449, -1;
	// begin inline asm
	shfl.sync.down.b32 %r400, %r401, %r407, %r448, %r449;
	// end inline asm
	// begin inline asm
	shfl.sync.down.b32 %r405, %r406, %r407, %r448, %r449;
	// end inline asm
	mov.b64 	%rd192, {%r400, %r405};
	mov.b64 	%fd327, %rd192;
	setp.gt.s32 	%p198, %r399, 30;
	setp.lt.f64 	%p199, %fd359, %fd327;
	selp.f64 	%fd328, %fd327, %fd359, %p199;
	selp.f64 	%fd329, %fd359, %fd328, %p198;
	mov.b64 	%rd193, %fd329;
	mov.b64 	{%r411, %r416}, %rd193;
	mov.b32 	%r417, 2;
	// begin inline asm
	shfl.sync.down.b32 %r410, %r411, %r417, %r448, %r449;
	// end inline asm
	// begin inline asm
	shfl.sync.down.b32 %r415, %r416, %r417, %r448, %r449;
	// end inline asm
	mov.b64 	%rd194, {%r410, %r415};
	mov.b64 	%fd330, %rd194;
	setp.gt.s32 	%p200, %r399, 29;
	setp.lt.f64 	%p201, %fd329, %fd330;
	selp.f64 	%fd331, %fd330, %fd329, %p201;
	selp.f64 	%fd332, %fd329, %fd331, %p200;
	mov.b64 	%rd195, %fd332;
	mov.b64 	{%r421, %r426}, %rd195;
	mov.b32 	%r427, 4;
	// begin inline asm
	shfl.sync.down.b32 %r420, %r421, %r427, %r448, %r449;
	// end inline asm
	// begin inline asm
	shfl.sync.down.b32 %r425, %r426, %r427, %r448, %r449;
	// end inline asm
	mov.b64 	%rd196, {%r420, %r425};
	mov.b64 	%fd333, %rd196;
	setp.gt.s32 	%p202, %r399, 27;
	setp.lt.f64 	%p203, %fd332, %fd333;
	selp.f64 	%fd334, %fd333, %fd332, %p203;
	selp.f64 	%fd335, %fd332, %fd334, %p202;
	mov.b64 	%rd197, %fd335;
	mov.b64 	{%r431, %r436}, %rd197;
	mov.b32 	%r437, 8;
	// begin inline asm
	shfl.sync.down.b32 %r430, %r431, %r437, %r448, %r449;
	// end inline asm
	// begin inline asm
	shfl.sync.down.b32 %r435, %r436, %r437, %r448, %r449;
	// end inline asm
	mov.b64 	%rd198, {%r430, %r435};
	mov.b64 	%fd336, %rd198;
	setp.gt.s32 	%p204, %r399, 23;
	setp.lt.f64 	%p205, %fd335, %fd336;
	selp.f64 	%fd337, %fd336, %fd335, %p205;
	selp.f64 	%fd338, %fd335, %fd337, %p204;
	mov.b64 	%rd199, %fd338;
	mov.b64 	{%r441, %r446}, %rd199;
	mov.b32 	%r447, 16;
	// begin inline asm
	shfl.sync.down.b32 %r440, %r441, %r447, %r448, %r449;
	// end inline asm
	// begin inline asm
	shfl.sync.down.b32 %r445, %r446, %r447, %r448, %r449;
	// end inline asm
	mov.b64 	%rd200, {%r440, %r445};
	mov.b64 	%fd339, %rd200;
	setp.gt.s32 	%p206, %r399, 15;
	setp.lt.f64 	%p207, %fd338, %fd339;
	selp.f64 	%fd10, %fd339, %fd338, %p207;
	selp.f64 	%fd380, %fd338, %fd10, %p206;
	setp.ne.s32 	%p208, %r399, 0;
	@%p208 bra 	$L__BB4_17;
	shr.u32 	%r450, %r1, 2;
	and.b32  	%r451, %r450, 248;
	mov.u32 	%r452, _ZZN3cub18CUB_300001_SM_10006detail6reduce28DeviceReduceSingleTileKernelINS2_10policy_hubIdjN4cuda3__47maximumIvEEE10Policy1000EPdSB_jS8_ddNS5_3std3__410__identityEEEvT0_T1_T2_T3_T4_T6_E12temp_storage;
	add.s32 	%r453, %r452, %r451;
	st.shared.f64 	[%r453+8], %fd10;
$L__BB4_17:
	bar.sync 	0;
	setp.ne.s32 	%p209, %r1, 0;
	@%p209 bra 	$L__BB4_74;
	ld.shared.f64 	%fd340, [_ZZN3cub18CUB_300001_SM_10006detail6reduce28DeviceReduceSingleTileKernelINS2_10policy_hubIdjN4cuda3__47maximumIvEEE10Policy1000EPdSB_jS8_ddNS5_3std3__410__identityEEEvT0_T1_T2_T3_T4_T6_E12temp_storage+16];
	setp.lt.f64 	%p210, %fd380, %fd340;
	selp.f64 	%fd341, %fd340, %fd380, %p210;
	ld.shared.f64 	%fd342, [_ZZN3cub18CUB_300001_SM_10006detail6reduce28DeviceReduceSingleTileKernelINS2_10policy_hubIdjN4cuda3__47maximumIvEEE10Policy1000EPdSB_jS8_ddNS5_3std3__410__identityEEEvT0_T1_T2_T3_T4_T6_E12temp_storage+24];
	setp.lt.f64 	%p211, %fd341, %fd342;
	selp.f64 	%fd343, %fd342, %fd341, %p211;
	ld.shared.f64 	%fd344, [_ZZN3cub18CUB_300001_SM_10006detail6reduce28DeviceReduceSingleTileKernelINS2_10policy_hubIdjN4cuda3__47maximumIvEEE10Policy1000EPdSB_jS8_ddNS5_3std3__410__identityEEEvT0_T1_T2_T3_T4_T6_E12temp_storage+32];
	setp.lt.f64 	%p212, %fd343, %fd344;
	selp.f64 	%fd345, %fd344, %fd343, %p212;
	ld.shared.f64 	%fd346, [_ZZN3cub18CUB_300001_SM_10006detail6reduce28DeviceReduceSingleTileKernelINS2_10policy_hubIdjN4cuda3__47maximumIvEEE10Policy1000EPdSB_jS8_ddNS5_3std3__410__identityEEEvT0_T1_T2_T3_T4_T6_E12temp_storage+40];
	setp.lt.f64 	%p213, %fd345, %fd346;
	selp.f64 	%fd347, %fd346, %fd345, %p213;
	ld.shared.f64 	%fd348, [_ZZN3cub18CUB_300001_SM_10006detail6reduce28DeviceReduceSingleTileKernelINS2_10policy_hubIdjN4cuda3__47maximumIvEEE10Policy1000EPdSB_jS8_ddNS5_3std3__410__identityEEEvT0_T1_T2_T3_T4_T6_E12temp_storage+48];
	setp.lt.f64 	%p214, %fd347, %fd348;
	selp.f64 	%fd349, %fd348, %fd347, %p214;
	ld.shared.f64 	%fd350, [_ZZN3cub18CUB_300001_SM_10006detail6reduce28DeviceReduceSingleTileKernelINS2_10policy_hubIdjN4cuda3__47maximumIvEEE10Policy1000EPdSB_jS8_ddNS5_3std3__410__identityEEEvT0_T1_T2_T3_T4_T6_E12temp_storage+56];
	setp.lt.f64 	%p215, %fd349, %fd350;
	selp.f64 	%fd351, %fd350, %fd349, %p215;
	ld.shared.f64 	%fd352, [_ZZN3cub18CUB_300001_SM_10006detail6reduce28DeviceReduceSingleTileKernelINS2_10policy_hubIdjN4cuda3__47maximumIvEEE10Policy1000EPdSB_jS8_ddNS5_3std3__410__identityEEEvT0_T1_T2_T3_T4_T6_E12temp_storage+64];
	setp.lt.f64 	%p216, %fd351, %fd352;
	selp.f64 	%fd380, %fd352, %fd351, %p216;
	bra.uni 	$L__BB4_74;
$L__BB4_19:
	// begin inline asm
	mov.u32 %r336, %laneid;
	// end inline asm
	and.b32  	%r387, %r1, 992;
	add.s32 	%r388, %r387, 32;
	setp.gt.u32 	%p171, %r388, %r69;
	not.b32 	%r389, %r387;
	add.s32 	%r390, %r69, %r389;
	selp.b32 	%r385, %r390, 31, %p171;
	mov.b64 	%rd181, %fd359;
	mov.b64 	{%r338, %r343}, %rd181;
	mov.b32 	%r344, 1;
	mov.b32 	%r386, -1;
	// begin inline asm
	shfl.sync.down.b32 %r337, %r338, %r344, %r385, %r386;
	// end inline asm
	// begin inline asm
	shfl.sync.down.b32 %r342, %r343, %r344, %r385, %r386;
	// end inline asm
	mov.b64 	%rd182, {%r337, %r342};
	mov.b64 	%fd280, %rd182;
	setp.lt.s32 	%p172, %r336, %r385;
	setp.lt.f64 	%p173, %fd359, %fd280;
	selp.f64 	%fd281, %fd280, %fd359, %p173;
	selp.f64 	%fd282, %fd281, %fd359, %p172;
	mov.b64 	%rd183, %fd282;
	mov.b64 	{%r348, %r353}, %rd183;
	mov.b32 	%r354, 2;
	// begin inline asm
	shfl.sync.down.b32 %r347, %r348, %r354, %r385, %r386;
	// end inline asm
	// begin inline asm
	shfl.sync.down.b32 %r352, %r353, %r354, %r385, %r386;
	// end inline asm
	mov.b64 	%rd184, {%r347, %r352};
	mov.b64 	%fd283, %rd184;
	add.s32 	%r391, %r336, 2;
	setp.gt.s32 	%p174, %r391, %r385;
	setp.lt.f64 	%p175, %fd282, %fd283;
	selp.f64 	%fd284, %fd283, %fd282, %p175;
	selp.f64 	%fd285, %fd282, %fd284, %p174;
	mov.b64 	%rd185, %fd285;
	mov.b64 	{%r358, %r363}, %rd185;
	mov.b32 	%r364, 4;
	// begin inline asm
	shfl.sync.down.b32 %r357, %r358, %r364, %r385, %r386;
	// end inline asm
	// begin inline asm
	shfl.sync.down.b32 %r362, %r363, %r364, %r385, %r386;
	// end inline asm
	mov.b64 	%rd186, {%r357, %r362};
	mov.b64 	%fd286, %rd186;
	add.s32 	%r392, %r336, 4;
	setp.gt.s32 	%p176, %r392, %r385;
	setp.lt.f64 	%p177, %fd285, %fd286;
	selp.f64 	%fd287, %fd286, %fd285, %p177;
	selp.f64 	%fd288, %fd285, %fd287, %p176;
	mov.b64 	%rd187, %fd288;
	mov.b64 	{%r368, %r373}, %rd187;
	mov.b32 	%r374, 8;
	// begin inline asm
	shfl.sync.down.b32 %r367, %r368, %r374, %r385, %r386;
	// end inline asm
	// begin inline asm
	shfl.sync.down.b32 %r372, %r373, %r374, %r385, %r386;
	// end inline asm
	mov.b64 	%rd188, {%r367, %r372};
	mov.b64 	%fd289, %rd188;
	add.s32 	%r393, %r336, 8;
	setp.gt.s32 	%p178, %r393, %r385;
	setp.lt.f64 	%p179, %fd288, %fd289;
	selp.f64 	%fd290, %fd289, %fd288, %p179;
	selp.f64 	%fd291, %fd288, %fd290, %p178;
	mov.b64 	%rd189, %fd291;
	mov.b64 	{%r378, %r383}, %rd189;
	mov.b32 	%r384, 16;
	// begin inline asm
	shfl.sync.down.b32 %r377, %r378, %r384, %r385, %r386;
	// end inline asm
	// begin inline asm
	shfl.sync.down.b32 %r382, %r383, %r384, %r385, %r386;
	// end inline asm
	mov.b64 	%rd190, {%r377, %r382};
	mov.b64 	%fd292, %rd190;
	add.s32 	%r394, %r336, 16;
	setp.gt.s32 	%p180, %r394, %r385;
	setp.lt.f64 	%p181, %fd291, %fd292;
	selp.f64 	%fd293, %fd292, %fd291, %p181;
	selp.f64 	%fd380, %fd291, %fd293, %p180;
	setp.ne.s32 	%p182, %r336, 0;
	@%p182 bra 	$L__BB4_21;
	shr.u32 	%r395, %r1, 2;
	and.b32  	%r396, %r395, 248;
	mov.u32 	%r397, _ZZN3cub18CUB_300001_SM_10006detail6reduce28DeviceReduceSingleTileKernelINS2_10policy_hubIdjN4cuda3__47maximumIvEEE10Policy1000EPdSB_jS8_ddNS5_3std3__410__identityEEEvT0_T1_T2_T3_T4_T6_E12temp_storage;
	add.s32 	%r398, %r397, %r396;
	st.shared.f64 	[%r398+8], %fd380;
$L__BB4_21:
	bar.sync 	0;
	setp.ne.s32 	%p183, %r1, 0;
	@%p183 bra 	$L__BB4_74;
	setp.gt.u32 	%p184, %r69, 32;
	ld.shared.f64 	%fd294, [_ZZN3cub18CUB_300001_SM_10006detail6reduce28DeviceReduceSingleTileKernelINS2_10policy_hubIdjN4cuda3__47maximumIvEEE10Policy1000EPdSB_jS8_ddNS5_3std3__410__identityEEEvT0_T1_T2_T3_T4_T6_E12temp_storage+16];
	setp.lt.f64 	%p185, %fd380, %fd294;
	selp.f64 	%fd296, %fd294, %fd380, %p185;
	selp.f64 	%fd297, %fd296, %fd380, %p184;
	setp.gt.u32 	%p186, %r69, 64;
	ld.shared.f64 	%fd299, [_ZZN3cub18CUB_300001_SM_10006detail6reduce28DeviceReduceSingleTileKernelINS2_10policy_hubIdjN4cuda3__47maximumIvEEE10Policy1000EPdSB_jS8_ddNS5_3std3__410__identityEEEvT0_T1_T2_T3_T4_T6_E12temp_storage+24];
	setp.lt.f64 	%p187, %fd297, %fd299;
	selp.f64 	%fd301, %fd299, %fd297, %p187;
	selp.f64 	%fd302, %fd301, %fd297, %p186;
	setp.gt.u32 	%p188, %r69, 96;
	ld.shared.f64 	%fd304, [_ZZN3cub18CUB_300001_SM_10006detail6reduce28DeviceReduceSingleTileKernelINS2_10policy_hubIdjN4cuda3__47maximumIvEEE10Policy1000EPdSB_jS8_ddNS5_3std3__410__identityEEEvT0_T1_T2_T3_T4_T6_E12temp_storage+32];
	setp.lt.f64 	%p189, %fd302, %fd304;
	selp.f64 	%fd306, %fd304, %fd302, %p189;
	selp.f64 	%fd307, %fd306, %fd302, %p188;
	setp.gt.u32 	%p190, %r69, 128;
	ld.shared.f64 	%fd309, [_ZZN3cub18CUB_300001_SM_10006detail6reduce28DeviceReduceSingleTileKernelINS2_10policy_hubIdjN4cuda3__47maximumIvEEE10Policy1000EPdSB_jS8_ddNS5_3std3__410__identityEEEvT0_T1_T2_T3_T4_T6_E12temp_storage+40];
	setp.lt.f64 	%p191, %fd307, %fd309;
	selp.f64 	%fd311, %fd309, %fd307, %p191;
	selp.f64 	%fd312, %fd311, %fd307, %p190;
	setp.gt.u32 	%p192, %r69, 160;
	ld.shared.f64 	%fd314, [_ZZN3cub18CUB_300001_SM_10006detail6reduce28DeviceReduceSingleTileKernelINS2_10policy_hubIdjN4cuda3__47maximumIvEEE10Policy1000EPdSB_jS8_ddNS5_3std3__410__identityEEEvT0_T1_T2_T3_T4_T6_E12temp_storage+48];
	setp.lt.f64 	%p193, %fd312, %fd314;
	selp.f64 	%fd316, %fd314, %fd312, %p193;
	selp.f64 	%fd317, %fd316, %fd312, %p192;
	setp.gt.u32 	%p194, %r69, 192;
	ld.shared.f64 	%fd319, [_ZZN3cub18CUB_300001_SM_10006detail6reduce28DeviceReduceSingleTileKernelINS2_10policy_hubIdjN4cuda3__47maximumIvEEE10Policy1000EPdSB_jS8_ddNS5_3std3__410__identityEEEvT0_T1_T2_T3_T4_T6_E12temp_storage+56];
	setp.lt.f64 	%p195, %fd317, %fd319;
	selp.f64 	%fd321, %fd319, %fd317, %p195;
	selp.f64 	%fd322, %fd321, %fd317, %p194;
	setp.gt.u32 	%p196, %r69, 224;
	ld.shared.f64 	%fd324, [_ZZN3cub18CUB_300001_SM_10006detail6reduce28DeviceReduceSingleTileKernelINS2_10policy_hubIdjN4cuda3__47maximumIvEEE10Policy1000EPdSB_jS8_ddNS5_3std3__410__identityEEEvT0_T1_T2_T3_T4_T6_E12temp_storage+64];
	setp.lt.f64 	%p197, %fd322, %fd324;
	selp.f64 	%fd326, %fd324, %fd322, %p197;
	selp.f64 	%fd380, %fd326, %fd322, %p196;
	bra.uni 	$L__BB4_74;
$L__BB4_23:
	mov.u32 	%r13, %tid.x;
	shl.b32 	%r263, %r13, 2;
	mul.wide.u32 	%rd127, %r263, 8;
	add.s64 	%rd117, %rd16, %rd127;
	// begin inline asm
	ld.global.nc.v2.u64 {%rd115, %rd116}, [%rd117];
	// end inline asm
	add.s64 	%rd120, %rd117, 16;
	// begin inline asm
	ld.global.nc.v2.u64 {%rd118, %rd119}, [%rd120];
	// end inline asm
	mov.b64 	%fd206, %rd115;
	mov.b64 	%fd207, %rd116;
	mov.b64 	%fd208, %rd118;
	mov.b64 	%fd209, %rd119;
	add.s64 	%rd123, %rd117, 8192;
	// begin inline asm
	ld.global.nc.v2.u64 {%rd121, %rd122}, [%rd123];
	// end inline asm
	add.s64 	%rd126, %rd117, 8208;
	// begin inline asm
	ld.global.nc.v2.u64 {%rd124, %rd125}, [%rd126];
	// end inline asm
	mov.b64 	%fd210, %rd121;
	mov.b64 	%fd211, %rd122;
	mov.b64 	%fd212, %rd124;
	mov.b64 	%fd213, %rd125;
	setp.lt.f64 	%p111, %fd206, %fd207;
	selp.f64 	%fd214, %fd207, %fd206, %p111;
	setp.lt.f64 	%p112, %fd214, %fd208;
	selp.f64 	%fd215, %fd208, %fd214, %p112;
	setp.lt.f64 	%p113, %fd215, %fd209;
	selp.f64 	%fd216, %fd209, %fd215, %p113;
	setp.lt.f64 	%p114, %fd216, %fd210;
	selp.f64 	%fd217, %fd210, %fd216, %p114;
	setp.lt.f64 	%p115, %fd217, %fd211;
	selp.f64 	%fd218, %fd211, %fd217, %p115;
	setp.lt.f64 	%p116, %fd218, %fd212;
	selp.f64 	%fd219, %fd212, %fd218, %p116;
	setp.lt.f64 	%p117, %fd219, %fd213;
	selp.f64 	%fd366, %fd213, %fd219, %p117;
	add.s32 	%r14, %r69, -2048;
	setp.lt.u32 	%p118, %r14, 2048;
	mov.b32 	%r462, 2048;
	@%p118 bra 	$L__BB4_27;
	mov.b32 	%r462, 2048;
$L__BB4_25:
	mul.wide.u32 	%rd140, %r462, 8;
	add.s64 	%rd130, %rd117, %rd140;
	// begin inline asm
	ld.global.nc.v2.u64 {%rd128, %rd129}, [%rd130];
	// end inline asm
	add.s64 	%rd133, %rd130, 16;
	// begin inline asm
	ld.global.nc.v2.u64 {%rd131, %rd132}, [%rd133];
	// end inline asm
	mov.b64 	%fd220, %rd128;
	mov.b64 	%fd221, %rd129;
	mov.b64 	%fd222, %rd131;
	mov.b64 	%fd223, %rd132;
	add.s64 	%rd136, %rd130, 8192;
	// begin inline asm
	ld.global.nc.v2.u64 {%rd134, %rd135}, [%rd136];
	// end inline asm
	add.s64 	%rd139, %rd130, 8208;
	// begin inline asm
	ld.global.nc.v2.u64 {%rd137, %rd138}, [%rd139];
	// end inline asm
	mov.b64 	%fd224, %rd134;
	mov.b64 	%fd225, %rd135;
	mov.b64 	%fd226, %rd137;
	mov.b64 	%fd227, %rd138;
	setp.lt.f64 	%p119, %fd366, %fd220;
	selp.f64 	%fd228, %fd220, %fd366, %p119;
	setp.lt.f64 	%p120, %fd228, %fd221;
	selp.f64 	%fd229, %fd221, %fd228, %p120;
	setp.lt.f64 	%p121, %fd229, %fd222;
	selp.f64 	%fd230, %fd222, %fd229, %p121;
	setp.lt.f64 	%p122, %fd230, %fd223;
	selp.f64 	%fd231, %fd223, %fd230, %p122;
	setp.lt.f64 	%p123, %fd231, %fd224;
	selp.f64 	%fd232, %fd224, %fd231, %p123;
	setp.lt.f64 	%p124, %fd232, %fd225;
	selp.f64 	%fd233, %fd225, %fd232, %p124;
	setp.lt.f64 	%p125, %fd233, %fd226;
	selp.f64 	%fd234, %fd226, %fd233, %p125;
	setp.lt.f64 	%p126, %fd234, %fd227;
	selp.f64 	%fd366, %fd227, %fd234, %p126;
	sub.s32 	%r265, %r69, %r462;
	setp.lt.u32 	%p127, %r265, 2048;
	@%p127 bra 	$L__BB4_35;
	add.s32 	%r462, %r462, 2048;
	setp.le.u32 	%p128, %r462, %r14;
	@%p128 bra 	$L__BB4_25;
$L__BB4_27:
	setp.le.u32 	%p129, %r69, %r462;
	@%p129 bra 	$L__BB4_35;
	sub.s32 	%r18, %r69, %r462;
	setp.ge.s32 	%p130, %r13, %r18;
	@%p130 bra 	$L__BB4_35;
	not.b32 	%r266, %r13;
	add.s32 	%r267, %r69, %r266;
	sub.s32 	%r19, %r267, %r462;
	and.b32  	%r268, %r19, 768;
	setp.eq.s32 	%p131, %r268, 768;
	mov.u32 	%r466, %r13;
	@%p131 bra 	$L__BB4_32;
	add.s32 	%r464, %r13, %r462;
	shr.u32 	%r269, %r19, 8;
	add.s32 	%r270, %r269, 1;
	and.b32  	%r271, %r270, 3;
	neg.s32 	%r463, %r271;
	mov.u32 	%r466, %r13;
$L__BB4_31:
	.pragma "nounroll";
	mul.wide.u32 	%rd143, %r464, 8;
	add.s64 	%rd142, %rd16, %rd143;
	// begin inline asm
	ld.global.nc.u64 %rd141, [%rd142];
	// end inline asm
	mov.b64 	%fd236, %rd141;
	setp.lt.f64 	%p132, %fd366, %fd236;
	selp.f64 	%fd366, %fd236, %fd366, %p132;
	add.s32 	%r466, %r466, 256;
	add.s32 	%r464, %r464, 256;
	add.s32 	%r463, %r463, 1;
	setp.ne.s32 	%p133, %r463, 0;
	@%p133 bra 	$L__BB4_31;
$L__BB4_32:
	setp.lt.u32 	%p134, %r19, 768;
	@%p134 bra 	$L__BB4_35;
	add.s32 	%r468, %r466, 512;
	add.s32 	%r467, %r466, %r462;
$L__BB4_34:
	mul.wide.u32 	%rd152, %r467, 8;
	add.s64 	%rd145, %rd16, %rd152;
	// begin inline asm
	ld.global.nc.u64 %rd144, [%rd145];
	// end inline asm
	mov.b64 	%fd237, %rd144;
	setp.lt.f64 	%p135, %fd366, %fd237;
	selp.f64 	%fd238, %fd237, %fd366, %p135;
	add.s32 	%r272, %r467, 256;
	mul.wide.u32 	%rd153, %r272, 8;
	add.s64 	%rd147, %rd16, %rd153;
	// begin inline asm
	ld.global.nc.u64 %rd146, [%rd147];
	// end inline asm
	mov.b64 	%fd239, %rd146;
	setp.lt.f64 	%p136, %fd238, %fd239;
	selp.f64 	%fd240, %fd239, %fd238, %p136;
	add.s32 	%r273, %r467, 512;
	mul.wide.u32 	%rd154, %r273, 8;
	add.s64 	%rd149, %rd16, %rd154;
	// begin inline asm
	ld.global.nc.u64 %rd148, [%rd149];
	// end inline asm
	mov.b64 	%fd241, %rd148;
	setp.lt.f64 	%p137, %fd240, %fd241;
	selp.f64 	%fd242, %fd241, %fd240, %p137;
	add.s32 	%r274, %r467, 768;
	mul.wide.u32 	%rd155, %r274, 8;
	add.s64 	%rd151, %rd16, %rd155;
	// begin inline asm
	ld.global.nc.u64 %rd150, [%rd151];
	// end inline asm
	mov.b64 	%fd243, %rd150;
	setp.lt.f64 	%p138, %fd242, %fd243;
	selp.f64 	%fd366, %fd243, %fd242, %p138;
	add.s32 	%r33, %r468, 1024;
	add.s32 	%r275, %r468, 512;
	add.s32 	%r467, %r467, 1024;
	setp.lt.s32 	%p139, %r275, %r18;
	mov.u32 	%r468, %r33;
	@%p139 bra 	$L__BB4_34;
$L__BB4_35:
	// begin inline asm
	mov.u32 %r276, %laneid;
	// end inline asm
	mov.b64 	%rd156, %fd366;
	mov.b64 	{%r278, %r283}, %rd156;
	mov.b32 	%r284, 1;
	mov.b32 	%r325, 31;
	mov.b32 	%r326, -1;
	// begin inline asm
	shfl.sync.down.b32 %r277, %r278, %r284, %r325, %r326;
	// end inline asm
	// begin inline asm
	shfl.sync.down.b32 %r282, %r283, %r284, %r325, %r326;
	// end inline asm
	mov.b64 	%rd157, {%r277, %r282};
	mov.b64 	%fd244, %rd157;
	setp.gt.s32 	%p140, %r276, 30;
	setp.lt.f64 	%p141, %fd366, %fd244;
	selp.f64 	%fd245, %fd244, %fd366, %p141;
	selp.f64 	%fd246, %fd366, %fd245, %p140;
	mov.b64 	%rd158, %fd246;
	mov.b64 	{%r288, %r293}, %rd158;
	mov.b32 	%r294, 2;
	// begin inline asm
	shfl.sync.down.b32 %r287, %r288, %r294, %r325, %r326;
	// end inline asm
	// begin inline asm
	shfl.sync.down.b32 %r292, %r293, %r294, %r325, %r326;
	// end inline asm
	mov.b64 	%rd159, {%r287, %r292};
	mov.b64 	%fd247, %rd159;
	setp.gt.s32 	%p142, %r276, 29;
	setp.lt.f64 	%p143, %fd246, %fd247;
	selp.f64 	%fd248, %fd247, %fd246, %p143;
	selp.f64 	%fd249, %fd246, %fd248, %p142;
	mov.b64 	%rd160, %fd249;
	mov.b64 	{%r298, %r303}, %rd160;
	mov.b32 	%r304, 4;
	// begin inline asm
	shfl.sync.down.b32 %r297, %r298, %r304, %r325, %r326;
	// end inline asm
	// begin inline asm
	shfl.sync.down.b32 %r302, %r303, %r304, %r325, %r326;
	// end inline asm
	mov.b64 	%rd161, {%r297, %r302};
	mov.b64 	%fd250, %rd161;
	setp.gt.s32 	%p144, %r276, 27;
	setp.lt.f64 	%p145, %fd249, %fd250;
	selp.f64 	%fd251, %fd250, %fd249, %p145;
	selp.f64 	%fd252, %fd249, %fd251, %p144;
	mov.b64 	%rd162, %fd252;
	mov.b64 	{%r308, %r313}, %rd162;
	mov.b32 	%r314, 8;
	// begin inline asm
	shfl.sync.down.b32 %r307, %r308, %r314, %r325, %r326;
	// end inline asm
	// begin inline asm
	shfl.sync.down.b32 %r312, %r313, %r314, %r325, %r326;
	// end inline asm
	mov.b64 	%rd163, {%r307, %r312};
	mov.b64 	%fd253, %rd163;
	setp.gt.s32 	%p146, %r276, 23;
	setp.lt.f64 	%p147, %fd252, %fd253;
	selp.f64 	%fd254, %fd253, %fd252, %p147;
	selp.f64 	%fd255, %fd252, %fd254, %p146;
	mov.b64 	%rd164, %fd255;
	mov.b64 	{%r318, %r323}, %rd164;
	mov.b32 	%r324, 16;
	// begin inline asm
	shfl.sync.down.b32 %r317, %r318, %r324, %r325, %r326;
	// end inline asm
	// begin inline asm
	shfl.sync.down.b32 %r322, %r323, %r324, %r325, %r326;
	// end inline asm
	mov.b64 	%rd165, {%r317, %r322};
	mov.b64 	%fd256, %rd165;
	setp.gt.s32 	%p148, %r276, 15;
	setp.lt.f64 	%p149, %fd255, %fd256;
	selp.f64 	%fd26, %fd256, %fd255, %p149;
	selp.f64 	%fd380, %fd255, %fd26, %p148;
	setp.ne.s32 	%p150, %r276, 0;
	@%p150 bra 	$L__BB4_37;
	shr.u32 	%r327, %r13, 2;
	and.b32  	%r328, %r327, 248;
	mov.u32 	%r329, _ZZN3cub18CUB_300001_SM_10006detail6reduce28DeviceReduceSingleTileKernelINS2_10policy_hubIdjN4cuda3__47maximumIvEEE10Policy1000EPdSB_jS8_ddNS5_3std3__410__identityEEEvT0_T1_T2_T3_T4_T6_E12temp_storage;
	add.s32 	%r330, %r329, %r328;
	st.shared.f64 	[%r330+8], %fd26;
$L__BB4_37:
	bar.sync 	0;
	setp.ne.s32 	%p151, %r13, 0;
	@%p151 bra 	$L__BB4_74;
	ld.shared.f64 	%fd257, [_ZZN3cub18CUB_300001_SM_10006detail6reduce28DeviceReduceSingleTileKernelINS2_10policy_hubIdjN4cuda3__47maximumIvEEE10Policy1000EPdSB_jS8_ddNS5_3std3__410__identityEEEvT0_T1_T2_T3_T4_T6_E12temp_storage+16];
	setp.lt.f64 	%p152, %fd380, %fd257;
	selp.f64 	%fd258, %fd257, %fd380, %p152;
	ld.shared.f64 	%fd259, [_ZZN3cub18CUB_300001_SM_10006detail6reduce28DeviceReduceSingleTileKernelINS2_10policy_hubIdjN4cuda3__47maximumIvEEE10Policy1000EPdSB_jS8_ddNS5_3std3__410__identityEEEvT0_T1_T2_T3_T4_T6_E12temp_storage+24];
	setp.lt.f64 	%p153, %fd258, %fd259;
	selp.f64 	%fd260, %fd259, %fd258, %p153;
	ld.shared.f64 	%fd261, [_ZZN3cub18CUB_300001_SM_10006detail6reduce28DeviceReduceSingleTileKernelINS2_10policy_hubIdjN4cuda3__47maximumIvEEE10Policy1000EPdSB_jS8_ddNS5_3std3__410__identityEEEvT0_T1_T2_T3_T4_T6_E12temp_storage+32];
	setp.lt.f64 	%p154, %fd260, %fd261;
	selp.f64 	%fd262, %fd261, %fd260, %p154;
	ld.shared.f64 	%fd263, [_ZZN3cub18CUB_300001_SM_10006detail6reduce28DeviceReduceSingleTileKernelINS2_10policy_hubIdjN4cuda3__47maximumIvEEE10Policy1000EPdSB_jS8_ddNS5_3std3__410__identityEEEvT0_T1_T2_T3_T4_T6_E12temp_storage+40];
	setp.lt.f64 	%p155, %fd262, %fd263;
	selp.f64 	%fd264, %fd263, %fd262, %p155;
	ld.shared.f64 	%fd265, [_ZZN3cub18CUB_300001_SM_10006detail6reduce28DeviceReduceSingleTileKernelINS2_10policy_hubIdjN4cuda3__47maximumIvEEE10Policy1000EPdSB_jS8_ddNS5_3std3__410__identityEEEvT0_T1_T2_T3_T4_T6_E12temp_storage+48];
	setp.lt.f64 	%p156, %fd264, %fd265;
	selp.f64 	%fd266, %fd265, %fd264, %p156;
	ld.shared.f64 	%fd267, [_ZZN3cub18CUB_300001_SM_10006detail6reduce28DeviceReduceSingleTileKernelINS2_10policy_hubIdjN4cuda3__47maximumIvEEE10Policy1000EPdSB_jS8_ddNS5_3std3__410__identityEEEvT0_T1_T2_T3_T4_T6_E12temp_storage+56];
	setp.lt.f64 	%p157, %fd266, %fd267;
	selp.f64 	%fd268, %fd267, %fd266, %p157;
	ld.shared.f64 	%fd269, [_ZZN3cub18CUB_300001_SM_10006detail6reduce28DeviceReduceSingleTileKernelINS2_10policy_hubIdjN4cuda3__47maximumIvEEE10Policy1000EPdSB_jS8_ddNS5_3std3__410__identityEEEvT0_T1_T2_T3_T4_T6_E12temp_storage+64];
	setp.lt.f64 	%p158, %fd268, %fd269;
	selp.f64 	%fd380, %fd269, %fd268, %p158;
	bra.uni 	$L__BB4_74;
$L__BB4_39:
	setp.gt.u32 	%p3, %r69, 2047;
	@%p3 bra 	$L__BB4_58;
	mov.u32 	%r35, %tid.x;
	setp.ge.u32 	%p52, %r35, %r69;
	mov.f64 	%fd372, 0d0000000000000000;
	mov.u32 	%r472, %r35;
	@%p52 bra 	$L__BB4_42;
	mul.wide.u32 	%rd82, %r35, 8;
	add.s64 	%rd81, %rd16, %rd82;
	// begin inline asm
	ld.global.nc.u64 %rd80, [%rd81];
	// end inline asm
	mov.b64 	%fd372, %rd80;
	add.s32 	%r472, %r35, 256;
$L__BB4_42:
	setp.ge.u32 	%p53, %r472, %r69;
	@%p53 bra 	$L__BB4_49;
	not.b32 	%r139, %r472;
	add.s32 	%r38, %r69, %r139;
	and.b32  	%r140, %r38, 768;
	setp.eq.s32 	%p54, %r140, 768;
	@%p54 bra 	$L__BB4_46;
	mul.wide.u32 	%rd83, %r472, 8;
	add.s64 	%rd203, %rd16, %rd83;
	shr.u32 	%r141, %r38, 8;
	add.s32 	%r142, %r141, 1;
	and.b32  	%r143, %r142, 3;
	neg.s32 	%r470, %r143;
$L__BB4_45:
	.pragma "nounroll";
	// begin inline asm
	ld.global.nc.u64 %rd84, [%rd203];
	// end inline asm
	mov.b64 	%fd125, %rd84;
	setp.lt.f64 	%p55, %fd372, %fd125;
	selp.f64 	%fd372, %fd125, %fd372, %p55;
	add.s32 	%r472, %r472, 256;
	add.s64 	%rd203, %rd203, 2048;
	add.s32 	%r470, %r470, 1;
	setp.ne.s32 	%p56, %r470, 0;
	@%p56 bra 	$L__BB4_45;
$L__BB4_46:
	setp.lt.u32 	%p57, %r38, 768;
	@%p57 bra 	$L__BB4_49;
	mul.wide.u32 	%rd86, %r472, 8;
	add.s64 	%rd204, %rd16, %rd86;
$L__BB4_48:
	// begin inline asm
	ld.global.nc.u64 %rd87, [%rd204];
	// end inline asm
	mov.b64 	%fd126, %rd87;
	setp.lt.f64 	%p58, %fd372, %fd126;
	selp.f64 	%fd127, %fd126, %fd372, %p58;
	add.s64 	%rd90, %rd204, 2048;
	// begin inline asm
	ld.global.nc.u64 %rd89, [%rd90];
	// end inline asm
	mov.b64 	%fd128, %rd89;
	setp.lt.f64 	%p59, %fd127, %fd128;
	selp.f64 	%fd129, %fd128, %fd127, %p59;
	add.s64 	%rd92, %rd204, 4096;
	// begin inline asm
	ld.global.nc.u64 %rd91, [%rd92];
	// end inline asm
	mov.b64 	%fd130, %rd91;
	setp.lt.f64 	%p60, %fd129, %fd130;
	selp.f64 	%fd131, %fd130, %fd129, %p60;
	add.s64 	%rd94, %rd204, 6144;
	// begin inline asm
	ld.global.nc.u64 %rd93, [%rd94];
	// end inline asm
	mov.b64 	%fd132, %rd93;
	setp.lt.f64 	%p61, %fd131, %fd132;
	selp.f64 	%fd372, %fd132, %fd131, %p61;
	add.s32 	%r472, %r472, 1024;
	add.s64 	%rd204, %rd204, 8192;
	setp.lt.s32 	%p62, %r472, %r69;
	@%p62 bra 	$L__BB4_48;
$L__BB4_49:
	setp.lt.u32 	%p63, %r69, 256;
	@%p63 bra 	$L__BB4_54;
	// begin inline asm
	mov.u32 %r207, %laneid;
	// end inline asm
	mov.b64 	%rd105, %fd372;
	mov.b64 	{%r209, %r214}, %rd105;
	mov.b32 	%r215, 1;
	mov.b32 	%r256, 31;
	mov.b32 	%r257, -1;
	// begin inline asm
	shfl.sync.down.b32 %r208, %r209, %r215, %r256, %r257;
	// end inline asm
	// begin inline asm
	shfl.sync.down.b32 %r213, %r214, %r215, %r256, %r257;
	// end inline asm
	mov.b64 	%rd106, {%r208, %r213};
	mov.b64 	%fd180, %rd106;
	setp.gt.s32 	%p91, %r207, 30;
	setp.lt.f64 	%p92, %fd372, %fd180;
	selp.f64 	%fd181, %fd180, %fd372, %p92;
	selp.f64 	%fd182, %fd372, %fd181, %p91;
	mov.b64 	%rd107, %fd182;
	mov.b64 	{%r219, %r224}, %rd107;
	mov.b32 	%r225, 2;
	// begin inline asm
	shfl.sync.down.b32 %r218, %r219, %r225, %r256, %r257;
	// end inline asm
	// begin inline asm
	shfl.sync.down.b32 %r223, %r224, %r225, %r256, %r257;
	// end inline asm
	mov.b64 	%rd108, {%r218, %r223};
	mov.b64 	%fd183, %rd108;
	setp.gt.s32 	%p93, %r207, 29;
	setp.lt.f64 	%p94, %fd182, %fd183;
	selp.f64 	%fd184, %fd183, %fd182, %p94;
	selp.f64 	%fd185, %fd182, %fd184, %p93;
	mov.b64 	%rd109, %fd185;
	mov.b64 	{%r229, %r234}, %rd109;
	mov.b32 	%r235, 4;
	// begin inline asm
	shfl.sync.down.b32 %r228, %r229, %r235, %r256, %r257;
	// end inline asm
	// begin inline asm
	shfl.sync.down.b32 %r233, %r234, %r235, %r256, %r257;
	// end inline asm
	mov.b64 	%rd110, {%r228, %r233};
	mov.b64 	%fd186, %rd110;
	setp.gt.s32 	%p95, %r207, 27;
	setp.lt.f64 	%p96, %fd185, %fd186;
	selp.f64 	%fd187, %fd186, %fd185, %p96;
	selp.f64 	%fd188, %fd185, %fd187, %p95;
	mov.b64 	%rd111, %fd188;
	mov.b64 	{%r239, %r244}, %rd111;
	mov.b32 	%r245, 8;
	// begin inline asm
	shfl.sync.down.b32 %r238, %r239, %r245, %r256, %r257;
	// end inline asm
	// begin inline asm
	shfl.sync.down.b32 %r243, %r244, %r245, %r256, %r257;
	// end inline asm
	mov.b64 	%rd112, {%r238, %r243};
	mov.b64 	%fd189, %rd112;
	setp.gt.s32 	%p97, %r207, 23;
	setp.lt.f64 	%p98, %fd188, %fd189;
	selp.f64 	%fd190, %fd189, %fd188, %p98;
	selp.f64 	%fd191, %fd188, %fd190, %p97;
	mov.b64 	%rd113, %fd191;
	mov.b64 	{%r249, %r254}, %rd113;
	mov.b32 	%r255, 16;
	// begin inline asm
	shfl.sync.down.b32 %r248, %r249, %r255, %r256, %r257;
	// end inline asm
	// begin inline asm
	shfl.sync.down.b32 %r253, %r254, %r255, %r256, %r257;
	// end inline asm
	mov.b64 	%rd114, {%r248, %r253};
	mov.b64 	%fd192, %rd114;
	setp.gt.s32 	%p99, %r207, 15;
	setp.lt.f64 	%p100, %fd191, %fd192;
	selp.f64 	%fd38, %fd192, %fd191, %p100;
	selp.f64 	%fd380, %fd191, %fd38, %p99;
	setp.ne.s32 	%p101, %r207, 0;
	@%p101 bra 	$L__BB4_52;
	shr.u32 	%r258, %r35, 2;
	and.b32  	%r259, %r258, 248;
	mov.u32 	%r260, _ZZN3cub18CUB_300001_SM_10006detail6reduce28DeviceReduceSingleTileKernelINS2_10policy_hubIdjN4cuda3__47maximumIvEEE10Policy1000EPdSB_jS8_ddNS5_3std3__410__identityEEEvT0_T1_T2_T3_T4_T6_E12temp_storage;
	add.s32 	%r261, %r260, %r259;
	st.shared.f64 	[%r261+8], %fd38;
$L__BB4_52:
	bar.sync 	0;
	setp.ne.s32 	%p102, %r35, 0;
	@%p102 bra 	$L__BB4_74;
	ld.shared.f64 	%fd193, [_ZZN3cub18CUB_300001_SM_10006detail6reduce28DeviceReduceSingleTileKernelINS2_10policy_hubIdjN4cuda3__47maximumIvEEE10Policy1000EPdSB_jS8_ddNS5_3std3__410__identityEEEvT0_T1_T2_T3_T4_T6_E12temp_storage+16];
	setp.lt.f64 	%p103, %fd380, %fd193;
	selp.f64 	%fd194, %fd193, %fd380, %p103;
	ld.shared.f64 	%fd195, [_ZZN3cub18CUB_300001_SM_10006detail6reduce28DeviceReduceSingleTileKernelINS2_10policy_hubIdjN4cuda3__47maximumIvEEE10Policy1000EPdSB_jS8_ddNS5_3std3__410__identityEEEvT0_T1_T2_T3_T4_T6_E12temp_storage+24];
	setp.lt.f64 	%p104, %fd194, %fd195;
	selp.f64 	%fd196, %fd195, %fd194, %p104;
	ld.shared.f64 	%fd197, [_ZZN3cub18CUB_300001_SM_10006detail6reduce28DeviceReduceSingleTileKernelINS2_10policy_hubIdjN4cuda3__47maximumIvEEE10Policy1000EPdSB_jS8_ddNS5_3std3__410__identityEEEvT0_T1_T2_T3_T4_T6_E12temp_storage+32];
	setp.lt.f64 	%p105, %fd196, %fd197;
	selp.f64 	%fd198, %fd197, %fd196, %p105;
	ld.shared.f64 	%fd199, [_ZZN3cub18CUB_300001_SM_10006detail6reduce28DeviceReduceSingleTileKernelINS2_10policy_hubIdjN4cuda3__47maximumIvEEE10Policy1000EPdSB_jS8_ddNS5_3std3__410__identityEEEvT0_T1_T2_T3_T4_T6_E12temp_storage+40];
	setp.lt.f64 	%p106, %fd198, %fd199;
	selp.f64 	%fd200, %fd199, %fd198, %p106;
	ld.shared.f64 	%fd201, [_ZZN3cub18CUB_300001_SM_10006detail6reduce28DeviceReduceSingleTileKernelINS2_10policy_hubIdjN4cuda3__47maximumIvEEE10Policy1000EPdSB_jS8_ddNS5_3std3__410__identityEEEvT0_T1_T2_T3_T4_T6_E12temp_storage+48];
	setp.lt.f64 	%p107, %fd200, %fd201;
	selp.f64 	%fd202, %fd201, %fd200, %p107;
	ld.shared.f64 	%fd203, [_ZZN3cub18CUB_300001_SM_10006detail6reduce28DeviceReduceSingleTileKernelINS2_10policy_hubIdjN4cuda3__47maximumIvEEE10Policy1000EPdSB_jS8_ddNS5_3std3__410__identityEEEvT0_T1_T2_T3_T4_T6_E12temp_storage+56];
	setp.lt.f64 	%p108, %fd202, %fd203;
	selp.f64 	%fd204, %fd203, %fd202, %p108;
	ld.shared.f64 	%fd205, [_ZZN3cub18CUB_300001_SM_10006detail6reduce28DeviceReduceSingleTileKernelINS2_10policy_hubIdjN4cuda3__47maximumIvEEE10Policy1000EPdSB_jS8_ddNS5_3std3__410__identityEEEvT0_T1_T2_T3_T4_T6_E12temp_storage+64];
	setp.lt.f64 	%p109, %fd204, %fd205;
	selp.f64 	%fd380, %fd205, %fd204, %p109;
	bra.uni 	$L__BB4_74;
$L__BB4_54:
	// begin inline asm
	mov.u32 %r144, %laneid;
	// end inline asm
	and.b32  	%r195, %r35, 992;
	add.s32 	%r196, %r195, 32;
	setp.gt.u32 	%p64, %r196, %r69;
	not.b32 	%r197, %r195;
	add.s32 	%r198, %r69, %r197;
	selp.b32 	%r193, %r198, 31, %p64;
	mov.b64 	%rd95, %fd372;
	mov.b64 	{%r146, %r151}, %rd95;
	mov.b32 	%r152, 1;
	mov.b32 	%r194, -1;
	// begin inline asm
	shfl.sync.down.b32 %r145, %r146, %r152, %r193, %r194;
	// end inline asm
	// begin inline asm
	shfl.sync.down.b32 %r150, %r151, %r152, %r193, %r194;
	// end inline asm
	mov.b64 	%rd96, {%r145, %r150};
	mov.b64 	%fd133, %rd96;
	setp.lt.s32 	%p65, %r144, %r193;
	setp.lt.f64 	%p66, %fd372, %fd133;
	selp.f64 	%fd134, %fd133, %fd372, %p66;
	selp.f64 	%fd135, %fd134, %fd372, %p65;
	mov.b64 	%rd97, %fd135;
	mov.b64 	{%r156, %r161}, %rd97;
	mov.b32 	%r162, 2;
	// begin inline asm
	shfl.sync.down.b32 %r155, %r156, %r162, %r193, %r194;
	// end inline asm
	// begin inline asm
	shfl.sync.down.b32 %r160, %r161, %r162, %r193, %r194;
	// end inline asm
	mov.b64 	%rd98, {%r155, %r160};
	mov.b64 	%fd136, %rd98;
	add.s32 	%r199, %r144, 2;
	setp.gt.s32 	%p67, %r199, %r193;
	setp.lt.f64 	%p68, %fd135, %fd136;
	selp.f64 	%fd137, %fd136, %fd135, %p68;
	selp.f64 	%fd138, %fd135, %fd137, %p67;
	mov.b64 	%rd99, %fd138;
	mov.b64 	{%r166, %r171}, %rd99;
	mov.b32 	%r172, 4;
	// begin inline asm
	shfl.sync.down.b32 %r165, %r166, %r172, %r193, %r194;
	// end inline asm
	// begin inline asm
	shfl.sync.down.b32 %r170, %r171, %r172, %r193, %r194;
	// end inline asm
	mov.b64 	%rd100, {%r165, %r170};
	mov.b64 	%fd139, %rd100;
	add.s32 	%r200, %r144, 4;
	setp.gt.s32 	%p69, %r200, %r193;
	setp.lt.f64 	%p70, %fd138, %fd139;
	selp.f64 	%fd140, %fd139, %fd138, %p70;
	selp.f64 	%fd141, %fd138, %fd140, %p69;
	mov.b64 	%rd101, %fd141;
	mov.b64 	{%r176, %r181}, %rd101;
	mov.b32 	%r182, 8;
	// begin inline asm
	shfl.sync.down.b32 %r175, %r176, %r182, %r193, %r194;
	// end inline asm
	// begin inline asm
	shfl.sync.down.b32 %r180, %r181, %r182, %r193, %r194;
	// end inline asm
	mov.b64 	%rd102, {%r175, %r180};
	mov.b64 	%fd142, %rd102;
	add.s32 	%r201, %r144, 8;
	setp.gt.s32 	%p71, %r201, %r193;
	setp.lt.f64 	%p72, %fd141, %fd142;
	selp.f64 	%fd143, %fd142, %fd141, %p72;
	selp.f64 	%fd144, %fd141, %fd143, %p71;
	mov.b64 	%rd103, %fd144;
	mov.b64 	{%r186, %r191}, %rd103;
	mov.b32 	%r192, 16;
	// begin inline asm
	shfl.sync.down.b32 %r185, %r186, %r192, %r193, %r194;
	// end inline asm
	// begin inline asm
	shfl.sync.down.b32 %r190, %r191, %r192, %r193, %r194;
	// end inline asm
	mov.b64 	%rd104, {%r185, %r190};
	mov.b64 	%fd145, %rd104;
	add.s32 	%r202, %r144, 16;
	setp.gt.s32 	%p73, %r202, %r193;
	setp.lt.f64 	%p74, %fd144, %fd145;
	selp.f64 	%fd146, %fd145, %fd144, %p74;
	selp.f64 	%fd380, %fd144, %fd146, %p73;
	setp.ne.s32 	%p75, %r144, 0;
	@%p75 bra 	$L__BB4_56;
	shr.u32 	%r203, %r35, 2;
	and.b32  	%r204, %r203, 248;
	mov.u32 	%r205, _ZZN3cub18CUB_300001_SM_10006detail6reduce28DeviceReduceSingleTileKernelINS2_10policy_hubIdjN4cuda3__47maximumIvEEE10Policy1000EPdSB_jS8_ddNS5_3std3__410__identityEEEvT0_T1_T2_T3_T4_T6_E12temp_storage;
	add.s32 	%r206, %r205, %r204;
	st.shared.f64 	[%r206+8], %fd380;
$L__BB4_56:
	bar.sync 	0;
	setp.ne.s32 	%p76, %r35, 0;
	@%p76 bra 	$L__BB4_74;
	setp.gt.u32 	%p77, %r69, 32;
	ld.shared.f64 	%fd147, [_ZZN3cub18CUB_300001_SM_10006detail6reduce28DeviceReduceSingleTileKernelINS2_10policy_hubIdjN4cuda3__47maximumIvEEE10Policy1000EPdSB_jS8_ddNS5_3std3__410__identityEEEvT0_T1_T2_T3_T4_T6_E12temp_storage+16];
	setp.lt.f64 	%p78, %fd380, %fd147;
	selp.f64 	%fd149, %fd147, %fd380, %p78;
	selp.f64 	%fd150, %fd149, %fd380, %p77;
	setp.gt.u32 	%p79, %r69, 64;
	ld.shared.f64 	%fd152, [_ZZN3cub18CUB_300001_SM_10006detail6reduce28DeviceReduceSingleTileKernelINS2_10policy_hubIdjN4cuda3__47maximumIvEEE10Policy1000EPdSB_jS8_ddNS5_3std3__410__identityEEEvT0_T1_T2_T3_T4_T6_E12temp_storage+24];
	setp.lt.f64 	%p80, %fd150, %fd152;
	selp.f64 	%fd154, %fd152, %fd150, %p80;
	selp.f64 	%fd155, %fd154, %fd150, %p79;
	setp.gt.u32 	%p81, %r69, 96;
	ld.shared.f64 	%fd157, [_ZZN3cub18CUB_300001_SM_10006detail6reduce28DeviceReduceSingleTileKernelINS2_10policy_hubIdjN4cuda3__47maximumIvEEE10Policy1000EPdSB_jS8_ddNS5_3std3__410__identityEEEvT0_T1_T2_T3_T4_T6_E12temp_storage+32];
	setp.lt.f64 	%p82, %fd155, %fd157;
	selp.f64 	%fd159, %fd157, %fd155, %p82;
	selp.f64 	%fd160, %fd159, %fd155, %p81;
	setp.gt.u32 	%p83, %r69, 128;
	ld.shared.f64 	%fd162, [_ZZN3cub18CUB_300001_SM_10006detail6reduce28DeviceReduceSingleTileKernelINS2_10policy_hubIdjN4cuda3__47maximumIvEEE10Policy1000EPdSB_jS8_ddNS5_3std3__410__identityEEEvT0_T1_T2_T3_T4_T6_E12temp_storage+40];
	setp.lt.f64 	%p84, %fd160, %fd162;
	selp.f64 	%fd164, %fd162, %fd160, %p84;
	selp.f64 	%fd165, %fd164, %fd160, %p83;
	setp.gt.u32 	%p85, %r69, 160;
	ld.shared.f64 	%fd167, [_ZZN3cub18CUB_300001_SM_10006detail6reduce28DeviceReduceSingleTileKernelINS2_10policy_hubIdjN4cuda3__47maximumIvEEE10Policy1000EPdSB_jS8_ddNS5_3std3__410__identityEEEvT0_T1_T2_T3_T4_T6_E12temp_storage+48];
	setp.lt.f64 	%p86, %fd165, %fd167;
	selp.f64 	%fd169, %fd167, %fd165, %p86;
	selp.f64 	%fd170, %fd169, %fd165, %p85;
	setp.gt.u32 	%p87, %r69, 192;
	ld.shared.f64 	%fd172, [_ZZN3cub18CUB_300001_SM_10006detail6reduce28DeviceReduceSingleTileKernelINS2_10policy_hubIdjN4cuda3__47maximumIvEEE10Policy1000EPdSB_jS8_ddNS5_3std3__410__identityEEEvT0_T1_T2_T3_T4_T6_E12temp_storage+56];
	setp.lt.f64 	%p88, %fd170, %fd172;
	selp.f64 	%fd174, %fd172, %fd170, %p88;
	selp.f64 	%fd175, %fd174, %fd170, %p87;
	setp.gt.u32 	%p89, %r69, 224;
	ld.shared.f64 	%fd177, [_ZZN3cub18CUB_300001_SM_10006detail6reduce28DeviceReduceSingleTileKernelINS2_10policy_hubIdjN4cuda3__47maximumIvEEE10Policy1000EPdSB_jS8_ddNS5_3std3__410__identityEEEvT0_T1_T2_T3_T4_T6_E12temp_storage+64];
	setp.lt.f64 	%p90, %fd175, %fd177;
	selp.f64 	%fd179, %fd177, %fd175, %p90;
	selp.f64 	%fd380, %fd179, %fd175, %p89;
	bra.uni 	$L__BB4_74;
$L__BB4_58:
	mov.u32 	%r47, %tid.x;
	mul.wide.u32 	%rd35, %r47, 8;
	add.s64 	%rd20, %rd16, %rd35;
	// begin inline asm
	ld.global.nc.u64 %rd19, [%rd20];
	// end inline asm
	mov.b64 	%fd59, %rd19;
	add.s64 	%rd22, %rd20, 2048;
	// begin inline asm
	ld.global.nc.u64 %rd21, [%rd22];
	// end inline asm
	mov.b64 	%fd60, %rd21;
	add.s64 	%rd24, %rd20, 4096;
	// begin inline asm
	ld.global.nc.u64 %rd23, [%rd24];
	// end inline asm
	mov.b64 	%fd61, %rd23;
	add.s64 	%rd26, %rd20, 6144;
	// begin inline asm
	ld.global.nc.u64 %rd25, [%rd26];
	// end inline asm
	mov.b64 	%fd62, %rd25;
	add.s64 	%rd28, %rd20, 8192;
	// begin inline asm
	ld.global.nc.u64 %rd27, [%rd28];
	// end inline asm
	mov.b64 	%fd63, %rd27;
	add.s64 	%rd30, %rd20, 10240;
	// begin inline asm
	ld.global.nc.u64 %rd29, [%rd30];
	// end inline asm
	mov.b64 	%fd64, %rd29;
	add.s64 	%rd32, %rd20, 12288;
	// begin inline asm
	ld.global.nc.u64 %rd31, [%rd32];
	// end inline asm
	mov.b64 	%fd65, %rd31;
	add.s64 	%rd34, %rd20, 14336;
	// begin inline asm
	ld.global.nc.u64 %rd33, [%rd34];
	// end inline asm
	mov.b64 	%fd66, %rd33;
	setp.lt.f64 	%p4, %fd59, %fd60;
	selp.f64 	%fd67, %fd60, %fd59, %p4;
	setp.lt.f64 	%p5, %fd67, %fd61;
	selp.f64 	%fd68, %fd61, %fd67, %p5;
	setp.lt.f64 	%p6, %fd68, %fd62;
	selp.f64 	%fd69, %fd62, %fd68, %p6;
	setp.lt.f64 	%p7, %fd69, %fd63;
	selp.f64 	%fd70, %fd63, %fd69, %p7;
	setp.lt.f64 	%p8, %fd70, %fd64;
	selp.f64 	%fd71, %fd64, %fd70, %p8;
	setp.lt.f64 	%p9, %fd71, %fd65;
	selp.f64 	%fd72, %fd65, %fd71, %p9;
	setp.lt.f64 	%p10, %fd72, %fd66;
	selp.f64 	%fd379, %fd66, %fd72, %p10;
	add.s32 	%r48, %r69, -2048;
	setp.lt.u32 	%p11, %r48, 2048;
	mov.b32 	%r475, 2048;
	@%p11 bra 	$L__BB4_62;
	mov.b32 	%r475, 2048;
$L__BB4_60:
	add.s32 	%r72, %r47, %r475;
	mul.wide.u32 	%rd52, %r72, 8;
	add.s64 	%rd37, %rd16, %rd52;
	// begin inline asm
	ld.global.nc.u64 %rd36, [%rd37];
	// end inline asm
	mov.b64 	%fd73, %rd36;
	mul.wide.u32 	%rd53, %r475, 8;
	add.s64 	%rd54, %rd20, %rd53;
	add.s64 	%rd39, %rd54, 2048;
	// begin inline asm
	ld.global.nc.u64 %rd38, [%rd39];
	// end inline asm
	mov.b64 	%fd74, %rd38;
	add.s64 	%rd41, %rd54, 4096;
	// begin inline asm
	ld.global.nc.u64 %rd40, [%rd41];
	// end inline asm
	mov.b64 	%fd75, %rd40;
	add.s64 	%rd43, %rd54, 6144;
	// begin inline asm
	ld.global.nc.u64 %rd42, [%rd43];
	// end inline asm
	mov.b64 	%fd76, %rd42;
	add.s64 	%rd45, %rd54, 8192;
	// begin inline asm
	ld.global.nc.u64 %rd44, [%rd45];
	// end inline asm
	mov.b64 	%fd77, %rd44;
	add.s64 	%rd47, %rd54, 10240;
	// begin inline asm
	ld.global.nc.u64 %rd46, [%rd47];
	// end inline asm
	mov.b64 	%fd78, %rd46;
	add.s64 	%rd49, %rd54, 12288;
	// begin inline asm
	ld.global.nc.u64 %rd48, [%rd49];
	// end inline asm
	mov.b64 	%fd79, %rd48;
	add.s64 	%rd51, %rd54, 14336;
	// begin inline asm
	ld.global.nc.u64 %rd50, [%rd51];
	// end inline asm
	mov.b64 	%fd80, %rd50;
	setp.lt.f64 	%p12, %fd379, %fd73;
	selp.f64 	%fd81, %fd73, %fd379, %p12;
	setp.lt.f64 	%p13, %fd81, %fd74;
	selp.f64 	%fd82, %fd74, %fd81, %p13;
	setp.lt.f64 	%p14, %fd82, %fd75;
	selp.f64 	%fd83, %fd75, %fd82, %p14;
	setp.lt.f64 	%p15, %fd83, %fd76;
	selp.f64 	%fd84, %fd76, %fd83, %p15;
	setp.lt.f64 	%p16, %fd84, %fd77;
	selp.f64 	%fd85, %fd77, %fd84, %p16;
	setp.lt.f64 	%p17, %fd85, %fd78;
	selp.f64 	%fd86, %fd78, %fd85, %p17;
	setp.lt.f64 	%p18, %fd86, %fd79;
	selp.f64 	%fd87, %fd79, %fd86, %p18;
	setp.lt.f64 	%p19, %fd87, %fd80;
	selp.f64 	%fd379, %fd80, %fd87, %p19;
	sub.s32 	%r73, %r69, %r475;
	setp.lt.u32 	%p20, %r73, 2048;
	@%p20 bra 	$L__BB4_70;
	add.s32 	%r475, %r475, 2048;
	setp.le.u32 	%p21, %r475, %r48;
	@%p21 bra 	$L__BB4_60;
$L__BB4_62:
	setp.le.u32 	%p22, %r69, %r475;
	@%p22 bra 	$L__BB4_70;
	sub.s32 	%r52, %r69, %r475;
	setp.ge.s32 	%p23, %r47, %r52;
	@%p23 bra 	$L__BB4_70;
	not.b32 	%r74, %r47;
	add.s32 	%r75, %r69, %r74;
	sub.s32 	%r53, %r75, %r475;
	and.b32  	%r76, %r53, 768;
	setp.eq.s32 	%p24, %r76, 768;
	mov.u32 	%r479, %r47;
	@%p24 bra 	$L__BB4_67;
	add.s32 	%r477, %r47, %r475;
	shr.u32 	%r77, %r53, 8;
	add.s32 	%r78, %r77, 1;
	and.b32  	%r79, %r78, 3;
	neg.s32 	%r476, %r79;
	mov.u32 	%r479, %r47;
$L__BB4_66:
	.pragma "nounroll";
	mul.wide.u32 	%rd57, %r477, 8;
	add.s64 	%rd56, %rd16, %rd57;
	// begin inline asm
	ld.global.nc.u64 %rd55, [%rd56];
	// end inline asm
	mov.b64 	%fd89, %rd55;
	setp.lt.f64 	%p25, %fd379, %fd89;
	selp.f64 	%fd379, %fd89, %fd379, %p25;
	add.s32 	%r479, %r479, 256;
	add.s32 	%r477, %r477, 256;
	add.s32 	%r476, %r476, 1;
	setp.ne.s32 	%p26, %r476, 0;
	@%p26 bra 	$L__BB4_66;
$L__BB4_67:
	setp.lt.u32 	%p27, %r53, 768;
	@%p27 bra 	$L__BB4_70;
	add.s32 	%r481, %r479, 512;
	add.s32 	%r480, %r479, %r475;
$L__BB4_69:
	mul.wide.u32 	%rd66, %r480, 8;
	add.s64 	%rd59, %rd16, %rd66;
	// begin inline asm
	ld.global.nc.u64 %rd58, [%rd59];
	// end inline asm
	mov.b64 	%fd90, %rd58;
	setp.lt.f64 	%p28, %fd379, %fd90;
	selp.f64 	%fd91, %fd90, %fd379, %p28;
	add.s32 	%r80, %r480, 256;
	mul.wide.u32 	%rd67, %r80, 8;
	add.s64 	%rd61, %rd16, %rd67;
	// begin inline asm
	ld.global.nc.u64 %rd60, [%rd61];
	// end inline asm
	mov.b64 	%fd92, %rd60;
	setp.lt.f64 	%p29, %fd91, %fd92;
	selp.f64 	%fd93, %fd92, %fd91, %p29;
	add.s32 	%r81, %r480, 512;
	mul.wide.u32 	%rd68, %r81, 8;
	add.s64 	%rd63, %rd16, %rd68;
	// begin inline asm
	ld.global.nc.u64 %rd62, [%rd63];
	// end inline asm
	mov.b64 	%fd94, %rd62;
	setp.lt.f64 	%p30, %fd93, %fd94;
	selp.f64 	%fd95, %fd94, %fd93, %p30;
	add.s32 	%r82, %r480, 768;
	mul.wide.u32 	%rd69, %r82, 8;
	add.s64 	%rd65, %rd16, %rd69;
	// begin inline asm
	ld.global.nc.u64 %rd64, [%rd65];
	// end inline asm
	mov.b64 	%fd96, %rd64;
	setp.lt.f64 	%p31, %fd95, %fd96;
	selp.f64 	%fd379, %fd96, %fd95, %p31;
	add.s32 	%r67, %r481, 1024;
	add.s32 	%r83, %r481, 512;
	add.s32 	%r480, %r480, 1024;
	setp.lt.s32 	%p32, %r83, %r52;
	mov.u32 	%r481, %r67;
	@%p32 bra 	$L__BB4_69;
$L__BB4_70:
	// begin inline asm
	mov.u32 %r84, %laneid;
	// end inline asm
	mov.b64 	%rd70, %fd379;
	mov.b64 	{%r86, %r91}, %rd70;
	mov.b32 	%r92, 1;
	mov.b32 	%r133, 31;
	mov.b32 	%r134, -1;
	// begin inline asm
	shfl.sync.down.b32 %r85, %r86, %r92, %r133, %r134;
	// end inline asm
	// begin inline asm
	shfl.sync.down.b32 %r90, %r91, %r92, %r133, %r134;
	// end inline asm
	mov.b64 	%rd71, {%r85, %r90};
	mov.b64 	%fd97, %rd71;
	setp.gt.s32 	%p33, %r84, 30;
	setp.lt.f64 	%p34, %fd379, %fd97;
	selp.f64 	%fd98, %fd97, %fd379, %p34;
	selp.f64 	%fd99, %fd379, %fd98, %p33;
	mov.b64 	%rd72, %fd99;
	mov.b64 	{%r96, %r101}, %rd72;
	mov.b32 	%r102, 2;
	// begin inline asm
	shfl.sync.down.b32 %r95, %r96, %r102, %r133, %r134;
	// end inline asm
	// begin inline asm
	shfl.sync.down.b32 %r100, %r101, %r102, %r133, %r134;
	// end inline asm
	mov.b64 	%rd73, {%r95, %r100};
	mov.b64 	%fd100, %rd73;
	setp.gt.s32 	%p35, %r84, 29;
	setp.lt.f64 	%p36, %fd99, %fd100;
	selp.f64 	%fd101, %fd100, %fd99, %p36;
	selp.f64 	%fd102, %fd99, %fd101, %p35;
	mov.b64 	%rd74, %fd102;
	mov.b64 	{%r106, %r111}, %rd74;
	mov.b32 	%r112, 4;
	// begin inline asm
	shfl.sync.down.b32 %r105, %r106, %r112, %r133, %r134;
	// end inline asm
	// begin inline asm
	shfl.sync.down.b32 %r110, %r111, %r112, %r133, %r134;
	// end inline asm
	mov.b64 	%rd75, {%r105, %r110};
	mov.b64 	%fd103, %rd75;
	setp.gt.s32 	%p37, %r84, 27;
	setp.lt.f64 	%p38, %fd102, %fd103;
	selp.f64 	%fd104, %fd103, %fd102, %p38;
	selp.f64 	%fd105, %fd102, %fd104, %p37;
	mov.b64 	%rd76, %fd105;
	mov.b64 	{%r116, %r121}, %rd76;
	mov.b32 	%r122, 8;
	// begin inline asm
	shfl.sync.down.b32 %r115, %r116, %r122, %r133, %r134;
	// end inline asm
	// begin inline asm
	shfl.sync.down.b32 %r120, %r121, %r122, %r133, %r134;
	// end inline asm
	mov.b64 	%rd77, {%r115, %r120};
	mov.b64 	%fd106, %rd77;
	setp.gt.s32 	%p39, %r84, 23;
	setp.lt.f64 	%p40, %fd105, %fd106;
	selp.f64 	%fd107, %fd106, %fd105, %p40;
	selp.f64 	%fd108, %fd105, %fd107, %p39;
	mov.b64 	%rd78, %fd108;
	mov.b64 	{%r126, %r131}, %rd78;
	mov.b32 	%r132, 16;
	// begin inline asm
	shfl.sync.down.b32 %r125, %r126, %r132, %r133, %r134;
	// end inline asm
	// begin inline asm
	shfl.sync.down.b32 %r130, %r131, %r132, %r133, %r134;
	// end inline asm
	mov.b64 	%rd79, {%r125, %r130};
	mov.b64 	%fd109, %rd79;
	setp.gt.s32 	%p41, %r84, 15;
	setp.lt.f64 	%p42, %fd108, %fd109;
	selp.f64 	%fd54, %fd109, %fd108, %p42;
	selp.f64 	%fd380, %fd108, %fd54, %p41;
	setp.ne.s32 	%p43, %r84, 0;
	@%p43 bra 	$L__BB4_72;
	shr.u32 	%r135, %r47, 2;
	and.b32  	%r136, %r135, 248;
	mov.u32 	%r137, _ZZN3cub18CUB_300001_SM_10006detail6reduce28DeviceReduceSingleTileKernelINS2_10policy_hubIdjN4cuda3__47maximumIvEEE10Policy1000EPdSB_jS8_ddNS5_3std3__410__identityEEEvT0_T1_T2_T3_T4_T6_E12temp_storage;
	add.s32 	%r138, %r137, %r136;
	st.shared.f64 	[%r138+8], %fd54;
$L__BB4_72:
	bar.sync 	0;
	setp.ne.s32 	%p44, %r47, 0;
	@%p44 bra 	$L__BB4_74;
	ld.shared.f64 	%fd110, [_ZZN3cub18CUB_300001_SM_10006detail6reduce28DeviceReduceSingleTileKernelINS2_10policy_hubIdjN4cuda3__47maximumIvEEE10Policy1000EPdSB_jS8_ddNS5_3std3__410__identityEEEvT0_T1_T2_T3_T4_T6_E12temp_storage+16];
	setp.lt.f64 	%p45, %fd380, %fd110;
	selp.f64 	%fd111, %fd110, %fd380, %p45;
	ld.shared.f64 	%fd112, [_ZZN3cub18CUB_300001_SM_10006detail6reduce28DeviceReduceSingleTileKernelINS2_10policy_hubIdjN4cuda3__47maximumIvEEE10Policy1000EPdSB_jS8_ddNS5_3std3__410__identityEEEvT0_T1_T2_T3_T4_T6_E12temp_storage+24];
	setp.lt.f64 	%p46, %fd111, %fd112;
	selp.f64 	%fd113, %fd112, %fd111, %p46;
	ld.shared.f64 	%fd114, [_ZZN3cub18CUB_300001_SM_10006detail6reduce28DeviceReduceSingleTileKernelINS2_10policy_hubIdjN4cuda3__47maximumIvEEE10Policy1000EPdSB_jS8_ddNS5_3std3__410__identityEEEvT0_T1_T2_T3_T4_T6_E12temp_storage+32];
	setp.lt.f64 	%p47, %fd113, %fd114;
	selp.f64 	%fd115, %fd114, %fd113, %p47;
	ld.shared.f64 	%fd116, [_ZZN3cub18CUB_300001_SM_10006detail6reduce28DeviceReduceSingleTileKernelINS2_10policy_hubIdjN4cuda3__47maximumIvEEE10Policy1000EPdSB_jS8_ddNS5_3std3__410__identityEEEvT0_T1_T2_T3_T4_T6_E12temp_storage+40];
	setp.lt.f64 	%p48, %fd115, %fd116;
	selp.f64 	%fd117, %fd116, %fd115, %p48;
	ld.shared.f64 	%fd118, [_ZZN3cub18CUB_300001_SM_10006detail6reduce28DeviceReduceSingleTileKernelINS2_10policy_hubIdjN4cuda3__47maximumIvEEE10Policy1000EPdSB_jS8_ddNS5_3std3__410__identityEEEvT0_T1_T2_T3_T4_T6_E12temp_storage+48];
	setp.lt.f64 	%p49, %fd117, %fd118;
	selp.f64 	%fd119, %fd118, %fd117, %p49;
	ld.shared.f64 	%fd120, [_ZZN3cub18CUB_300001_SM_10006detail6reduce28DeviceReduceSingleTileKernelINS2_10policy_hubIdjN4cuda3__47maximumIvEEE10Policy1000EPdSB_jS8_ddNS5_3std3__410__identityEEEvT0_T1_T2_T3_T4_T6_E12temp_storage+56];
	setp.lt.f64 	%p50, %fd119, %fd120;
	selp.f64 	%fd121, %fd120, %fd119, %p50;
	ld.shared.f64 	%fd122, [_ZZN3cub18CUB_300001_SM_10006detail6reduce28DeviceReduceSingleTileKernelINS2_10policy_hubIdjN4cuda3__47maximumIvEEE10Policy1000EPdSB_jS8_ddNS5_3std3__410__identityEEEvT0_T1_T2_T3_T4_T6_E12temp_storage+64];
	setp.lt.f64 	%p51, %fd121, %fd122;
	selp.f64 	%fd380, %fd122, %fd121, %p51;
$L__BB4_74:
	mov.u32 	%r454, %tid.x;
	setp.ne.s32 	%p217, %r454, 0;
	@%p217 bra 	$L__BB4_76;
	setp.lt.f64 	%p218, %fd58, %fd380;
	selp.f64 	%fd353, %fd380, %fd58, %p218;
	st.global.f64 	[%rd1], %fd353;
$L__BB4_76:
	ret;

}
	// .globl	_ZN3cub18CUB_300001_SM_10006detail6reduce18DeviceReduceKernelINS2_10policy_hubIdjN4cuda3__47maximumIvEEE10Policy1000EPdjS8_dNS5_3std3__410__identityEEEvT0_PT3_T1_NS0_13GridEvenShareISI_EET2_T4_
.visible .entry _ZN3cub18CUB_300001_SM_10006detail6reduce18DeviceReduceKernelINS2_10policy_hubIdjN4cuda3__47maximumIvEEE10Policy1000EPdjS8_dNS5_3std3__410__identityEEEvT0_PT3_T1_NS0_13GridEvenShareISI_EET2_T4_(
	.param .u64 .ptr .align 1 _ZN3cub18CUB_300001_SM_10006detail6reduce18DeviceReduceKernelINS2_10policy_hubIdjN4cuda3__47maximumIvEEE10Policy1000EPdjS8_dNS5_3std3__410__identityEEEvT0_PT3_T1_NS0_13GridEvenShareISI_EET2_T4__param_0,
	.param .u64 .ptr .align 1 _ZN3cub18CUB_300001_SM_10006detail6reduce18DeviceReduceKernelINS2_10policy_hubIdjN4cuda3__47maximumIvEEE10Policy1000EPdjS8_dNS5_3std3__410__identityEEEvT0_PT3_T1_NS0_13GridEvenShareISI_EET2_T4__param_1,
	.param .u32 _ZN3cub18CUB_300001_SM_10006detail6reduce18DeviceReduceKernelINS2_10policy_hubIdjN4cuda3__47maximumIvEEE10Policy1000EPdjS8_dNS5_3std3__410__identityEEEvT0_PT3_T1_NS0_13GridEvenShareISI_EET2_T4__param_2,
	.param .align 4 .b8 _ZN3cub18CUB_300001_SM_10006detail6reduce18DeviceReduceKernelINS2_10policy_hubIdjN4cuda3__47maximumIvEEE10Policy1000EPdjS8_dNS5_3std3__410__identityEEEvT0_PT3_T1_NS0_13GridEvenShareISI_EET2_T4__param_3[40],
	.param .align 1 .b8 _ZN3cub18CUB_300001_SM_10006detail6reduce18DeviceReduceKernelINS2_10policy_hubIdjN4cuda3__47maximumIvEEE10Policy1000EPdjS8_dNS5_3std3__410__identityEEEvT0_PT3_T1_NS0_13GridEvenShareISI_EET2_T4__param_4[1],
	.param .align 1 .b8 _ZN3cub18CUB_300001_SM_10006detail6reduce18DeviceReduceKernelINS2_10policy_hubIdjN4cuda3__47maximumIvEEE10Policy1000EPdjS8_dNS5_3std3__410__identityEEEvT0_PT3_T1_NS0_13GridEvenShareISI_EET2_T4__param_5[1]
)
.maxntid 256
{
	.reg .pred 	%p<217>;
	.reg .b32 	%r<542>;
	.reg .b64 	%rd<197>;
	.reg .b64 	%fd<375>;
	// demoted variable
	.shared .align 8 .b8 _ZZN3cub18CUB_300001_SM_10006detail6reduce18DeviceReduceKernelINS2_10policy_hubIdjN4cuda3__47maximumIvEEE10Policy1000EPdjS8_dNS5_3std3__410__identityEEEvT0_PT3_T1_NS0_13GridEvenShareISI_EET2_T4_E12temp_storage[80];
	ld.param.u32 	%r1, [_ZN3cub18CUB_300001_SM_10006detail6reduce18DeviceReduceKernelINS2_10policy_hubIdjN4cuda3__47maximumIvEEE10Policy1000EPdjS8_dNS5_3std3__410__identityEEEvT0_PT3_T1_NS0_13GridEvenShareISI_EET2_T4__param_3+20];
	ld.param.u64 	%rd1, [_ZN3cub18CUB_300001_SM_10006detail6reduce18DeviceReduceKernelINS2_10policy_hubIdjN4cuda3__47maximumIvEEE10Policy1000EPdjS8_dNS5_3std3__410__identityEEEvT0_PT3_T1_NS0_13GridEvenShareISI_EET2_T4__param_0];
	ld.param.u32 	%r2, [_ZN3cub18CUB_300001_SM_10006detail6reduce18DeviceReduceKernelINS2_10policy_hubIdjN4cuda3__47maximumIvEEE10Policy1000EPdjS8_dNS5_3std3__410__identityEEEvT0_PT3_T1_NS0_13GridEvenShareISI_EET2_T4__param_3+24];
	mov.u32 	%r3, %ctaid.x;
	shl.b32 	%r4, %r2, 11;
	shl.b32 	%r5, %r3, 11;
	and.b64  	%rd3, %rd1, 31;
	setp.ne.s64 	%p1, %rd3, 0;
	@%p1 bra 	$L__BB5_36;
	sub.s32 	%r6, %r1, %r5;
	setp.gt.u32 	%p109, %r6, 2047;
	@%p109 bra 	$L__BB5_20;
	mov.u32 	%r7, %tid.x;
	setp.ge.u32 	%p158, %r7, %r6;
	mov.f64 	%fd355, 0d0000000000000000;
	mov.u32 	%r512, %r7;
	@%p158 bra 	$L__BB5_4;
	add.s32 	%r378, %r5, %r7;
	mul.wide.u32 	%rd157, %r378, 8;
	add.s64 	%rd156, %rd1, %rd157;
	// begin inline asm
	ld.global.nc.u64 %rd155, [%rd156];
	// end inline asm
	mov.b64 	%fd355, %rd155;
	add.s32 	%r512, %r7, 256;
$L__BB5_4:
	setp.ge.u32 	%p159, %r512, %r6;
	@%p159 bra 	$L__BB5_11;
	not.b32 	%r379, %r512;
	add.s32 	%r10, %r1, %r379;
	and.b32  	%r380, %r10, 768;
	setp.eq.s32 	%p160, %r380, 768;
	@%p160 bra 	$L__BB5_8;
	add.s32 	%r510, %r512, %r5;
	shr.u32 	%r381, %r10, 8;
	add.s32 	%r382, %r381, 1;
	and.b32  	%r383, %r382, 3;
	neg.s32 	%r509, %r383;
$L__BB5_7:
	.pragma "nounroll";
	mul.wide.u32 	%rd160, %r510, 8;
	add.s64 	%rd159, %rd1, %rd160;
	// begin inline asm
	ld.global.nc.u64 %rd158, [%rd159];
	// end inline asm
	mov.b64 	%fd269, %rd158;
	setp.lt.f64 	%p161, %fd355, %fd269;
	selp.f64 	%fd355, %fd269, %fd355, %p161;
	add.s32 	%r512, %r512, 256;
	add.s32 	%r510, %r510, 256;
	add.s32 	%r509, %r509, 1;
	setp.ne.s32 	%p162, %r509, 0;
	@%p162 bra 	$L__BB5_7;
$L__BB5_8:
	sub.s32 	%r384, %r10, %r5;
	setp.lt.u32 	%p163, %r384, 768;
	@%p163 bra 	$L__BB5_11;
	add.s32 	%r514, %r512, 512;
	add.s32 	%r513, %r512, %r5;
$L__BB5_10:
	mul.wide.u32 	%rd169, %r513, 8;
	add.s64 	%rd162, %rd1, %rd169;
	// begin inline asm
	ld.global.nc.u64 %rd161, [%rd162];
	// end inline asm
	mov.b64 	%fd270, %rd161;
	setp.lt.f64 	%p164, %fd355, %fd270;
	selp.f64 	%fd271, %fd270, %fd355, %p164;
	add.s32 	%r385, %r513, 256;
	mul.wide.u32 	%rd170, %r385, 8;
	add.s64 	%rd164, %rd1, %rd170;
	// begin inline asm
	ld.global.nc.u64 %rd163, [%rd164];
	// end inline asm
	mov.b64 	%fd272, %rd163;
	setp.lt.f64 	%p165, %fd271, %fd272;
	selp.f64 	%fd273, %fd272, %fd271, %p165;
	add.s32 	%r386, %r513, 512;
	mul.wide.u32 	%rd171, %r386, 8;
	add.s64 	%rd166, %rd1, %rd171;
	// begin inline asm
	ld.global.nc.u64 %rd165, [%rd166];
	// end inline asm
	mov.b64 	%fd274, %rd165;
	setp.lt.f64 	%p166, %fd273, %fd274;
	selp.f64 	%fd275, %fd274, %fd273, %p166;
	add.s32 	%r387, %r513, 768;
	mul.wide.u32 	%rd172, %r387, 8;
	add.s64 	%rd168, %rd1, %rd172;
	// begin inline asm
	ld.global.nc.u64 %rd167, [%rd168];
	// end inline asm
	mov.b64 	%fd276, %rd167;
	setp.lt.f64 	%p167, %fd275, %fd276;
	selp.f64 	%fd355, %fd276, %fd275, %p167;
	add.s32 	%r24, %r514, 1024;
	add.s32 	%r388, %r514, 512;
	add.s32 	%r513, %r513, 1024;
	setp.lt.s32 	%p168, %r388, %r6;
	mov.u32 	%r514, %r24;
	@%p168 bra 	$L__BB5_10;
$L__BB5_11:
	setp.lt.u32 	%p169, %r6, 256;
	@%p169 bra 	$L__BB5_16;
	// begin inline asm
	mov.u32 %r452, %laneid;
	// end inline asm
	mov.b64 	%rd183, %fd355;
	mov.b64 	{%r454, %r459}, %rd183;
	mov.b32 	%r460, 1;
	mov.b32 	%r501, 31;
	mov.b32 	%r502, -1;
	// begin inline asm
	shfl.sync.down.b32 %r453, %r454, %r460, %r501, %r502;
	// end inline asm
	// begin inline asm
	shfl.sync.down.b32 %r458, %r459, %r460, %r501, %r502;
	// end inline asm
	mov.b64 	%rd184, {%r453, %r458};
	mov.b64 	%fd324, %rd184;
	setp.gt.s32 	%p197, %r452, 30;
	setp.lt.f64 	%p198, %fd355, %fd324;
	selp.f64 	%fd325, %fd324, %fd355, %p198;
	selp.f64 	%fd326, %fd355, %fd325, %p197;
	mov.b64 	%rd185, %fd326;
	mov.b64 	{%r464, %r469}, %rd185;
	mov.b32 	%r470, 2;
	// begin inline asm
	shfl.sync.down.b32 %r463, %r464, %r470, %r501, %r502;
	// end inline asm
	// begin inline asm
	shfl.sync.down.b32 %r468, %r469, %r470, %r501, %r502;
	// end inline asm
	mov.b64 	%rd186, {%r463, %r468};
	mov.b64 	%fd327, %rd186;
	setp.gt.s32 	%p199, %r452, 29;
	setp.lt.f64 	%p200, %fd326, %fd327;
	selp.f64 	%fd328, %fd327, %fd326, %p200;
	selp.f64 	%fd329, %fd326, %fd328, %p199;
	mov.b64 	%rd187, %fd329;
	mov.b64 	{%r474, %r479}, %rd187;
	mov.b32 	%r480, 4;
	// begin inline asm
	shfl.sync.down.b32 %r473, %r474, %r480, %r501, %r502;
	// end inline asm
	// begin inline asm
	shfl.sync.down.b32 %r478, %r479, %r480, %r501, %r502;
	// end inline asm
	mov.b64 	%rd188, {%r473, %r478};
	mov.b64 	%fd330, %rd188;
	setp.gt.s32 	%p201, %r452, 27;
	setp.lt.f64 	%p202, %fd329, %fd330;
	selp.f64 	%fd331, %fd330, %fd329, %p202;
	selp.f64 	%fd332, %fd329, %fd331, %p201;
	mov.b64 	%rd189, %fd332;
	mov.b64 	{%r484, %r489}, %rd189;
	mov.b32 	%r490, 8;
	// begin inline asm
	shfl.sync.down.b32 %r483, %r484, %r490, %r501, %r502;
	// end inline asm
	// begin inline asm
	shfl.sync.down.b32 %r488, %r489, %r490, %r501, %r502;
	// end inline asm
	mov.b64 	%rd190, {%r483, %r488};
	mov.b64 	%fd333, %rd190;
	setp.gt.s32 	%p203, %r452, 23;
	setp.lt.f64 	%p204, %fd332, %fd333;
	selp.f64 	%fd334, %fd333, %fd332, %p204;
	selp.f64 	%fd335, %fd332, %fd334, %p203;
	mov.b64 	%rd191, %fd335;
	mov.b64 	{%r494, %r499}, %rd191;
	mov.b32 	%r500, 16;
	// begin inline asm
	shfl.sync.down.b32 %r493, %r494, %r500, %r501, %r502;
	// end inline asm
	// begin inline asm
	shfl.sync.down.b32 %r498, %r499, %r500, %r501, %r502;
	// end inline asm
	mov.b64 	%rd192, {%r493, %r498};
	mov.b64 	%fd336, %rd192;
	setp.gt.s32 	%p205, %r452, 15;
	setp.lt.f64 	%p206, %fd335, %fd336;
	selp.f64 	%fd10, %fd336, %fd335, %p206;
	selp.f64 	%fd374, %fd335, %fd10, %p205;
	setp.ne.s32 	%p207, %r452, 0;
	@%p207 bra 	$L__BB5_14;
	shr.u32 	%r503, %r7, 2;
	and.b32  	%r504, %r503, 248;
	mov.u32 	%r505, _ZZN3cub18CUB_300001_SM_10006detail6reduce18DeviceReduceKernelINS2_10policy_hubIdjN4cuda3__47maximumIvEEE10Policy1000EPdjS8_dNS5_3std3__410__identityEEEvT0_PT3_T1_NS0_13GridEvenShareISI_EET2_T4_E12temp_storage;
	add.s32 	%r506, %r505, %r504;
	st.shared.f64 	[%r506+8], %fd10;
$L__BB5_14:
	bar.sync 	0;
	setp.ne.s32 	%p208, %r7, 0;
	@%p208 bra 	$L__BB5_71;
	ld.shared.f64 	%fd337, [_ZZN3cub18CUB_300001_SM_10006detail6reduce18DeviceReduceKernelINS2_10policy_hubIdjN4cuda3__47maximumIvEEE10Policy1000EPdjS8_dNS5_3std3__410__identityEEEvT0_PT3_T1_NS0_13GridEvenShareISI_EET2_T4_E12temp_storage+16];
	setp.lt.f64 	%p209, %fd374, %fd337;
	selp.f64 	%fd338, %fd337, %fd374, %p209;
	ld.shared.f64 	%fd339, [_ZZN3cub18CUB_300001_SM_10006detail6reduce18DeviceReduceKernelINS2_10policy_hubIdjN4cuda3__47maximumIvEEE10Policy1000EPdjS8_dNS5_3std3__410__identityEEEvT0_PT3_T1_NS0_13GridEvenShareISI_EET2_T4_E12temp_storage+24];
	setp.lt.f64 	%p210, %fd338, %fd339;
	selp.f64 	%fd340, %fd339, %fd338, %p210;
	ld.shared.f64 	%fd341, [_ZZN3cub18CUB_300001_SM_10006detail6reduce18DeviceReduceKernelINS2_10policy_hubIdjN4cuda3__47maximumIvEEE10Policy1000EPdjS8_dNS5_3std3__410__identityEEEvT0_PT3_T1_NS0_13GridEvenShareISI_EET2_T4_E12temp_storage+32];
	setp.lt.f64 	%p211, %fd340, %fd341;
	selp.f64 	%fd342, %fd341, %fd340, %p211;
	ld.shared.f64 	%fd343, [_ZZN3cub18CUB_300001_SM_10006detail6reduce18DeviceReduceKernelINS2_10policy_hubIdjN4cuda3__47maximumIvEEE10Policy1000EPdjS8_dNS5_3std3__410__identityEEEvT0_PT3_T1_NS0_13GridEvenShareISI_EET2_T4_E12temp_storage+40];
	setp.lt.f64 	%p212, %fd342, %fd343;
	selp.f64 	%fd344, %fd343, %fd342, %p212;
	ld.shared.f64 	%fd345, [_ZZN3cub18CUB_300001_SM_10006detail6reduce18DeviceReduceKernelINS2_10policy_hubIdjN4cuda3__47maximumIvEEE10Policy1000EPdjS8_dNS5_3std3__410__identityEEEvT0_PT3_T1_NS0_13GridEvenShareISI_EET2_T4_E12temp_storage+48];
	setp.lt.f64 	%p213, %fd344, %fd345;
	selp.f64 	%fd346, %fd345, %fd344, %p213;
	ld.shared.f64 	%fd347, [_ZZN3cub18CUB_300001_SM_10006detail6reduce18DeviceReduceKernelINS2_10policy_hubIdjN4cuda3__47maximumIvEEE10Policy1000EPdjS8_dNS5_3std3__410__identityEEEvT0_PT3_T1_NS0_13GridEvenShareISI_EET2_T4_E12temp_storage+56];
	setp.lt.f64 	%p214, %fd346, %fd347;
	selp.f64 	%fd348, %fd347, %fd346, %p214;
	ld.shared.f64 	%fd349, [_ZZN3cub18CUB_300001_SM_10006detail6reduce18DeviceReduceKernelINS2_10policy_hubIdjN4cuda3__47maximumIvEEE10Policy1000EPdjS8_dNS5_3std3__410__identityEEEvT0_PT3_T1_NS0_13GridEvenShareISI_EET2_T4_E12temp_storage+64];
	setp.lt.f64 	%p215, %fd348, %fd349;
	selp.f64 	%fd374, %fd349, %fd348, %p215;
	bra.uni 	$L__BB5_71;
$L__BB5_16:
	// begin inline asm
	mov.u32 %r389, %laneid;
	// end inline asm
	and.b32  	%r440, %r7, 992;
	add.s32 	%r441, %r440, 32;
	setp.gt.u32 	%p170, %r441, %r6;
	not.b32 	%r442, %r440;
	add.s32 	%r443, %r6, %r442;
	selp.b32 	%r438, %r443, 31, %p170;
	mov.b64 	%rd173, %fd355;
	mov.b64 	{%r391, %r396}, %rd173;
	mov.b32 	%r397, 1;
	mov.b32 	%r439, -1;
	// begin inline asm
	shfl.sync.down.b32 %r390, %r391, %r397, %r438, %r439;
	// end inline asm
	// begin inline asm
	shfl.sync.down.b32 %r395, %r396, %r397, %r438, %r439;
	// end inline asm
	mov.b64 	%rd174, {%r390, %r395};
	mov.b64 	%fd277, %rd174;
	setp.lt.s32 	%p171, %r389, %r438;
	setp.lt.f64 	%p172, %fd355, %fd277;
	selp.f64 	%fd278, %fd277, %fd355, %p172;
	selp.f64 	%fd279, %fd278, %fd355, %p171;
	mov.b64 	%rd175, %fd279;
	mov.b64 	{%r401, %r406}, %rd175;
	mov.b32 	%r407, 2;
	// begin inline asm
	shfl.sync.down.b32 %r400, %r401, %r407, %r438, %r439;
	// end inline asm
	// begin inline asm
	shfl.sync.down.b32 %r405, %r406, %r407, %r438, %r439;
	// end inline asm
	mov.b64 	%rd176, {%r400, %r405};
	mov.b64 	%fd280, %rd176;
	add.s32 	%r444, %r389, 2;
	setp.gt.s32 	%p173, %r444, %r438;
	setp.lt.f64 	%p174, %fd279, %fd280;
	selp.f64 	%fd281, %fd280, %fd279, %p174;
	selp.f64 	%fd282, %fd279, %fd281, %p173;
	mov.b64 	%rd177, %fd282;
	mov.b64 	{%r411, %r416}, %rd177;
	mov.b32 	%r417, 4;
	// begin inline asm
	shfl.sync.down.b32 %r410, %r411, %r417, %r438, %r439;
	// end inline asm
	// begin inline asm
	shfl.sync.down.b32 %r415, %r416, %r417, %r438, %r439;
	// end inline asm
	mov.b64 	%rd178, {%r410, %r415};
	mov.b64 	%fd283, %rd178;
	add.s32 	%r445, %r389, 4;
	setp.gt.s32 	%p175, %r445, %r438;
	setp.lt.f64 	%p176, %fd282, %fd283;
	selp.f64 	%fd284, %fd283, %fd282, %p176;
	selp.f64 	%fd285, %fd282, %fd284, %p175;
	mov.b64 	%rd179, %fd285;
	mov.b64 	{%r421, %r426}, %rd179;
	mov.b32 	%r427, 8;
	// begin inline asm
	shfl.sync.down.b32 %r420, %r421, %r427, %r438, %r439;
	// end inline asm
	// begin inline asm
	shfl.sync.down.b32 %r425, %r426, %r427, %r438, %r439;
	// end inline asm
	mov.b64 	%rd180, {%r420, %r425};
	mov.b64 	%fd286, %rd180;
	add.s32 	%r446, %r389, 8;
	setp.gt.s32 	%p177, %r446, %r438;
	setp.lt.f64 	%p178, %fd285, %fd286;
	selp.f64 	%fd287, %fd286, %fd285, %p178;
	selp.f64 	%fd288, %fd285, %fd287, %p177;
	mov.b64 	%rd181, %fd288;
	mov.b64 	{%r431, %r436}, %rd181;
	mov.b32 	%r437, 16;
	// begin inline asm
	shfl.sync.down.b32 %r430, %r431, %r437, %r438, %r439;
	// end inline asm
	// begin inline asm
	shfl.sync.down.b32 %r435, %r436, %r437, %r438, %r439;
	// end inline asm
	mov.b64 	%rd182, {%r430, %r435};
	mov.b64 	%fd289, %rd182;
	add.s32 	%r447, %r389, 16;
	setp.gt.s32 	%p179, %r447, %r438;
	setp.lt.f64 	%p180, %fd288, %fd289;
	selp.f64 	%fd290, %fd289, %fd288, %p180;
	selp.f64 	%fd374, %fd288, %fd290, %p179;
	setp.ne.s32 	%p181, %r389, 0;
	@%p181 bra 	$L__BB5_18;
	shr.u32 	%r448, %r7, 2;
	and.b32  	%r449, %r448, 248;
	mov.u32 	%r450, _ZZN3cub18CUB_300001_SM_10006detail6reduce18DeviceReduceKernelINS2_10policy_hubIdjN4cuda3__47maximumIvEEE10Policy1000EPdjS8_dNS5_3std3__410__identityEEEvT0_PT3_T1_NS0_13GridEvenShareISI_EET2_T4_E12temp_storage;
	add.s32 	%r451, %r450, %r449;
	st.shared.f64 	[%r451+8], %fd374;
$L__BB5_18:
	bar.sync 	0;
	setp.ne.s32 	%p182, %r7, 0;
	@%p182 bra 	$L__BB5_71;
	setp.gt.u32 	%p183, %r6, 32;
	ld.shared.f64 	%fd291, [_ZZN3cub18CUB_300001_SM_10006detail6reduce18DeviceReduceKernelINS2_10policy_hubIdjN4cuda3__47maximumIvEEE10Policy1000EPdjS8_dNS5_3std3__410__identityEEEvT0_PT3_T1_NS0_13GridEvenShareISI_EET2_T4_E12temp_storage+16];
	setp.lt.f64 	%p184, %fd374, %fd291;
	selp.f64 	%fd293, %fd291, %fd374, %p184;
	selp.f64 	%fd294, %fd293, %fd374, %p183;
	setp.gt.u32 	%p185, %r6, 64;
	ld.shared.f64 	%fd296, [_ZZN3cub18CUB_300001_SM_10006detail6reduce18DeviceReduceKernelINS2_10policy_hubIdjN4cuda3__47maximumIvEEE10Policy1000EPdjS8_dNS5_3std3__410__identityEEEvT0_PT3_T1_NS0_13GridEvenShareISI_EET2_T4_E12temp_storage+24];
	setp.lt.f64 	%p186, %fd294, %fd296;
	selp.f64 	%fd298, %fd296, %fd294, %p186;
	selp.f64 	%fd299, %fd298, %fd294, %p185;
	setp.gt.u32 	%p187, %r6, 96;
	ld.shared.f64 	%fd301, [_ZZN3cub18CUB_300001_SM_10006detail6reduce18DeviceReduceKernelINS2_10policy_hubIdjN4cuda3__47maximumIvEEE10Policy1000EPdjS8_dNS5_3std3__410__identityEEEvT0_PT3_T1_NS0_13GridEvenShareISI_EET2_T4_E12temp_storage+32];
	setp.lt.f64 	%p188, %fd299, %fd301;
	selp.f64 	%fd303, %fd301, %fd299, %p188;
	selp.f64 	%fd304, %fd303, %fd299, %p187;
	setp.gt.u32 	%p189, %r6, 128;
	ld.shared.f64 	%fd306, [_ZZN3cub18CUB_300001_SM_10006detail6reduce18DeviceReduceKernelINS2_10policy_hubIdjN4cuda3__47maximumIvEEE10Policy1000EPdjS8_dNS5_3std3__410__identityEEEvT0_PT3_T1_NS0_13GridEvenShareISI_EET2_T4_E12temp_storage+40];
	setp.lt.f64 	%p190, %fd304, %fd306;
	selp.f64 	%fd308, %fd306, %fd304, %p190;
	selp.f64 	%fd309, %fd308, %fd304, %p189;
	setp.gt.u32 	%p191, %r6, 160;
	ld.shared.f64 	%fd311, [_ZZN3cub18CUB_300001_SM_10006detail6reduce18DeviceReduceKernelINS2_10policy_hubIdjN4cuda3__47maximumIvEEE10Policy1000EPdjS8_dNS5_3std3__410__identityEEEvT0_PT3_T1_NS0_13GridEvenShareISI_EET2_T4_E12temp_storage+48];
	setp.lt.f64 	%p192, %fd309, %fd311;
	selp.f64 	%fd313, %fd311, %fd309, %p192;
	selp.f64 	%fd314, %fd313, %fd309, %p191;
	setp.gt.u32 	%p193, %r6, 192;
	ld.shared.f64 	%fd316, [_ZZN3cub18CUB_300001_SM_10006detail6reduce18DeviceReduceKernelINS2_10policy_hubIdjN4cuda3__47maximumIvEEE10Policy1000EPdjS8_dNS5_3std3__410__identityEEEvT0_PT3_T1_NS0_13GridEvenShareISI_EET2_T4_E12temp_storage+56];
	setp.lt.f64 	%p194, %fd314, %fd316;
	selp.f64 	%fd318, %fd316, %fd314, %p194;
	selp.f64 	%fd319, %fd318, %fd314, %p193;
	setp.gt.u32 	%p195, %r6, 224;
	ld.shared.f64 	%fd321, [_ZZN3cub18CUB_300001_SM_10006detail6reduce18DeviceReduceKernelINS2_10policy_hubIdjN4cuda3__47maximumIvEEE10Policy1000EPdjS8_dNS5_3std3__410__identityEEEvT0_PT3_T1_NS0_13GridEvenShareISI_EET2_T4_E12temp_storage+64];
	setp.lt.f64 	%p196, %fd319, %fd321;
	selp.f64 	%fd323, %fd321, %fd319, %p196;
	selp.f64 	%fd374, %fd323, %fd319, %p195;
	bra.uni 	$L__BB5_71;
$L__BB5_20:
	mov.u32 	%r26, %tid.x;
	shl.b32 	%r305, %r26, 2;
	add.s32 	%r306, %r5, %r305;
	mul.wide.u32 	%rd113, %r306, 8;
	add.s64 	%rd103, %rd1, %rd113;
	// begin inline asm
	ld.global.nc.v2.u64 {%rd101, %rd102}, [%rd103];
	// end inline asm
	add.s64 	%rd106, %rd103, 16;
	// begin inline asm
	ld.global.nc.v2.u64 {%rd104, %rd105}, [%rd106];
	// end inline asm
	mov.b64 	%fd203, %rd101;
	mov.b64 	%fd204, %rd102;
	mov.b64 	%fd205, %rd104;
	mov.b64 	%fd206, %rd105;
	add.s64 	%rd109, %rd103, 8192;
	// begin inline asm
	ld.global.nc.v2.u64 {%rd107, %rd108}, [%rd109];
	// end inline asm
	add.s64 	%rd112, %rd103, 8208;
	// begin inline asm
	ld.global.nc.v2.u64 {%rd110, %rd111}, [%rd112];
	// end inline asm
	mov.b64 	%fd207, %rd107;
	mov.b64 	%fd208, %rd108;
	mov.b64 	%fd209, %rd110;
	mov.b64 	%fd210, %rd111;
	setp.lt.f64 	%p110, %fd203, %fd204;
	selp.f64 	%fd211, %fd204, %fd203, %p110;
	setp.lt.f64 	%p111, %fd211, %fd205;
	selp.f64 	%fd212, %fd205, %fd211, %p111;
	setp.lt.f64 	%p112, %fd212, %fd206;
	selp.f64 	%fd213, %fd206, %fd212, %p112;
	setp.lt.f64 	%p113, %fd213, %fd207;
	selp.f64 	%fd214, %fd207, %fd213, %p113;
	setp.lt.f64 	%p114, %fd214, %fd208;
	selp.f64 	%fd215, %fd208, %fd214, %p114;
	setp.lt.f64 	%p115, %fd215, %fd209;
	selp.f64 	%fd216, %fd209, %fd215, %p115;
	setp.lt.f64 	%p116, %fd216, %fd210;
	selp.f64 	%fd361, %fd210, %fd216, %p116;
	setp.lt.u32 	%p117, %r6, %r4;
	@%p117 bra 	$L__BB5_32;
	add.s32 	%r27, %r4, %r5;
	add.s32 	%r516, %r27, 256;
	add.s32 	%r515, %r27, %r26;
	mov.b32 	%r517, 0;
$L__BB5_22:
	add.s32 	%r5, %r5, %r4;
	add.s32 	%r308, %r1, -2048;
	setp.gt.u32 	%p118, %r5, %r308;
	@%p118 bra 	$L__BB5_24;
	cvt.u64.u32 	%rd126, %r5;
	cvt.u64.u32 	%rd127, %r305;
	add.s64 	%rd128, %rd126, %rd127;
	shl.b64 	%rd129, %rd128, 3;
	add.s64 	%rd116, %rd1, %rd129;
	// begin inline asm
	ld.global.nc.v2.u64 {%rd114, %rd115}, [%rd116];
	// end inline asm
	add.s64 	%rd119, %rd116, 16;
	// begin inline asm
	ld.global.nc.v2.u64 {%rd117, %rd118}, [%rd119];
	// end inline asm
	mov.b64 	%fd217, %rd114;
	mov.b64 	%fd218, %rd115;
	mov.b64 	%fd219, %rd117;
	mov.b64 	%fd220, %rd118;
	add.s64 	%rd122, %rd116, 8192;
	// begin inline asm
	ld.global.nc.v2.u64 {%rd120, %rd121}, [%rd122];
	// end inline asm
	add.s64 	%rd125, %rd116, 8208;
	// begin inline asm
	ld.global.nc.v2.u64 {%rd123, %rd124}, [%rd125];
	// end inline asm
	mov.b64 	%fd221, %rd120;
	mov.b64 	%fd222, %rd121;
	mov.b64 	%fd223, %rd123;
	mov.b64 	%fd224, %rd124;
	setp.lt.f64 	%p119, %fd361, %fd217;
	selp.f64 	%fd225, %fd217, %fd361, %p119;
	setp.lt.f64 	%p120, %fd225, %fd218;
	selp.f64 	%fd226, %fd218, %fd225, %p120;
	setp.lt.f64 	%p121, %fd226, %fd219;
	selp.f64 	%fd227, %fd219, %fd226, %p121;
	setp.lt.f64 	%p122, %fd227, %fd220;
	selp.f64 	%fd228, %fd220, %fd227, %p122;
	setp.lt.f64 	%p123, %fd228, %fd221;
	selp.f64 	%fd229, %fd221, %fd228, %p123;
	setp.lt.f64 	%p124, %fd229, %fd222;
	selp.f64 	%fd230, %fd222, %fd229, %p124;
	setp.lt.f64 	%p125, %fd230, %fd223;
	selp.f64 	%fd231, %fd223, %fd230, %p125;
	setp.lt.f64 	%p126, %fd231, %fd224;
	selp.f64 	%fd361, %fd224, %fd231, %p126;
	sub.s32 	%r310, %r1, %r5;
	setp.lt.u32 	%p127, %r310, %r4;
	add.s32 	%r517, %r517, 1;
	add.s32 	%r516, %r516, %r4;
	add.s32 	%r515, %r515, %r4;
	@%p127 bra 	$L__BB5_32;
	bra.uni 	$L__BB5_22;
$L__BB5_24:
	setp.le.u32 	%p128, %r1, %r5;
	@%p128 bra 	$L__BB5_32;
	sub.s32 	%r38, %r1, %r5;
	setp.ge.s32 	%p129, %r26, %r38;
	@%p129 bra 	$L__BB5_32;
	not.b32 	%r311, %r26;
	add.s32 	%r312, %r1, %r311;
	sub.s32 	%r313, %r312, %r27;
	mul.lo.s32 	%r314, %r2, %r517;
	shl.b32 	%r315, %r314, 11;
	sub.s32 	%r39, %r313, %r315;
	shr.u32 	%r316, %r312, 8;
	add.s32 	%r40, %r316, 1;
	and.b32  	%r317, %r312, 768;
	setp.eq.s32 	%p130, %r317, 768;
	mov.u32 	%r522, %r26;
	@%p130 bra 	$L__BB5_29;
	and.b32  	%r318, %r40, 3;
	neg.s32 	%r519, %r318;
	mov.u32 	%r522, %r26;
$L__BB5_28:
	.pragma "nounroll";
	mul.wide.u32 	%rd132, %r515, 8;
	add.s64 	%rd131, %rd1, %rd132;
	// begin inline asm
	ld.global.nc.u64 %rd130, [%rd131];
	// end inline asm
	mov.b64 	%fd233, %rd130;
	setp.lt.f64 	%p131, %fd361, %fd233;
	selp.f64 	%fd361, %fd233, %fd361, %p131;
	add.s32 	%r522, %r522, 256;
	add.s32 	%r515, %r515, 256;
	add.s32 	%r519, %r519, 1;
	setp.ne.s32 	%p132, %r519, 0;
	@%p132 bra 	$L__BB5_28;
$L__BB5_29:
	setp.lt.u32 	%p133, %r39, 768;
	@%p133 bra 	$L__BB5_32;
	add.s32 	%r524, %r522, 512;
	add.s32 	%r523, %r522, %r516;
$L__BB5_31:
	add.s32 	%r319, %r523, -256;
	mul.wide.u32 	%rd141, %r319, 8;
	add.s64 	%rd134, %rd1, %rd141;
	// begin inline asm
	ld.global.nc.u64 %rd133, [%rd134];
	// end inline asm
	mov.b64 	%fd234, %rd133;
	setp.lt.f64 	%p134, %fd361, %fd234;
	selp.f64 	%fd235, %fd234, %fd361, %p134;
	mul.wide.u32 	%rd142, %r523, 8;
	add.s64 	%rd136, %rd1, %rd142;
	// begin inline asm
	ld.global.nc.u64 %rd135, [%rd136];
	// end inline asm
	mov.b64 	%fd236, %rd135;
	setp.lt.f64 	%p135, %fd235, %fd236;
	selp.f64 	%fd237, %fd236, %fd235, %p135;
	add.s32 	%r320, %r523, 256;
	mul.wide.u32 	%rd143, %r320, 8;
	add.s64 	%rd138, %rd1, %rd143;
	// begin inline asm
	ld.global.nc.u64 %rd137, [%rd138];
	// end inline asm
	mov.b64 	%fd238, %rd137;
	setp.lt.f64 	%p136, %fd237, %fd238;
	selp.f64 	%fd239, %fd238, %fd237, %p136;
	add.s32 	%r321, %r523, 512;
	mul.wide.u32 	%rd144, %r321, 8;
	add.s64 	%rd140, %rd1, %rd144;
	// begin inline asm
	ld.global.nc.u64 %rd139, [%rd140];
	// end inline asm
	mov.b64 	%fd240, %rd139;
	setp.lt.f64 	%p137, %fd239, %fd240;
	selp.f64 	%fd361, %fd240, %fd239, %p137;
	add.s32 	%r53, %r524, 1024;
	add.s32 	%r322, %r524, 512;
	add.s32 	%r523, %r523, 1024;
	setp.lt.s32 	%p138, %r322, %r38;
	mov.u32 	%r524, %r53;
	@%p138 bra 	$L__BB5_31;
$L__BB5_32:
	// begin inline asm
	mov.u32 %r323, %laneid;
	// end inline asm
	mov.b64 	%rd145, %fd361;
	mov.b64 	{%r325, %r330}, %rd145;
	mov.b32 	%r331, 1;
	mov.b32 	%r372, 31;
	mov.b32 	%r373, -1;
	// begin inline asm
	shfl.sync.down.b32 %r324, %r325, %r331, %r372, %r373;
	// end inline asm
	// begin inline asm
	shfl.sync.down.b32 %r329, %r330, %r331, %r372, %r373;
	// end inline asm
	mov.b64 	%rd146, {%r324, %r329};
	mov.b64 	%fd241, %rd146;
	setp.gt.s32 	%p139, %r323, 30;
	setp.lt.f64 	%p140, %fd361, %fd241;
	selp.f64 	%fd242, %fd241, %fd361, %p140;
	selp.f64 	%fd243, %fd361, %fd242, %p139;
	mov.b64 	%rd147, %fd243;
	mov.b64 	{%r335, %r340}, %rd147;
	mov.b32 	%r341, 2;
	// begin inline asm
	shfl.sync.down.b32 %r334, %r335, %r341, %r372, %r373;
	// end inline asm
	// begin inline asm
	shfl.sync.down.b32 %r339, %r340, %r341, %r372, %r373;
	// end inline asm
	mov.b64 	%rd148, {%r334, %r339};
	mov.b64 	%fd244, %rd148;
	setp.gt.s32 	%p141, %r323, 29;
	setp.lt.f64 	%p142, %fd243, %fd244;
	selp.f64 	%fd245, %fd244, %fd243, %p142;
	selp.f64 	%fd246, %fd243, %fd245, %p141;
	mov.b64 	%rd149, %fd246;
	mov.b64 	{%r345, %r350}, %rd149;
	mov.b32 	%r351, 4;
	// begin inline asm
	shfl.sync.down.b32 %r344, %r345, %r351, %r372, %r373;
	// end inline asm
	// begin inline asm
	shfl.sync.down.b32 %r349, %r350, %r351, %r372, %r373;
	// end inline asm
	mov.b64 	%rd150, {%r344, %r349};
	mov.b64 	%fd247, %rd150;
	setp.gt.s32 	%p143, %r323, 27;
	setp.lt.f64 	%p144, %fd246, %fd247;
	selp.f64 	%fd248, %fd247, %fd246, %p144;
	selp.f64 	%fd249, %fd246, %fd248, %p143;
	mov.b64 	%rd151, %fd249;
	mov.b64 	{%r355, %r360}, %rd151;
	mov.b32 	%r361, 8;
	// begin inline asm
	shfl.sync.down.b32 %r354, %r355, %r361, %r372, %r373;
	// end inline asm
	// begin inline asm
	shfl.sync.down.b32 %r359, %r360, %r361, %r372, %r373;
	// end inline asm
	mov.b64 	%rd152, {%r354, %r359};
	mov.b64 	%fd250, %rd152;
	setp.gt.s32 	%p145, %r323, 23;
	setp.lt.f64 	%p146, %fd249, %fd250;
	selp.f64 	%fd251, %fd250, %fd249, %p146;
	selp.f64 	%fd252, %fd249, %fd251, %p145;
	mov.b64 	%rd153, %fd252;
	mov.b64 	{%r365, %r370}, %rd153;
	mov.b32 	%r371, 16;
	// begin inline asm
	shfl.sync.down.b32 %r364, %r365, %r371, %r372, %r373;
	// end inline asm
	// begin inline asm
	shfl.sync.down.b32 %r369, %r370, %r371, %r372, %r373;
	// end inline asm
	mov.b64 	%rd154, {%r364, %r369};
	mov.b64 	%fd253, %rd154;
	setp.gt.s32 	%p147, %r323, 15;
	setp.lt.f64 	%p148, %fd252, %fd253;
	selp.f64 	%fd25, %fd253, %fd252, %p148;
	selp.f64 	%fd374, %fd252, %fd25, %p147;
	setp.ne.s32 	%p149, %r323, 0;
	@%p149 bra 	$L__BB5_34;
	shr.u32 	%r374, %r26, 2;
	and.b32  	%r375, %r374, 248;
	mov.u32 	%r376, _ZZN3cub18CUB_300001_SM_10006detail6reduce18DeviceReduceKernelINS2_10policy_hubIdjN4cuda3__47maximumIvEEE10Policy1000EPdjS8_dNS5_3std3__410__identityEEEvT0_PT3_T1_NS0_13GridEvenShareISI_EET2_T4_E12temp_storage;
	add.s32 	%r377, %r376, %r375;
	st.shared.f64 	[%r377+8], %fd25;
$L__BB5_34:
	bar.sync 	0;
	setp.ne.s32 	%p150, %r26, 0;
	@%p150 bra 	$L__BB5_71;
	ld.shared.f64 	%fd254, [_ZZN3cub18CUB_300001_SM_10006detail6reduce18DeviceReduceKernelINS2_10policy_hubIdjN4cuda3__47maximumIvEEE10Policy1000EPdjS8_dNS5_3std3__410__identityEEEvT0_PT3_T1_NS0_13GridEvenShareISI_EET2_T4_E12temp_storage+16];
	setp.lt.f64 	%p151, %fd374, %fd254;
	selp.f64 	%fd255, %fd254, %fd374, %p151;
	ld.shared.f64 	%fd256, [_ZZN3cub18CUB_300001_SM_10006detail6reduce18DeviceReduceKernelINS2_10policy_hubIdjN4cuda3__47maximumIvEEE10Policy1000EPdjS8_dNS5_3std3__410__identityEEEvT0_PT3_T1_NS0_13GridEvenShareISI_EET2_T4_E12temp_storage+24];
	setp.lt.f64 	%p152, %fd255, %fd256;
	selp.f64 	%fd257, %fd256, %fd255, %p152;
	ld.shared.f64 	%fd258, [_ZZN3cub18CUB_300001_SM_10006detail6reduce18DeviceReduceKernelINS2_10policy_hubIdjN4cuda3__47maximumIvEEE10Policy1000EPdjS8_dNS5_3std3__410__identityEEEvT0_PT3_T1_NS0_13GridEvenShareISI_EET2_T4_E12temp_storage+32];
	setp.lt.f64 	%p153, %fd257, %fd258;
	selp.f64 	%fd259, %fd258, %fd257, %p153;
	ld.shared.f64 	%fd260, [_ZZN3cub18CUB_300001_SM_10006detail6reduce18DeviceReduceKernelINS2_10policy_hubIdjN4cuda3__47maximumIvEEE10Policy1000EPdjS8_dNS5_3std3__410__identityEEEvT0_PT3_T1_NS0_13GridEvenShareISI_EET2_T4_E12temp_storage+40];
	setp.lt.f64 	%p154, %fd259, %fd260;
	selp.f64 	%fd261, %fd260, %fd259, %p154;
	ld.shared.f64 	%fd262, [_ZZN3cub18CUB_300001_SM_10006detail6reduce18DeviceReduceKernelINS2_10policy_hubIdjN4cuda3__47maximumIvEEE10Policy1000EPdjS8_dNS5_3std3__410__identityEEEvT0_PT3_T1_NS0_13GridEvenShareISI_EET2_T4_E12temp_storage+48];
	setp.lt.f64 	%p155, %fd261, %fd262;
	selp.f64 	%fd263, %fd262, %fd261, %p155;
	ld.shared.f64 	%fd264, [_ZZN3cub18CUB_300001_SM_10006detail6reduce18DeviceReduceKernelINS2_10policy_hubIdjN4cuda3__47maximumIvEEE10Policy1000EPdjS8_dNS5_3std3__410__identityEEEvT0_PT3_T1_NS0_13GridEvenShareISI_EET2_T4_E12temp_storage+56];
	setp.lt.f64 	%p156, %fd263, %fd264;
	selp.f64 	%fd265, %fd264, %fd263, %p156;
	ld.shared.f64 	%fd266, [_ZZN3cub18CUB_300001_SM_10006detail6reduce18DeviceReduceKernelINS2_10policy_hubIdjN4cuda3__47maximumIvEEE10Policy1000EPdjS8_dNS5_3std3__410__identityEEEvT0_PT3_T1_NS0_13GridEvenShareISI_EET2_T4_E12temp_storage+64];
	setp.lt.f64 	%p157, %fd265, %fd266;
	selp.f64 	%fd374, %fd266, %fd265, %p157;
	bra.uni 	$L__BB5_71;
$L__BB5_36:
	sub.s32 	%r55, %r1, %r5;
	setp.gt.u32 	%p2, %r55, 2047;
	@%p2 bra 	$L__BB5_55;
	mov.u32 	%r56, %tid.x;
	setp.ge.u32 	%p51, %r56, %r55;
	mov.f64 	%fd367, 0d0000000000000000;
	mov.u32 	%r529, %r56;
	@%p51 bra 	$L__BB5_39;
	add.s32 	%r176, %r5, %r56;
	mul.wide.u32 	%rd65, %r176, 8;
	add.s64 	%rd64, %rd1, %rd65;
	// begin inline asm
	ld.global.nc.u64 %rd63, [%rd64];
	// end inline asm
	mov.b64 	%fd367, %rd63;
	add.s32 	%r529, %r56, 256;
$L__BB5_39:
	setp.ge.u32 	%p52, %r529, %r55;
	@%p52 bra 	$L__BB5_46;
	not.b32 	%r177, %r529;
	add.s32 	%r59, %r1, %r177;
	and.b32  	%r178, %r59, 768;
	setp.eq.s32 	%p53, %r178, 768;
	@%p53 bra 	$L__BB5_43;
	add.s32 	%r527, %r529, %r5;
	shr.u32 	%r179, %r59, 8;
	add.s32 	%r180, %r179, 1;
	and.b32  	%r181, %r180, 3;
	neg.s32 	%r526, %r181;
$L__BB5_42:
	.pragma "nounroll";
	mul.wide.u32 	%rd68, %r527, 8;
	add.s64 	%rd67, %rd1, %rd68;
	// begin inline asm
	ld.global.nc.u64 %rd66, [%rd67];
	// end inline asm
	mov.b64 	%fd122, %rd66;
	setp.lt.f64 	%p54, %fd367, %fd122;
	selp.f64 	%fd367, %fd122, %fd367, %p54;
	add.s32 	%r529, %r529, 256;
	add.s32 	%r527, %r527, 256;
	add.s32 	%r526, %r526, 1;
	setp.ne.s32 	%p55, %r526, 0;
	@%p55 bra 	$L__BB5_42;
$L__BB5_43:
	sub.s32 	%r182, %r59, %r5;
	setp.lt.u32 	%p56, %r182, 768;
	@%p56 bra 	$L__BB5_46;
	add.s32 	%r531, %r529, 512;
	add.s32 	%r530, %r529, %r5;
$L__BB5_45:
	mul.wide.u32 	%rd77, %r530, 8;
	add.s64 	%rd70, %rd1, %rd77;
	// begin inline asm
	ld.global.nc.u64 %rd69, [%rd70];
	// end inline asm
	mov.b64 	%fd123, %rd69;
	setp.lt.f64 	%p57, %fd367, %fd123;
	selp.f64 	%fd124, %fd123, %fd367, %p57;
	add.s32 	%r183, %r530, 256;
	mul.wide.u32 	%rd78, %r183, 8;
	add.s64 	%rd72, %rd1, %rd78;
	// begin inline asm
	ld.global.nc.u64 %rd71, [%rd72];
	// end inline asm
	mov.b64 	%fd125, %rd71;
	setp.lt.f64 	%p58, %fd124, %fd125;
	selp.f64 	%fd126, %fd125, %fd124, %p58;
	add.s32 	%r184, %r530, 512;
	mul.wide.u32 	%rd79, %r184, 8;
	add.s64 	%rd74, %rd1, %rd79;
	// begin inline asm
	ld.global.nc.u64 %rd73, [%rd74];
	// end inline asm
	mov.b64 	%fd127, %rd73;
	setp.lt.f64 	%p59, %fd126, %fd127;
	selp.f64 	%fd128, %fd127, %fd126, %p59;
	add.s32 	%r185, %r530, 768;
	mul.wide.u32 	%rd80, %r185, 8;
	add.s64 	%rd76, %rd1, %rd80;
	// begin inline asm
	ld.global.nc.u64 %rd75, [%rd76];
	// end inline asm
	mov.b64 	%fd129, %rd75;
	setp.lt.f64 	%p60, %fd128, %fd129;
	selp.f64 	%fd367, %fd129, %fd128, %p60;
	add.s32 	%r73, %r531, 1024;
	add.s32 	%r186, %r531, 512;
	add.s32 	%r530, %r530, 1024;
	setp.lt.s32 	%p61, %r186, %r55;
	mov.u32 	%r531, %r73;
	@%p61 bra 	$L__BB5_45;
$L__BB5_46:
	setp.lt.u32 	%p62, %r55, 256;
	@%p62 bra 	$L__BB5_51;
	// begin inline asm
	mov.u32 %r250, %laneid;
	// end inline asm
	mov.b64 	%rd91, %fd367;
	mov.b64 	{%r252, %r257}, %rd91;
	mov.b32 	%r258, 1;
	mov.b32 	%r299, 31;
	mov.b32 	%r300, -1;
	// begin inline asm
	shfl.sync.down.b32 %r251, %r252, %r258, %r299, %r300;
	// end inline asm
	// begin inline asm
	shfl.sync.down.b32 %r256, %r257, %r258, %r299, %r300;
	// end inline asm
	mov.b64 	%rd92, {%r251, %r256};
	mov.b64 	%fd177, %rd92;
	setp.gt.s32 	%p90, %r250, 30;
	setp.lt.f64 	%p91, %fd367, %fd177;
	selp.f64 	%fd178, %fd177, %fd367, %p91;
	selp.f64 	%fd179, %fd367, %fd178, %p90;
	mov.b64 	%rd93, %fd179;
	mov.b64 	{%r262, %r267}, %rd93;
	mov.b32 	%r268, 2;
	// begin inline asm
	shfl.sync.down.b32 %r261, %r262, %r268, %r299, %r300;
	// end inline asm
	// begin inline asm
	shfl.sync.down.b32 %r266, %r267, %r268, %r299, %r300;
	// end inline asm
	mov.b64 	%rd94, {%r261, %r266};
	mov.b64 	%fd180, %rd94;
	setp.gt.s32 	%p92, %r250, 29;
	setp.lt.f64 	%p93, %fd179, %fd180;
	selp.f64 	%fd181, %fd180, %fd179, %p93;
	selp.f64 	%fd182, %fd179, %fd181, %p92;
	mov.b64 	%rd95, %fd182;
	mov.b64 	{%r272, %r277}, %rd95;
	mov.b32 	%r278, 4;
	// begin inline asm
	shfl.sync.down.b32 %r271, %r272, %r278, %r299, %r300;
	// end inline asm
	// begin inline asm
	shfl.sync.down.b32 %r276, %r277, %r278, %r299, %r300;
	// end inline asm
	mov.b64 	%rd96, {%r271, %r276};
	mov.b64 	%fd183, %rd96;
	setp.gt.s32 	%p94, %r250, 27;
	setp.lt.f64 	%p95, %fd182, %fd183;
	selp.f64 	%fd184, %fd183, %fd182, %p95;
	selp.f64 	%fd185, %fd182, %fd184, %p94;
	mov.b64 	%rd97, %fd185;
	mov.b64 	{%r282, %r287}, %rd97;
	mov.b32 	%r288, 8;
	// begin inline asm
	shfl.sync.down.b32 %r281, %r282, %r288, %r299, %r300;
	// end inline asm
	// begin inline asm
	shfl.sync.down.b32 %r286, %r287, %r288, %r299, %r300;
	// end inline asm
	mov.b64 	%rd98, {%r281, %r286};
	mov.b64 	%fd186, %rd98;
	setp.gt.s32 	%p96, %r250, 23;
	setp.lt.f64 	%p97, %fd185, %fd186;
	selp.f64 	%fd187, %fd186, %fd185, %p97;
	selp.f64 	%fd188, %fd185, %fd187, %p96;
	mov.b64 	%rd99, %fd188;
	mov.b64 	{%r292, %r297}, %rd99;
	mov.b32 	%r298, 16;
	// begin inline asm
	shfl.sync.down.b32 %r291, %r292, %r298, %r299, %r300;
	// end inline asm
	// begin inline asm
	shfl.sync.down.b32 %r296, %r297, %r298, %r299, %r300;
	// end inline asm
	mov.b64 	%rd100, {%r291, %r296};
	mov.b64 	%fd189, %rd100;
	setp.gt.s32 	%p98, %r250, 15;
	setp.lt.f64 	%p99, %fd188, %fd189;
	selp.f64 	%fd37, %fd189, %fd188, %p99;
	selp.f64 	%fd374, %fd188, %fd37, %p98;
	setp.ne.s32 	%p100, %r250, 0;
	@%p100 bra 	$L__BB5_49;
	shr.u32 	%r301, %r56, 2;
	and.b32  	%r302, %r301, 248;
	mov.u32 	%r303, _ZZN3cub18CUB_300001_SM_10006detail6reduce18DeviceReduceKernelINS2_10policy_hubIdjN4cuda3__47maximumIvEEE10Policy1000EPdjS8_dNS5_3std3__410__identityEEEvT0_PT3_T1_NS0_13GridEvenShareISI_EET2_T4_E12temp_storage;
	add.s32 	%r304, %r303, %r302;
	st.shared.f64 	[%r304+8], %fd37;
$L__BB5_49:
	bar.sync 	0;
	setp.ne.s32 	%p101, %r56, 0;
	@%p101 bra 	$L__BB5_71;
	ld.shared.f64 	%fd190, [_ZZN3cub18CUB_300001_SM_10006detail6reduce18DeviceReduceKernelINS2_10policy_hubIdjN4cuda3__47maximumIvEEE10Policy1000EPdjS8_dNS5_3std3__410__identityEEEvT0_PT3_T1_NS0_13GridEvenShareISI_EET2_T4_E12temp_storage+16];
	setp.lt.f64 	%p102, %fd374, %fd190;
	selp.f64 	%fd191, %fd190, %fd374, %p102;
	ld.shared.f64 	%fd192, [_ZZN3cub18CUB_300001_SM_10006detail6reduce18DeviceReduceKernelINS2_10policy_hubIdjN4cuda3__47maximumIvEEE10Policy1000EPdjS8_dNS5_3std3__410__identityEEEvT0_PT3_T1_NS0_13GridEvenShareISI_EET2_T4_E12temp_storage+24];
	setp.lt.f64 	%p103, %fd191, %fd192;
	selp.f64 	%fd193, %fd192, %fd191, %p103;
	ld.shared.f64 	%fd194, [_ZZN3cub18CUB_300001_SM_10006detail6reduce18DeviceReduceKernelINS2_10policy_hubIdjN4cuda3__47maximumIvEEE10Policy1000EPdjS8_dNS5_3std3__410__identityEEEvT0_PT3_T1_NS0_13GridEvenShareISI_EET2_T4_E12temp_storage+32];
	setp.lt.f64 	%p104, %fd193, %fd194;
	selp.f64 	%fd195, %fd194, %fd193, %p104;
	ld.shared.f64 	%fd196, [_ZZN3cub18CUB_300001_SM_10006detail6reduce18DeviceReduceKernelINS2_10policy_hubIdjN4cuda3__47maximumIvEEE10Policy1000EPdjS8_dNS5_3std3__410__identityEEEvT0_PT3_T1_NS0_13GridEvenShareISI_EET2_T4_E12temp_storage+40];
	setp.lt.f64 	%p105, %fd195, %fd196;
	selp.f64 	%fd197, %fd196, %fd195, %p105;
	ld.shared.f64 	%fd198, [_ZZN3cub18CUB_300001_SM_10006detail6reduce18DeviceReduceKernelINS2_10policy_hubIdjN4cuda3__47maximumIvEEE10Policy1000EPdjS8_dNS5_3std3__410__identityEEEvT0_PT3_T1_NS0_13GridEvenShareISI_EET2_T4_E12temp_storage+48];
	setp.lt.f64 	%p106, %fd197, %fd198;
	selp.f64 	%fd199, %fd198, %fd197, %p106;
	ld.shared.f64 	%fd200, [_ZZN3cub18CUB_300001_SM_10006detail6reduce18DeviceReduceKernelINS2_10policy_hubIdjN4cuda3__47maximumIvEEE10Policy1000EPdjS8_dNS5_3std3__410__identityEEEvT0_PT3_T1_NS0_13GridEvenShareISI_EET2_T4_E12temp_storage+56];
	setp.lt.f64 	%p107, %fd199, %fd200;
	selp.f64 	%fd201, %fd200, %fd199, %p107;
	ld.shared.f64 	%fd202, [_ZZN3cub18CUB_300001_SM_10006detail6reduce18DeviceReduceKernelINS2_10policy_hubIdjN4cuda3__47maximumIvEEE10Policy1000EPdjS8_dNS5_3std3__410__identityEEEvT0_PT3_T1_NS0_13GridEvenShareISI_EET2_T4_E12temp_storage+64];
	setp.lt.f64 	%p108, %fd201, %fd202;
	selp.f64 	%fd374, %fd202, %fd201, %p108;
	bra.uni 	$L__BB5_71;
$L__BB5_51:
	// begin inline asm
	mov.u32 %r187, %laneid;
	// end inline asm
	and.b32  	%r238, %r56, 992;
	add.s32 	%r239, %r238, 32;
	setp.gt.u32 	%p63, %r239, %r55;
	not.b32 	%r240, %r238;
	add.s32 	%r241, %r55, %r240;
	selp.b32 	%r236, %r241, 31, %p63;
	mov.b64 	%rd81, %fd367;
	mov.b64 	{%r189, %r194}, %rd81;
	mov.b32 	%r195, 1;
	mov.b32 	%r237, -1;
	// begin inline asm
	shfl.sync.down.b32 %r188, %r189, %r195, %r236, %r237;
	// end inline asm
	// begin inline asm
	shfl.sync.down.b32 %r193, %r194, %r195, %r236, %r237;
	// end inline asm
	mov.b64 	%rd82, {%r188, %r193};
	mov.b64 	%fd130, %rd82;
	setp.lt.s32 	%p64, %r187, %r236;
	setp.lt.f64 	%p65, %fd367, %fd130;
	selp.f64 	%fd131, %fd130, %fd367, %p65;
	selp.f64 	%fd132, %fd131, %fd367, %p64;
	mov.b64 	%rd83, %fd132;
	mov.b64 	{%r199, %r204}, %rd83;
	mov.b32 	%r205, 2;
	// begin inline asm
	shfl.sync.down.b32 %r198, %r199, %r205, %r236, %r237;
	// end inline asm
	// begin inline asm
	shfl.sync.down.b32 %r203, %r204, %r205, %r236, %r237;
	// end inline asm
	mov.b64 	%rd84, {%r198, %r203};
	mov.b64 	%fd133, %rd84;
	add.s32 	%r242, %r187, 2;
	setp.gt.s32 	%p66, %r242, %r236;
	setp.lt.f64 	%p67, %fd132, %fd133;
	selp.f64 	%fd134, %fd133, %fd132, %p67;
	selp.f64 	%fd135, %fd132, %fd134, %p66;
	mov.b64 	%rd85, %fd135;
	mov.b64 	{%r209, %r214}, %rd85;
	mov.b32 	%r215, 4;
	// begin inline asm
	shfl.sync.down.b32 %r208, %r209, %r215, %r236, %r237;
	// end inline asm
	// begin inline asm
	shfl.sync.down.b32 %r213, %r214, %r215, %r236, %r237;
	// end inline asm
	mov.b64 	%rd86, {%r208, %r213};
	mov.b64 	%fd136, %rd86;
	add.s32 	%r243, %r187, 4;
	setp.gt.s32 	%p68, %r243, %r236;
	setp.lt.f64 	%p69, %fd135, %fd136;
	selp.f64 	%fd137, %fd136, %fd135, %p69;
	selp.f64 	%fd138, %fd135, %fd137, %p68;
	mov.b64 	%rd87, %fd138;
	mov.b64 	{%r219, %r224}, %rd87;
	mov.b32 	%r225, 8;
	// begin inline asm
	shfl.sync.down.b32 %r218, %r219, %r225, %r236, %r237;
	// end inline asm
	// begin inline asm
	shfl.sync.down.b32 %r223, %r224, %r225, %r236, %r237;
	// end inline asm
	mov.b64 	%rd88, {%r218, %r223};
	mov.b64 	%fd139, %rd88;
	add.s32 	%r244, %r187, 8;
	setp.gt.s32 	%p70, %r244, %r236;
	setp.lt.f64 	%p71, %fd138, %fd139;
	selp.f64 	%fd140, %fd139, %fd138, %p71;
	selp.f64 	%fd141, %fd138, %fd140, %p70;
	mov.b64 	%rd89, %fd141;
	mov.b64 	{%r229, %r234}, %rd89;
	mov.b32 	%r235, 16;
	// begin inline asm
	shfl.sync.down.b32 %r228, %r229, %r235, %r236, %r237;
	// end inline asm
	// begin inline asm
	shfl.sync.down.b32 %r233, %r234, %r235, %r236, %r237;
	// end inline asm
	mov.b64 	%rd90, {%r228, %r233};
	mov.b64 	%fd142, %rd90;
	add.s32 	%r245, %r187, 16;
	setp.gt.s32 	%p72, %r245, %r236;
	setp.lt.f64 	%p73, %fd141, %fd142;
	selp.f64 	%fd143, %fd142, %fd141, %p73;
	selp.f64 	%fd374, %fd141, %fd143, %p72;
	setp.ne.s32 	%p74, %r187, 0;
	@%p74 bra 	$L__BB5_53;
	shr.u32 	%r246, %r56, 2;
	and.b32  	%r247, %r246, 248;
	mov.u32 	%r248, _ZZN3cub18CUB_300001_SM_10006detail6reduce18DeviceReduceKernelINS2_10policy_hubIdjN4cuda3__47maximumIvEEE10Policy1000EPdjS8_dNS5_3std3__410__identityEEEvT0_PT3_T1_NS0_13GridEvenShareISI_EET2_T4_E12temp_storage;
	add.s32 	%r249, %r248, %r247;
	st.shared.f64 	[%r249+8], %fd374;
$L__BB5_53:
	bar.sync 	0;
	setp.ne.s32 	%p75, %r56, 0;
	@%p75 bra 	$L__BB5_71;
	setp.gt.u32 	%p76, %r55, 32;
	ld.shared.f64 	%fd144, [_ZZN3cub18CUB_300001_SM_10006detail6reduce18DeviceReduceKernelINS2_10policy_hubIdjN4cuda3__47maximumIvEEE10Policy1000EPdjS8_dNS5_3std3__410__identityEEEvT0_PT3_T1_NS0_13GridEvenShareISI_EET2_T4_E12temp_storage+16];
	setp.lt.f64 	%p77, %fd374, %fd144;
	selp.f64 	%fd146, %fd144, %fd374, %p77;
	selp.f64 	%fd147, %fd146, %fd374, %p76;
	setp.gt.u32 	%p78, %r55, 64;
	ld.shared.f64 	%fd149, [_ZZN3cub18CUB_300001_SM_10006detail6reduce18DeviceReduceKernelINS2_10policy_hubIdjN4cuda3__47maximumIvEEE10Policy1000EPdjS8_dNS5_3std3__410__identityEEEvT0_PT3_T1_NS0_13GridEvenShareISI_EET2_T4_E12temp_storage+24];
	setp.lt.f64 	%p79, %fd147, %fd149;
	selp.f64 	%fd151, %fd149, %fd147, %p79;
	selp.f64 	%fd152, %fd151, %fd147, %p78;
	setp.gt.u32 	%p80, %r55, 96;
	ld.shared.f64 	%fd154, [_ZZN3cub18CUB_300001_SM_10006detail6reduce18DeviceReduceKernelINS2_10policy_hubIdjN4cuda3__47maximumIvEEE10Policy1000EPdjS8_dNS5_3std3__410__identityEEEvT0_PT3_T1_NS0_13GridEvenShareISI_EET2_T4_E12temp_storage+32];
	setp.lt.f64 	%p81, %fd152, %fd154;
	selp.f64 	%fd156, %fd154, %fd152, %p81;
	selp.f64 	%fd157, %fd156, %fd152, %p80;
	setp.gt.u32 	%p82, %r55, 128;
	ld.shared.f64 	%fd159, [_ZZN3cub18CUB_300001_SM_10006detail6reduce18DeviceReduceKernelINS2_10policy_hubIdjN4cuda3__47maximumIvEEE10Policy1000EPdjS8_dNS5_3std3__410__identityEEEvT0_PT3_T1_NS0_13GridEvenShareISI_EET2_T4_E12temp_storage+40];
	setp.lt.f64 	%p83, %fd157, %fd159;
	selp.f64 	%fd161, %fd159, %fd157, %p83;
	selp.f64 	%fd162, %fd161, %fd157, %p82;
	setp.gt.u32 	%p84, %r55, 160;
	ld.shared.f64 	%fd164, [_ZZN3cub18CUB_300001_SM_10006detail6reduce18DeviceReduceKernelINS2_10policy_hubIdjN4cuda3__47maximumIvEEE10Policy1000EPdjS8_dNS5_3std3__410__identityEEEvT0_PT3_T1_NS0_13GridEvenShareISI_EET2_T4_E12temp_storage+48];
	setp.lt.f64 	%p85, %fd162, %fd164;
	selp.f64 	%fd166, %fd164, %fd162, %p85;
	selp.f64 	%fd167, %fd166, %fd162, %p84;
	setp.gt.u32 	%p86, %r55, 192;
	ld.shared.f64 	%fd169, [_ZZN3cub18CUB_300001_SM_10006detail6reduce18DeviceReduceKernelINS2_10policy_hubIdjN4cuda3__47maximumIvEEE10Policy1000EPdjS8_dNS5_3std3__410__identityEEEvT0_PT3_T1_NS0_13GridEvenShareISI_EET2_T4_E12temp_storage+56];
	setp.lt.f64 	%p87, %fd167, %fd169;
	selp.f64 	%fd171, %fd169, %fd167, %p87;
	selp.f64 	%fd172, %fd171, %fd167, %p86;
	setp.gt.u32 	%p88, %r55, 224;
	ld.shared.f64 	%fd174, [_ZZN3cub18CUB_300001_SM_10006detail6reduce18DeviceReduceKernelINS2_10policy_hubIdjN4cuda3__47maximumIvEEE10Policy1000EPdjS8_dNS5_3std3__410__identityEEEvT0_PT3_T1_NS0_13GridEvenShareISI_EET2_T4_E12temp_storage+64];
	setp.lt.f64 	%p89, %fd172, %fd174;
	selp.f64 	%fd176, %fd174, %fd172, %p89;
	selp.f64 	%fd374, %fd176, %fd172, %p88;
	bra.uni 	$L__BB5_71;
$L__BB5_55:
	mov.u32 	%r75, %tid.x;
	add.s32 	%r104, %r75, %r5;
	mul.wide.u32 	%rd20, %r104, 8;
	add.s64 	%rd5, %rd1, %rd20;
	// begin inline asm
	ld.global.nc.u64 %rd4, [%rd5];
	// end inline asm
	mov.b64 	%fd56, %rd4;
	add.s64 	%rd7, %rd5, 2048;
	// begin inline asm
	ld.global.nc.u64 %rd6, [%rd7];
	// end inline asm
	mov.b64 	%fd57, %rd6;
	add.s64 	%rd9, %rd5, 4096;
	// begin inline asm
	ld.global.nc.u64 %rd8, [%rd9];
	// end inline asm
	mov.b64 	%fd58, %rd8;
	add.s64 	%rd11, %rd5, 6144;
	// begin inline asm
	ld.global.nc.u64 %rd10, [%rd11];
	// end inline asm
	mov.b64 	%fd59, %rd10;
	add.s64 	%rd13, %rd5, 8192;
	// begin inline asm
	ld.global.nc.u64 %rd12, [%rd13];
	// end inline asm
	mov.b64 	%fd60, %rd12;
	add.s64 	%rd15, %rd5, 10240;
	// begin inline asm
	ld.global.nc.u64 %rd14, [%rd15];
	// end inline asm
	mov.b64 	%fd61, %rd14;
	add.s64 	%rd17, %rd5, 12288;
	// begin inline asm
	ld.global.nc.u64 %rd16, [%rd17];
	// end inline asm
	mov.b64 	%fd62, %rd16;
	add.s64 	%rd19, %rd5, 14336;
	// begin inline asm
	ld.global.nc.u64 %rd18, [%rd19];
	// end inline asm
	mov.b64 	%fd63, %rd18;
	setp.lt.f64 	%p3, %fd56, %fd57;
	selp.f64 	%fd64, %fd57, %fd56, %p3;
	setp.lt.f64 	%p4, %fd64, %fd58;
	selp.f64 	%fd65, %fd58, %fd64, %p4;
	setp.lt.f64 	%p5, %fd65, %fd59;
	selp.f64 	%fd66, %fd59, %fd65, %p5;
	setp.lt.f64 	%p6, %fd66, %fd60;
	selp.f64 	%fd67, %fd60, %fd66, %p6;
	setp.lt.f64 	%p7, %fd67, %fd61;
	selp.f64 	%fd68, %fd61, %fd67, %p7;
	setp.lt.f64 	%p8, %fd68, %fd62;
	selp.f64 	%fd69, %fd62, %fd68, %p8;
	setp.lt.f64 	%p9, %fd69, %fd63;
	selp.f64 	%fd373, %fd63, %fd69, %p9;
	setp.lt.u32 	%p10, %r55, %r4;
	@%p10 bra 	$L__BB5_67;
	add.s32 	%r76, %r4, %r5;
	add.s32 	%r533, %r76, 256;
	add.s32 	%r532, %r76, %r75;
	mov.b32 	%r534, 0;
$L__BB5_57:
	add.s32 	%r5, %r5, %r4;
	add.s32 	%r106, %r1, -2048;
	setp.gt.u32 	%p11, %r5, %r106;
	@%p11 bra 	$L__BB5_59;
	add.s32 	%r107, %r75, %r5;
	mul.wide.u32 	%rd37, %r107, 8;
	add.s64 	%rd22, %rd1, %rd37;
	// begin inline asm
	ld.global.nc.u64 %rd21, [%rd22];
	// end inline asm
	mov.b64 	%fd70, %rd21;
	add.s64 	%rd24, %rd22, 2048;
	// begin inline asm
	ld.global.nc.u64 %rd23, [%rd24];
	// end inline asm
	mov.b64 	%fd71, %rd23;
	add.s64 	%rd26, %rd22, 4096;
	// begin inline asm
	ld.global.nc.u64 %rd25, [%rd26];
	// end inline asm
	mov.b64 	%fd72, %rd25;
	add.s64 	%rd28, %rd22, 6144;
	// begin inline asm
	ld.global.nc.u64 %rd27, [%rd28];
	// end inline asm
	mov.b64 	%fd73, %rd27;
	add.s64 	%rd30, %rd22, 8192;
	// begin inline asm
	ld.global.nc.u64 %rd29, [%rd30];
	// end inline asm
	mov.b64 	%fd74, %rd29;
	add.s64 	%rd32, %rd22, 10240;
	// begin inline asm
	ld.global.nc.u64 %rd31, [%rd32];
	// end inline asm
	mov.b64 	%fd75, %rd31;
	add.s64 	%rd34, %rd22, 12288;
	// begin inline asm
	ld.global.nc.u64 %rd33, [%rd34];
	// end inline asm
	mov.b64 	%fd76, %rd33;
	add.s64 	%rd36, %rd22, 14336;
	// begin inline asm
	ld.global.nc.u64 %rd35, [%rd36];
	// end inline asm
	mov.b64 	%fd77, %rd35;
	setp.lt.f64 	%p12, %fd373, %fd70;
	selp.f64 	%fd78, %fd70, %fd373, %p12;
	setp.lt.f64 	%p13, %fd78, %fd71;
	selp.f64 	%fd79, %fd71, %fd78, %p13;
	setp.lt.f64 	%p14, %fd79, %fd72;
	selp.f64 	%fd80, %fd72, %fd79, %p14;
	setp.lt.f64 	%p15, %fd80, %fd73;
	selp.f64 	%fd81, %fd73, %fd80, %p15;
	setp.lt.f64 	%p16, %fd81, %fd74;
	selp.f64 	%fd82, %fd74, %fd81, %p16;
	setp.lt.f64 	%p17, %fd82, %fd75;
	selp.f64 	%fd83, %fd75, %fd82, %p17;
	setp.lt.f64 	%p18, %fd83, %fd76;
	selp.f64 	%fd84, %fd76, %fd83, %p18;
	setp.lt.f64 	%p19, %fd84, %fd77;
	selp.f64 	%fd373, %fd77, %fd84, %p19;
	sub.s32 	%r108, %r1, %r5;
	setp.lt.u32 	%p20, %r108, %r4;
	add.s32 	%r534, %r534, 1;
	add.s32 	%r533, %r533, %r4;
	add.s32 	%r532, %r532, %r4;
	@%p20 bra 	$L__BB5_67;
	bra.uni 	$L__BB5_57;
$L__BB5_59:
	setp.le.u32 	%p21, %r1, %r5;
	@%p21 bra 	$L__BB5_67;
	sub.s32 	%r87, %r1, %r5;
	setp.ge.s32 	%p22, %r75, %r87;
	@%p22 bra 	$L__BB5_67;
	not.b32 	%r109, %r75;
	add.s32 	%r110, %r1, %r109;
	sub.s32 	%r111, %r110, %r76;
	mul.lo.s32 	%r112, %r2, %r534;
	shl.b32 	%r113, %r112, 11;
	sub.s32 	%r88, %r111, %r113;
	shr.u32 	%r114, %r110, 8;
	add.s32 	%r89, %r114, 1;
	and.b32  	%r115, %r110, 768;
	setp.eq.s32 	%p23, %r115, 768;
	mov.u32 	%r539, %r75;
	@%p23 bra 	$L__BB5_64;
	and.b32  	%r116, %r89, 3;
	neg.s32 	%r536, %r116;
	mov.u32 	%r539, %r75;
$L__BB5_63:
	.pragma "nounroll";
	mul.wide.u32 	%rd40, %r532, 8;
	add.s64 	%rd39, %rd1, %rd40;
	// begin inline asm
	ld.global.nc.u64 %rd38, [%rd39];
	// end inline asm
	mov.b64 	%fd86, %rd38;
	setp.lt.f64 	%p24, %fd373, %fd86;
	selp.f64 	%fd373, %fd86, %fd373, %p24;
	add.s32 	%r539, %r539, 256;
	add.s32 	%r532, %r532, 256;
	add.s32 	%r536, %r536, 1;
	setp.ne.s32 	%p25, %r536, 0;
	@%p25 bra 	$L__BB5_63;
$L__BB5_64:
	setp.lt.u32 	%p26, %r88, 768;
	@%p26 bra 	$L__BB5_67;
	add.s32 	%r541, %r539, 512;
	add.s32 	%r540, %r539, %r533;
$L__BB5_66:
	add.s32 	%r117, %r540, -256;
	mul.wide.u32 	%rd49, %r117, 8;
	add.s64 	%rd42, %rd1, %rd49;
	// begin inline asm
	ld.global.nc.u64 %rd41, [%rd42];
	// end inline asm
	mov.b64 	%fd87, %rd41;
	setp.lt.f64 	%p27, %fd373, %fd87;
	selp.f64 	%fd88, %fd87, %fd373, %p27;
	mul.wide.u32 	%rd50, %r540, 8;
	add.s64 	%rd44, %rd1, %rd50;
	// begin inline asm
	ld.global.nc.u64 %rd43, [%rd44];
	// end inline asm
	mov.b64 	%fd89, %rd43;
	setp.lt.f64 	%p28, %fd88, %fd89;
	selp.f64 	%fd90, %fd89, %fd88, %p28;
	add.s32 	%r118, %r540, 256;
	mul.wide.u32 	%rd51, %r118, 8;
	add.s64 	%rd46, %rd1, %rd51;
	// begin inline asm
	ld.global.nc.u64 %rd45, [%rd46];
	// end inline asm
	mov.b64 	%fd91, %rd45;
	setp.lt.f64 	%p29, %fd90, %fd91;
	selp.f64 	%fd92, %fd91, %fd90, %p29;
	add.s32 	%r119, %r540, 512;
	mul.wide.u32 	%rd52, %r119, 8;
	add.s64 	%rd48, %rd1, %rd52;
	// begin inline asm
	ld.global.nc.u64 %rd47, [%rd48];
	// end inline asm
	mov.b64 	%fd93, %rd47;
	setp.lt.f64 	%p30, %fd92, %fd93;
	selp.f64 	%fd373, %fd93, %fd92, %p30;
	add.s32 	%r102, %r541, 1024;
	add.s32 	%r120, %r541, 512;
	add.s32 	%r540, %r540, 1024;
	setp.lt.s32 	%p31, %r120, %r87;
	mov.u32 	%r541, %r102;
	@%p31 bra 	$L__BB5_66;
$L__BB5_67:
	// begin inline asm
	mov.u32 %r121, %laneid;
	// end inline asm
	mov.b64 	%rd53, %fd373;
	mov.b64 	{%r123, %r128}, %rd53;
	mov.b32 	%r129, 1;
	mov.b32 	%r170, 31;
	mov.b32 	%r171, -1;
	// begin inline asm
	shfl.sync.down.b32 %r122, %r123, %r129, %r170, %r171;
	// end inline asm
	// begin inline asm
	shfl.sync.down.b32 %r127, %r128, %r129, %r170, %r171;
	// end inline asm
	mov.b64 	%rd54, {%r122, %r127};
	mov.b64 	%fd94, %rd54;
	setp.gt.s32 	%p32, %r121, 30;
	setp.lt.f64 	%p33, %fd373, %fd94;
	selp.f64 	%fd95, %fd94, %fd373, %p33;
	selp.f64 	%fd96, %fd373, %fd95, %p32;
	mov.b64 	%rd55, %fd96;
	mov.b64 	{%r133, %r138}, %rd55;
	mov.b32 	%r139, 2;
	// begin inline asm
	shfl.sync.down.b32 %r132, %r133, %r139, %r170, %r171;
	// end inline asm
	// begin inline asm
	shfl.sync.down.b32 %r137, %r138, %r139, %r170, %r171;
	// end inline asm
	mov.b64 	%rd56, {%r132, %r137};
	mov.b64 	%fd97, %rd56;
	setp.gt.s32 	%p34, %r121, 29;
	setp.lt.f64 	%p35, %fd96, %fd97;
	selp.f64 	%fd98, %fd97, %fd96, %p35;
	selp.f64 	%fd99, %fd96, %fd98, %p34;
	mov.b64 	%rd57, %fd99;
	mov.b64 	{%r143, %r148}, %rd57;
	mov.b32 	%r149, 4;
	// begin inline asm
	shfl.sync.down.b32 %r142, %r143, %r149, %r170, %r171;
	// end inline asm
	// begin inline asm
	shfl.sync.down.b32 %r147, %r148, %r149, %r170, %r171;
	// end inline asm
	mov.b64 	%rd58, {%r142, %r147};
	mov.b64 	%fd100, %rd58;
	setp.gt.s32 	%p36, %r121, 27;
	setp.lt.f64 	%p37, %fd99, %fd100;
	selp.f64 	%fd101, %fd100, %fd99, %p37;
	selp.f64 	%fd102, %fd99, %fd101, %p36;
	mov.b64 	%rd59, %fd102;
	mov.b64 	{%r153, %r158}, %rd59;
	mov.b32 	%r159, 8;
	// begin inline asm
	shfl.sync.down.b32 %r152, %r153, %r159, %r170, %r171;
	// end inline asm
	// begin inline asm
	shfl.sync.down.b32 %r157, %r158, %r159, %r170, %r171;
	// end inline asm
	mov.b64 	%rd60, {%r152, %r157};
	mov.b64 	%fd103, %rd60;
	setp.gt.s32 	%p38, %r121, 23;
	setp.lt.f64 	%p39, %fd102, %fd103;
	selp.f64 	%fd104, %fd103, %fd102, %p39;
	selp.f64 	%fd105, %fd102, %fd104, %p38;
	mov.b64 	%rd61, %fd105;
	mov.b64 	{%r163, %r168}, %rd61;
	mov.b32 	%r169, 16;
	// begin inline asm
	shfl.sync.down.b32 %r162, %r163, %r169, %r170, %r171;
	// end inline asm
	// begin inline asm
	shfl.sync.down.b32 %r167, %r168, %r169, %r170, %r171;
	// end inline asm
	mov.b64 	%rd62, {%r162, %r167};
	mov.b64 	%fd106, %rd62;
	setp.gt.s32 	%p40, %r121, 15;
	setp.lt.f64 	%p41, %fd105, %fd106;
	selp.f64 	%fd52, %fd106, %fd105, %p41;
	selp.f64 	%fd374, %fd105, %fd52, %p40;
	setp.ne.s32 	%p42, %r121, 0;
	@%p42 bra 	$L__BB5_69;
	shr.u32 	%r172, %r75, 2;
	and.b32  	%r173, %r172, 248;
	mov.u32 	%r174, _ZZN3cub18CUB_300001_SM_10006detail6reduce18DeviceReduceKernelINS2_10policy_hubIdjN4cuda3__47maximumIvEEE10Policy1000EPdjS8_dNS5_3std3__410__identityEEEvT0_PT3_T1_NS0_13GridEvenShareISI_EET2_T4_E12temp_storage;
	add.s32 	%r175, %r174, %r173;
	st.shared.f64 	[%r175+8], %fd52;
$L__BB5_69:
	bar.sync 	0;
	setp.ne.s32 	%p43, %r75, 0;
	@%p43 bra 	$L__BB5_71;
	ld.shared.f64 	%fd107, [_ZZN3cub18CUB_300001_SM_10006detail6reduce18DeviceReduceKernelINS2_10policy_hubIdjN4cuda3__47maximumIvEEE10Policy1000EPdjS8_dNS5_3std3__410__identityEEEvT0_PT3_T1_NS0_13GridEvenShareISI_EET2_T4_E12temp_storage+16];
	setp.lt.f64 	%p44, %fd374, %fd107;
	selp.f64 	%fd108, %fd107, %fd374, %p44;
	ld.shared.f64 	%fd109, [_ZZN3cub18CUB_300001_SM_10006detail6reduce18DeviceReduceKernelINS2_10policy_hubIdjN4cuda3__47maximumIvEEE10Policy1000EPdjS8_dNS5_3std3__410__identityEEEvT0_PT3_T1_NS0_13GridEvenShareISI_EET2_T4_E12temp_storage+24];
	setp.lt.f64 	%p45, %fd108, %fd109;
	selp.f64 	%fd110, %fd109, %fd108, %p45;
	ld.shared.f64 	%fd111, [_ZZN3cub18CUB_300001_SM_10006detail6reduce18DeviceReduceKernelINS2_10policy_hubIdjN4cuda3__47maximumIvEEE10Policy1000EPdjS8_dNS5_3std3__410__identityEEEvT0_PT3_T1_NS0_13GridEvenShareISI_EET2_T4_E12temp_storage+32];
	setp.lt.f64 	%p46, %fd110, %fd111;
	selp.f64 	%fd112, %fd111, %fd110, %p46;
	ld.shared.f64 	%fd113, [_ZZN3cub18CUB_300001_SM_10006detail6reduce18DeviceReduceKernelINS2_10policy_hubIdjN4cuda3__47maximumIvEEE10Policy1000EPdjS8_dNS5_3std3__410__identityEEEvT0_PT3_T1_NS0_13GridEvenShareISI_EET2_T4_E12temp_storage+40];
	setp.lt.f64 	%p47, %fd112, %fd113;
	selp.f64 	%fd114, %fd113, %fd112, %p47;
	ld.shared.f64 	%fd115, [_ZZN3cub18CUB_300001_SM_10006detail6reduce18DeviceReduceKernelINS2_10policy_hubIdjN4cuda3__47maximumIvEEE10Policy1000EPdjS8_dNS5_3std3__410__identityEEEvT0_PT3_T1_NS0_13GridEvenShareISI_EET2_T4_E12temp_storage+48];
	setp.lt.f64 	%p48, %fd114, %fd115;
	selp.f64 	%fd116, %fd115, %fd114, %p48;
	ld.shared.f64 	%fd117, [_ZZN3cub18CUB_300001_SM_10006detail6reduce18DeviceReduceKernelINS2_10policy_hubIdjN4cuda3__47maximumIvEEE10Policy1000EPdjS8_dNS5_3std3__410__identityEEEvT0_PT3_T1_NS0_13GridEvenShareISI_EET2_T4_E12temp_storage+56];
	setp.lt.f64 	%p49, %fd116, %fd117;
	selp.f64 	%fd118, %fd117, %fd116, %p49;
	ld.shared.f64 	%fd119, [_ZZN3cub18CUB_300001_SM_10006detail6reduce18DeviceReduceKernelINS2_10policy_hubIdjN4cuda3__47maximumIvEEE10Policy1000EPdjS8_dNS5_3std3__410__identityEEEvT0_PT3_T1_NS0_13GridEvenShareISI_EET2_T4_E12temp_storage+64];
	setp.lt.f64 	%p50, %fd118, %fd119;
	selp.f64 	%fd374, %fd119, %fd118, %p50;
$L__BB5_71:
	mov.u32 	%r507, %tid.x;
	setp.ne.s32 	%p216, %r507, 0;
	@%p216 bra 	$L__BB5_73;
	ld.param.u64 	%rd196, [_ZN3cub18CUB_300001_SM_10006detail6reduce18DeviceReduceKernelINS2_10policy_hubIdjN4cuda3__47maximumIvEEE10Policy1000EPdjS8_dNS5_3std3__410__identityEEEvT0_PT3_T1_NS0_13GridEvenShareISI_EET2_T4__param_1];
	cvta.to.global.u64 	%rd193, %rd196;
	mul.wide.u32 	%rd194, %r3, 8;
	add.s64 	%rd195, %rd193, %rd194;
	st.global.f64 	[%rd195], %fd374;
$L__BB5_73:
	ret;

}
	// .globl	_ZN3cub18CUB_300001_SM_10006detail6reduce28DeviceReduceSingleTileKernelINS2_10policy_hubIdjN4cuda3__47maximumIvEEE10Policy1000EPdSB_iS8_ddNS5_3std3__410__identityEEEvT0_T1_T2_T3_T4_T6_
.visible .entry _ZN3cub18CUB_300001_SM_10006detail6reduce28DeviceReduceSingleTileKernelINS2_10policy_hubIdjN4cuda3__47maximumIvEEE10Policy1000EPdSB_iS8_ddNS5_3std3__410__identityEEEvT0_T1_T2_T3_T4_T6_(
	.param .u64 .ptr .align 1 _ZN3cub18CUB_300001_SM_10006detail6reduce28DeviceReduceSingleTileKernelINS2_10policy_hubIdjN4cuda3__47maximumIvEEE10Policy1000EPdSB_iS8_ddNS5_3std3__410__identityEEEvT0_T1_T2_T3_T4_T6__param_0,
	.param .u64 .ptr .align 1 _ZN3cub18CUB_300001_SM_10006detail6reduce28DeviceReduceSingleTileKernelINS2_10policy_hubIdjN4cuda3__47maximumIvEEE10Policy1000EPdSB_iS8_ddNS5_3std3__410__identityEEEvT0_T1_T2_T3_T4_T6__param_1,
	.param .u32 _ZN3cub18CUB_300001_SM_10006detail6reduce28DeviceReduceSingleTileKernelINS2_10policy_hubIdjN4cuda3__47maximumIvEEE10Policy1000EPdSB_iS8_ddNS5_3std3__410__identityEEEvT0_T1_T2_T3_T4_T6__param_2,
	.param .align 1 .b8 _ZN3cub18CUB_300001_SM_10006detail6reduce28DeviceReduceSingleTileKernelINS2_10policy_hubIdjN4cuda3__47maximumIvEEE10Policy1000EPdSB_iS8_ddNS5_3std3__410__identityEEEvT0_T1_T2_T3_T4_T6__param_3[1],
	.param .f64 _ZN3cub18CUB_300001_SM_10006detail6reduce28DeviceReduceSingleTileKernelINS2_10policy_hubIdjN4cuda3__47maximumIvEEE10Policy1000EPdSB_iS8_ddNS5_3std3__410__identityEEEvT0_T1_T2_T3_T4_T6__param_4,
	.param .align 1 .b8 _ZN3cub18CUB_300001_SM_10006detail6reduce28DeviceReduceSingleTileKernelINS2_10policy_hubIdjN4cuda3__47maximumIvEEE10Policy1000EPdSB_iS8_ddNS5_3std3__410__identityEEEvT0_T1_T2_T3_T4_T6__param_5[1]
)
.maxntid 256
.minnctapersm 1
{
	.reg .pred 	%p<220>;
	.reg .b32 	%r<472>;
	.reg .b64 	%rd<206>;
	.reg .b64 	%fd<381>;
	// demoted variable
	.shared .align 8 .b8 _ZZN3cub18CUB_300001_SM_10006detail6reduce28DeviceReduceSingleTileKernelINS2_10policy_hubIdjN4cuda3__47maximumIvEEE10Policy1000EPdSB_iS8_ddNS5_3std3__410__identityEEEvT0_T1_T2_T3_T4_T6_E12temp_storage[80];
	ld.param.u64 	%rd15, [_ZN3cub18CUB_300001_SM_10006detail6reduce28DeviceReduceSingleTileKernelINS2_10policy_hubIdjN4cuda3__47maximumIvEEE10Policy1000EPdSB_iS8_ddNS5_3std3__410__identityEEEvT0_T1_T2_T3_T4_T6__param_0];
	ld.param.u64 	%rd16, [_ZN3cub18CUB_300001_SM_10006detail6reduce28DeviceReduceSingleTileKernelINS2_10policy_hubIdjN4cuda3__47maximumIvEEE10Policy1000EPdSB_iS8_ddNS5_3std3__410__identityEEEvT0_T1_T2_T3_T4_T6__param_1];
	ld.param.u32 	%r68, [_ZN3cub18CUB_300001_SM_10006detail6reduce28DeviceReduceSingleTileKernelINS2_10policy_hubIdjN4cuda3__47maximumIvEEE10Policy1000EPdSB_iS8_ddNS5_3std3__410__identityEEEvT0_T1_T2_T3_T4_T6__param_2];
	ld.param.f64 	%fd58, [_ZN3cub18CUB_300001_SM_10006detail6reduce28DeviceReduceSingleTileKernelINS2_10policy_hubIdjN4cuda3__47maximumIvEEE10Policy1000EPdSB_iS8_ddNS5_3std3__410__identityEEEvT0_T1_T2_T3_T4_T6__param_4];
	cvta.to.global.u64 	%rd1, %rd16;
	setp.ne.s32 	%p1, %r68, 0;
	@%p1 bra 	$L__BB6_3;
	mov.u32 	%r445, %tid.x;
	setp.ne.s32 	%p219, %r445, 0;
	@%p219 bra 	$L__BB6_74;
	st.global.f64 	[%rd1], %fd58;
	bra.uni 	$L__BB6_74;
$L__BB6_3:
	and.b64  	%rd17, %rd15, 31;
	setp.ne.s64 	%p2, %rd17, 0;
	@%p2 bra 	$L__BB6_38;
	setp.gt.s32 	%p110, %r68, 2047;
	@%p110 bra 	$L__BB6_22;
	mov.u32 	%r1, %tid.x;
	setp.ge.s32 	%p159, %r1, %r68;
	mov.f64 	%fd359, 0d0000000000000000;
	mov.u32 	%r449, %r1;
	@%p159 bra 	$L__BB6_7;
	mul.wide.u32 	%rd169, %r1, 8;
	add.s64 	%rd168, %rd15, %rd169;
	// begin inline asm
	ld.global.nc.u64 %rd167, [%rd168];
	// end inline asm
	mov.b64 	%fd359, %rd167;
	add.s32 	%r449, %r1, 256;
$L__BB6_7:
	setp.ge.s32 	%p160, %r449, %r68;
	@%p160 bra 	$L__BB6_13;
	not.b32 	%r321, %r449;
	add.s32 	%r4, %r68, %r321;
	and.b32  	%r322, %r4, 768;
	setp.eq.s32 	%p161, %r322, 768;
	@%p161 bra 	$L__BB6_11;
	mul.wide.u32 	%rd170, %r449, 8;
	add.s64 	%rd202, %rd15, %rd170;
	shr.u32 	%r323, %r4, 8;
	add.s32 	%r324, %r323, 1;
	and.b32  	%r325, %r324, 3;
	neg.s32 	%r447, %r325;
$L__BB6_10:
	.pragma "nounroll";
	// begin inline asm
	ld.global.nc.u64 %rd171, [%rd202];
	// end inline asm
	mov.b64 	%fd272, %rd171;
	setp.lt.f64 	%p162, %fd359, %fd272;
	selp.f64 	%fd359, %fd272, %fd359, %p162;
	add.s32 	%r449, %r449, 256;
	add.s64 	%rd202, %rd202, 2048;
	add.s32 	%r447, %r447, 1;
	setp.ne.s32 	%p163, %r447, 0;
	@%p163 bra 	$L__BB6_10;
$L__BB6_11:
	setp.lt.u32 	%p164, %r4, 768;
	@%p164 bra 	$L__BB6_13;
$L__BB6_12:
	mul.wide.s32 	%rd181, %r449, 8;
	add.s64 	%rd174, %rd15, %rd181;
	// begin inline asm
	ld.global.nc.u64 %rd173, [%rd174];
	// end inline asm
	mov.b64 	%fd273, %rd173;
	setp.lt.f64 	%p165, %fd359, %fd273;
	selp.f64 	%fd274, %fd273, %fd359, %p165;
	add.s64 	%rd176, %rd174, 2048;
	// begin inline asm
	ld.global.nc.u64 %rd175, [%rd176];
	// end inline asm
	mov.b64 	%fd275, %rd175;
	setp.lt.f64 	%p166, %fd274, %fd275;
	selp.f64 	%fd276, %fd275, %fd274, %p166;
	add.s64 	%rd178, %rd174, 4096;
	// begin inline asm
	ld.global.nc.u64 %rd177, [%rd178];
	// end inline asm
	mov.b64 	%fd277, %rd177;
	setp.lt.f64 	%p167, %fd276, %fd277;
	selp.f64 	%fd278, %fd277, %fd276, %p167;
	add.s64 	%rd180, %rd174, 6144;
	// begin inline asm
	ld.global.nc.u64 %rd179, [%rd180];
	// end inline asm
	mov.b64 	%fd279, %rd179;
	setp.lt.f64 	%p168, %fd278, %fd279;
	selp.f64 	%fd359, %fd279, %fd278, %p168;
	add.s32 	%r449, %r449, 1024;
	setp.lt.s32 	%p169, %r449, %r68;
	@%p169 bra 	$L__BB6_12;
$L__BB6_13:
	setp.lt.s32 	%p170, %r68, 256;
	@%p170 bra 	$L__BB6_18;
	// begin inline asm
	mov.u32 %r389, %laneid;
	// end inline asm
	mov.b64 	%rd192, %fd359;
	mov.b64 	{%r391, %r396}, %rd192;
	mov.b32 	%r397, 1;
	mov.b32 	%r438, 31;
	mov.b32 	%r439, -1;
	// begin inline asm
	shfl.sync.down.b32 %r390, %r391, %r397, %r438, %r439;
	// end inline asm
	// begin inline asm
	shfl.sync.down.b32 %r395, %r396, %r397, %r438, %r439;
	// end inline asm
	mov.b64 	%rd193, {%r390, %r395};
	mov.b64 	%fd327, %rd193;
	setp.gt.s32 	%p198, %r389, 30;
	setp.lt.f64 	%p199, %fd359, %fd327;
	selp.f64 	%fd328, %fd327, %fd359, %p199;
	selp.f64 	%fd329, %fd359, %fd328, %p198;
	mov.b64 	%rd194, %fd329;
	mov.b64 	{%r401, %r406}, %rd194;
	mov.b32 	%r407, 2;
	// begin inline asm
	shfl.sync.down.b32 %r400, %r401, %r407, %r438, %r439;
	// end inline asm
	// begin inline asm
	shfl.sync.down.b32 %r405, %r406, %r407, %r438, %r439;
	// end inline asm
	mov.b64 	%rd195, {%r400, %r405};
	mov.b64 	%fd330, %rd195;
	setp.gt.s32 	%p200, %r389, 29;
	setp.lt.f64 	%p201, %fd329, %fd330;
	selp.f64 	%fd331, %fd330, %fd329, %p201;
	selp.f64 	%fd332, %fd329, %fd331, %p200;
	mov.b64 	%rd196, %fd332;
	mov.b64 	{%r411, %r416}, %rd196;
	mov.b32 	%r417, 4;
	// begin inline asm
	shfl.sync.down.b32 %r410, %r411, %r417, %r438, %r439;
	// end inline asm
	// begin inline asm
	shfl.sync.down.b32 %r415, %r416, %r417, %r438, %r439;
	// end inline asm
	mov.b64 	%rd197, {%r410, %r415};
	mov.b64 	%fd333, %rd197;
	setp.gt.s32 	%p202, %r389, 27;
	setp.lt.f64 	%p203, %fd332, %fd333;
	selp.f64 	%fd334, %fd333, %fd332, %p203;
	selp.f64 	%fd335, %fd332, %fd334, %p202;
	mov.b64 	%rd198, %fd335;
	mov.b64 	{%r421, %r426}, %rd198;
	mov.b32 	%r427, 8;
	// begin inline asm
	shfl.sync.down.b32 %r420, %r421, %r427, %r438, %r439;
	// end inline asm
	// begin inline asm
	shfl.sync.down.b32 %r425, %r426, %r427, %r438, %r439;
	// end inline asm
	mov.b64 	%rd199, {%r420, %r425};
	mov.b64 	%fd336, %rd199;
	setp.gt.s32 	%p204, %r389, 23;
	setp.lt.f64 	%p205, %fd335, %fd336;
	selp.f64 	%fd337, %fd336, %fd335, %p205;
	selp.f64 	%fd338, %fd335, %fd337, %p204;
	mov.b64 	%rd200, %fd338;
	mov.b64 	{%r431, %r436}, %rd200;
	mov.b32 	%r437, 16;
	// begin inline asm
	shfl.sync.down.b32 %r430, %r431, %r437, %r438, %r439;
	// end inline asm
	// begin inline asm
	shfl.sync.down.b32 %r435, %r436, %r437, %r438, %r439;
	// end inline asm
	mov.b64 	%rd201, {%r430, %r435};
	mov.b64 	%fd339, %rd201;
	setp.gt.s32 	%p206, %r389, 15;
	setp.lt.f64 	%p207, %fd338, %fd339;
	selp.f64 	%fd10, %fd339, %fd338, %p207;
	selp.f64 	%fd380, %fd338, %fd10, %p206;
	setp.ne.s32 	%p208, %r389, 0;
	@%p208 bra 	$L__BB6_16;
	shr.u32 	%r440, %r1, 2;
	and.b32  	%r441, %r440, 248;
	mov.u32 	%r442, _ZZN3cub18CUB_300001_SM_10006detail6reduce28DeviceReduceSingleTileKernelINS2_10policy_hubIdjN4cuda3__47maximumIvEEE10Policy1000EPdSB_iS8_ddNS5_3std3__410__identityEEEvT0_T1_T2_T3_T4_T6_E12temp_storage;
	add.s32 	%r443, %r442, %r441;
	st.shared.f64 	[%r443+8], %fd10;
$L__BB6_16:
	bar.sync 	0;
	setp.ne.s32 	%p209, %r1, 0;
	@%p209 bra 	$L__BB6_72;
	ld.shared.f64 	%fd340, [_ZZN3cub18CUB_300001_SM_10006detail6reduce28DeviceReduceSingleTileKernelINS2_10policy_hubIdjN4cuda3__47maximumIvEEE10Policy1000EPdSB_iS8_ddNS5_3std3__410__identityEEEvT0_T1_T2_T3_T4_T6_E12temp_storage+16];
	setp.lt.f64 	%p210, %fd380, %fd340;
	selp.f64 	%fd341, %fd340, %fd380, %p210;
	ld.shared.f64 	%fd342, [_ZZN3cub18CUB_300001_SM_10006detail6reduce28DeviceReduceSingleTileKernelINS2_10policy_hubIdjN4cuda3__47maximumIvEEE10Policy1000EPdSB_iS8_ddNS5_3std3__410__identityEEEvT0_T1_T2_T3_T4_T6_E12temp_storage+24];
	setp.lt.f64 	%p211, %fd341, %fd342;
	selp.f64 	%fd343, %fd342, %fd341, %p211;
	ld.shared.f64 	%fd344, [_ZZN3cub18CUB_300001_SM_10006detail6reduce28DeviceReduceSingleTileKernelINS2_10policy_hubIdjN4cuda3__47maximumIvEEE10Policy1000EPdSB_iS8_ddNS5_3std3__410__identityEEEvT0_T1_T2_T3_T4_T6_E12temp_storage+32];
	setp.lt.f64 	%p212, %fd343, %fd344;
	selp.f64 	%fd345, %fd344, %fd343, %p212;
	ld.shared.f64 	%fd346, [_ZZN3cub18CUB_300001_SM_10006detail6reduce28DeviceReduceSingleTileKernelINS2_10policy_hubIdjN4cuda3__47maximumIvEEE10Policy1000EPdSB_iS8_ddNS5_3std3__410__identityEEEvT0_T1_T2_T3_T4_T6_E12temp_storage+40];
	setp.lt.f64 	%p213, %fd345, %fd346;
	selp.f64 	%fd347, %fd346, %fd345, %p213;
	ld.shared.f64 	%fd348, [_ZZN3cub18CUB_300001_SM_10006detail6reduce28DeviceReduceSingleTileKernelINS2_10policy_hubIdjN4cuda3__47maximumIvEEE10Policy1000EPdSB_iS8_ddNS5_3std3__410__identityEEEvT0_T1_T2_T3_T4_T6_E12temp_storage+48];
	setp.lt.f64 	%p214, %fd347, %fd348;
	selp.f64 	%fd349, %fd348, %fd347, %p214;
	ld.shared.f64 	%fd350, [_ZZN3cub18CUB_300001_SM_10006detail6reduce28DeviceReduceSingleTileKernelINS2_10policy_hubIdjN4cuda3__47maximumIvEEE10Policy1000EPdSB_iS8_ddNS5_3std3__410__identityEEEvT0_T1_T2_T3_T4_T6_E12temp_storage+56];
	setp.lt.f64 	%p215, %fd349, %fd350;
	selp.f64 	%fd351, %fd350, %fd349, %p215;
	ld.shared.f64 	%fd352, [_ZZN3cub18CUB_300001_SM_10006detail6reduce28DeviceReduceSingleTileKernelINS2_10policy_hubIdjN4cuda3__47maximumIvEEE10Policy1000EPdSB_iS8_ddNS5_3std3__410__identityEEEvT0_T1_T2_T3_T4_T6_E12temp_storage+64];
	setp.lt.f64 	%p216, %fd351, %fd352;
	selp.f64 	%fd380, %fd352, %fd351, %p216;
	bra.uni 	$L__BB6_72;
$L__BB6_18:
	// begin inline asm
	mov.u32 %r326, %laneid;
	// end inline asm
	and.b32  	%r377, %r1, 992;
	add.s32 	%r378, %r377, 32;
	setp.gt.s32 	%p171, %r378, %r68;
	not.b32 	%r379, %r377;
	add.s32 	%r380, %r68, %r379;
	selp.b32 	%r375, %r380, 31, %p171;
	mov.b64 	%rd182, %fd359;
	mov.b64 	{%r328, %r333}, %rd182;
	mov.b32 	%r334, 1;
	mov.b32 	%r376, -1;
	// begin inline asm
	shfl.sync.down.b32 %r327, %r328, %r334, %r375, %r376;
	// end inline asm
	// begin inline asm
	shfl.sync.down.b32 %r332, %r333, %r334, %r375, %r376;
	// end inline asm
	mov.b64 	%rd183, {%r327, %r332};
	mov.b64 	%fd280, %rd183;
	setp.lt.s32 	%p172, %r326, %r375;
	setp.lt.f64 	%p173, %fd359, %fd280;
	selp.f64 	%fd281, %fd280, %fd359, %p173;
	selp.f64 	%fd282, %fd281, %fd359, %p172;
	mov.b64 	%rd184, %fd282;
	mov.b64 	{%r338, %r343}, %rd184;
	mov.b32 	%r344, 2;
	// begin inline asm
	shfl.sync.down.b32 %r337, %r338, %r344, %r375, %r376;
	// end inline asm
	// begin inline asm
	shfl.sync.down.b32 %r342, %r343, %r344, %r375, %r376;
	// end inline asm
	mov.b64 	%rd185, {%r337, %r342};
	mov.b64 	%fd283, %rd185;
	add.s32 	%r381, %r326, 2;
	setp.gt.s32 	%p174, %r381, %r375;
	setp.lt.f64 	%p175, %fd282, %fd283;
	selp.f64 	%fd284, %fd283, %fd282, %p175;
	selp.f64 	%fd285, %fd282, %fd284, %p174;
	mov.b64 	%rd186, %fd285;
	mov.b64 	{%r348, %r353}, %rd186;
	mov.b32 	%r354, 4;
	// begin inline asm
	shfl.sync.down.b32 %r347, %r348, %r354, %r375, %r376;
	// end inline asm
	// begin inline asm
	shfl.sync.down.b32 %r352, %r353, %r354, %r375, %r376;
	// end inline asm
	mov.b64 	%rd187, {%r347, %r352};
	mov.b64 	%fd286, %rd187;
	add.s32 	%r382, %r326, 4;
	setp.gt.s32 	%p176, %r382, %r375;
	setp.lt.f64 	%p177, %fd285, %fd286;
	selp.f64 	%fd287, %fd286, %fd285, %p177;
	selp.f64 	%fd288, %fd285, %fd287, %p176;
	mov.b64 	%rd188, %fd288;
	mov.b64 	{%r358, %r363}, %rd188;
	mov.b32 	%r364, 8;
	// begin inline asm
	shfl.sync.down.b32 %r357, %r358, %r364, %r375, %r376;
	// end inline asm
	// begin inline asm
	shfl.sync.down.b32 %r362, %r363, %r364, %r375, %r376;
	// end inline asm
	mov.b64 	%rd189, {%r357, %r362};
	mov.b64 	%fd289, %rd189;
	add.s32 	%r383, %r326, 8;
	setp.gt.s32 	%p178, %r383, %r375;
	setp.lt.f64 	%p179, %fd288, %fd289;
	selp.f64 	%fd290, %fd289, %fd288, %p179;
	selp.f64 	%fd291, %fd288, %fd290, %p178;
	mov.b64 	%rd190, %fd291;
	mov.b64 	{%r368, %r373}, %rd190;
	mov.b32 	%r374, 16;
	// begin inline asm
	shfl.sync.down.b32 %r367, %r368, %r374, %r375, %r376;
	// end inline asm
	// begin inline asm
	shfl.sync.down.b32 %r372, %r373, %r374, %r375, %r376;
	// end inline asm
	mov.b64 	%rd191, {%r367, %r372};
	mov.b64 	%fd292, %rd191;
	add.s32 	%r384, %r326, 16;
	setp.gt.s32 	%p180, %r384, %r375;
	setp.lt.f64 	%p181, %fd291, %fd292;
	selp.f64 	%fd293, %fd292, %fd291, %p181;
	selp.f64 	%fd380, %fd291, %fd293, %p180;
	setp.ne.s32 	%p182, %r326, 0;
	@%p182 bra 	$L__BB6_20;
	shr.u32 	%r385, %r1, 2;
	and.b32  	%r386, %r385, 248;
	mov.u32 	%r387, _ZZN3cub18CUB_300001_SM_10006detail6reduce28DeviceReduceSingleTileKernelINS2_10policy_hubIdjN4cuda3__47maximumIvEEE10Policy1000EPdSB_iS8_ddNS5_3std3__410__identityEEEvT0_T1_T2_T3_T4_T6_E12temp_storage;
	add.s32 	%r388, %r387, %r386;
	st.shared.f64 	[%r388+8], %fd380;
$L__BB6_20:
	bar.sync 	0;
	setp.ne.s32 	%p183, %r1, 0;
	@%p183 bra 	$L__BB6_72;
	setp.gt.s32 	%p184, %r68, 32;
	ld.shared.f64 	%fd294, [_ZZN3cub18CUB_300001_SM_10006detail6reduce28DeviceReduceSingleTileKernelINS2_10policy_hubIdjN4cuda3__47maximumIvEEE10Policy1000EPdSB_iS8_ddNS5_3std3__410__identityEEEvT0_T1_T2_T3_T4_T6_E12temp_storage+16];
	setp.lt.f64 	%p185, %fd380, %fd294;
	selp.f64 	%fd296, %fd294, %fd380, %p185;
	selp.f64 	%fd297, %fd296, %fd380, %p184;
	setp.gt.s32 	%p186, %r68, 64;
	ld.shared.f64 	%fd299, [_ZZN3cub18CUB_300001_SM_10006detail6reduce28DeviceReduceSingleTileKernelINS2_10policy_hubIdjN4cuda3__47maximumIvEEE10Policy1000EPdSB_iS8_ddNS5_3std3__410__identityEEEvT0_T1_T2_T3_T4_T6_E12temp_storage+24];
	setp.lt.f64 	%p187, %fd297, %fd299;
	selp.f64 	%fd301, %fd299, %fd297, %p187;
	selp.f64 	%fd302, %fd301, %fd297, %p186;
	setp.gt.s32 	%p188, %r68, 96;
	ld.shared.f64 	%fd304, [_ZZN3cub18CUB_300001_SM_10006detail6reduce28DeviceReduceSingleTileKernelINS2_10policy_hubIdjN4cuda3__47maximumIvEEE10Policy1000EPdSB_iS8_ddNS5_3std3__410__identityEEEvT0_T1_T2_T3_T4_T6_E12temp_storage+32];
	setp.lt.f64 	%p189, %fd302, %fd304;
	selp.f64 	%fd306, %fd304, %fd302, %p189;
	selp.f64 	%fd307, %fd306, %fd302, %p188;
	setp.gt.s32 	%p190, %r68, 128;
	ld.shared.f64 	%fd309, [_ZZN3cub18CUB_300001_SM_10006detail6reduce28DeviceReduceSingleTileKernelINS2_10policy_hubIdjN4cuda3__47maximumIvEEE10Policy1000EPdSB_iS8_ddNS5_3std3__410__identityEEEvT0_T1_T2_T3_T4_T6_E12temp_storage+40];
	setp.lt.f64 	%p191, %fd307, %fd309;
	selp.f64 	%fd311, %fd309, %fd307, %p191;
	selp.f64 	%fd312, %fd311, %fd307, %p190;
	setp.gt.s32 	%p192, %r68, 160;
	ld.shared.f64 	%fd314, [_ZZN3cub18CUB_300001_SM_10006detail6reduce28DeviceReduceSingleTileKernelINS2_10policy_hubIdjN4cuda3__47maximumIvEEE10Policy1000EPdSB_iS8_ddNS5_3std3__410__identityEEEvT0_T1_T2_T3_T4_T6_E12temp_storage+48];
	setp.lt.f64 	%p193, %fd312, %fd314;
	selp.f64 	%fd316, %fd314, %fd312, %p193;
	selp.f64 	%fd317, %fd316, %fd312, %p192;
	setp.gt.s32 	%p194, %r68, 192;
	ld.shared.f64 	%fd319, [_ZZN3cub18CUB_300001_SM_10006detail6reduce28DeviceReduceSingleTileKernelINS2_10policy_hubIdjN4cuda3__47maximumIvEEE10Policy1000EPdSB_iS8_ddNS5_3std3__410__identityEEEvT0_T1_T2_T3_T4_T6_E12temp_storage+56];
	setp.lt.f64 	%p195, %fd317, %fd319;
	selp.f64 	%fd321, %fd319, %fd317, %p195;
	selp.f64 	%fd322, %fd321, %fd317, %p194;
	setp.gt.s32 	%p196, %r68, 224;
	ld.shared.f64 	%fd324, [_ZZN3cub18CUB_300001_SM_10006detail6reduce28DeviceReduceSingleTileKernelINS2_10policy_hubIdjN4cuda3__47maximumIvEEE10Policy1000EPdSB_iS8_ddNS5_3std3__410__identityEEEvT0_T1_T2_T3_T4_T6_E12temp_storage+64];
	setp.lt.f64 	%p197, %fd322, %fd324;
	selp.f64 	%fd326, %fd324, %fd322, %p197;
	selp.f64 	%fd380, %fd326, %fd322, %p196;
	bra.uni 	$L__BB6_72;
$L__BB6_22:
	mov.u32 	%r13, %tid.x;
	shl.b32 	%r14, %r13, 2;
	mul.wide.u32 	%rd126, %r14, 8;
	add.s64 	%rd116, %rd15, %rd126;
	// begin inline asm
	ld.global.nc.v2.u64 {%rd114, %rd115}, [%rd116];
	// end inline asm
	add.s64 	%rd119, %rd116, 16;
	// begin inline asm
	ld.global.nc.v2.u64 {%rd117, %rd118}, [%rd119];
	// end inline asm
	mov.b64 	%fd206, %rd114;
	mov.b64 	%fd207, %rd115;
	mov.b64 	%fd208, %rd117;
	mov.b64 	%fd209, %rd118;
	add.s64 	%rd122, %rd116, 8192;
	// begin inline asm
	ld.global.nc.v2.u64 {%rd120, %rd121}, [%rd122];
	// end inline asm
	add.s64 	%rd125, %rd116, 8208;
	// begin inline asm
	ld.global.nc.v2.u64 {%rd123, %rd124}, [%rd125];
	// end inline asm
	mov.b64 	%fd210, %rd120;
	mov.b64 	%fd211, %rd121;
	mov.b64 	%fd212, %rd123;
	mov.b64 	%fd213, %rd124;
	setp.lt.f64 	%p111, %fd206, %fd207;
	selp.f64 	%fd214, %fd207, %fd206, %p111;
	setp.lt.f64 	%p112, %fd214, %fd208;
	selp.f64 	%fd215, %fd208, %fd214, %p112;
	setp.lt.f64 	%p113, %fd215, %fd209;
	selp.f64 	%fd216, %fd209, %fd215, %p113;
	setp.lt.f64 	%p114, %fd216, %fd210;
	selp.f64 	%fd217, %fd210, %fd216, %p114;
	setp.lt.f64 	%p115, %fd217, %fd211;
	selp.f64 	%fd218, %fd211, %fd217, %p115;
	setp.lt.f64 	%p116, %fd218, %fd212;
	selp.f64 	%fd219, %fd212, %fd218, %p116;
	setp.lt.f64 	%p117, %fd219, %fd213;
	selp.f64 	%fd366, %fd213, %fd219, %p117;
	setp.lt.u32 	%p118, %r68, 4096;
	mov.b32 	%r452, 2048;
	@%p118 bra 	$L__BB6_26;
	add.s32 	%r15, %r68, -2048;
	mov.b32 	%r452, 2048;
$L__BB6_24:
	add.s32 	%r258, %r452, %r14;
	mul.wide.u32 	%rd139, %r258, 8;
	add.s64 	%rd129, %rd15, %rd139;
	// begin inline asm
	ld.global.nc.v2.u64 {%rd127, %rd128}, [%rd129];
	// end inline asm
	add.s64 	%rd132, %rd129, 16;
	// begin inline asm
	ld.global.nc.v2.u64 {%rd130, %rd131}, [%rd132];
	// end inline asm
	mov.b64 	%fd220, %rd127;
	mov.b64 	%fd221, %rd128;
	mov.b64 	%fd222, %rd130;
	mov.b64 	%fd223, %rd131;
	add.s64 	%rd135, %rd129, 8192;
	// begin inline asm
	ld.global.nc.v2.u64 {%rd133, %rd134}, [%rd135];
	// end inline asm
	add.s64 	%rd138, %rd129, 8208;
	// begin inline asm
	ld.global.nc.v2.u64 {%rd136, %rd137}, [%rd138];
	// end inline asm
	mov.b64 	%fd224, %rd133;
	mov.b64 	%fd225, %rd134;
	mov.b64 	%fd226, %rd136;
	mov.b64 	%fd227, %rd137;
	setp.lt.f64 	%p119, %fd366, %fd220;
	selp.f64 	%fd228, %fd220, %fd366, %p119;
	setp.lt.f64 	%p120, %fd228, %fd221;
	selp.f64 	%fd229, %fd221, %fd228, %p120;
	setp.lt.f64 	%p121, %fd229, %fd222;
	selp.f64 	%fd230, %fd222, %fd229, %p121;
	setp.lt.f64 	%p122, %fd230, %fd223;
	selp.f64 	%fd231, %fd223, %fd230, %p122;
	setp.lt.f64 	%p123, %fd231, %fd224;
	selp.f64 	%fd232, %fd224, %fd231, %p123;
	setp.lt.f64 	%p124, %fd232, %fd225;
	selp.f64 	%fd233, %fd225, %fd232, %p124;
	setp.lt.f64 	%p125, %fd233, %fd226;
	selp.f64 	%fd234, %fd226, %fd233, %p125;
	setp.lt.f64 	%p126, %fd234, %fd227;
	selp.f64 	%fd366, %fd227, %fd234, %p126;
	sub.s32 	%r259, %r68, %r452;
	setp.lt.s32 	%p127, %r259, 2048;
	@%p127 bra 	$L__BB6_34;
	add.s32 	%r452, %r452, 2048;
	setp.le.s32 	%p128, %r452, %r15;
	@%p128 bra 	$L__BB6_24;
$L__BB6_26:
	setp.le.s32 	%p129, %r68, %r452;
	@%p129 bra 	$L__BB6_34;
	sub.s32 	%r19, %r68, %r452;
	setp.ge.s32 	%p130, %r13, %r19;
	@%p130 bra 	$L__BB6_34;
	not.b32 	%r260, %r13;
	add.s32 	%r261, %r68, %r260;
	sub.s32 	%r20, %r261, %r452;
	and.b32  	%r262, %r20, 768;
	setp.eq.s32 	%p131, %r262, 768;
	mov.u32 	%r456, %r13;
	@%p131 bra 	$L__BB6_31;
	add.s32 	%r454, %r13, %r452;
	shr.u32 	%r263, %r20, 8;
	add.s32 	%r264, %r263, 1;
	and.b32  	%r265, %r264, 3;
	neg.s32 	%r453, %r265;
	mov.u32 	%r456, %r13;
$L__BB6_30:
	.pragma "nounroll";
	mul.wide.u32 	%rd142, %r454, 8;
	add.s64 	%rd141, %rd15, %rd142;
	// begin inline asm
	ld.global.nc.u64 %rd140, [%rd141];
	// end inline asm
	mov.b64 	%fd236, %rd140;
	setp.lt.f64 	%p132, %fd366, %fd236;
	selp.f64 	%fd366, %fd236, %fd366, %p132;
	add.s32 	%r456, %r456, 256;
	add.s32 	%r454, %r454, 256;
	add.s32 	%r453, %r453, 1;
	setp.ne.s32 	%p133, %r453, 0;
	@%p133 bra 	$L__BB6_30;
$L__BB6_31:
	setp.lt.u32 	%p134, %r20, 768;
	@%p134 bra 	$L__BB6_34;
	cvt.u64.u32 	%rd143, %r456;
	cvt.u64.u32 	%rd144, %r452;
	add.s64 	%rd145, %rd143, %rd144;
	shl.b64 	%rd146, %rd145, 3;
	add.s64 	%rd147, %rd146, %rd15;
	add.s64 	%rd203, %rd147, 4096;
	add.s32 	%r457, %r456, %r452;
$L__BB6_33:
	mul.wide.u32 	%rd156, %r457, 8;
	add.s64 	%rd149, %rd15, %rd156;
	// begin inline asm
	ld.global.nc.u64 %rd148, [%rd149];
	// end inline asm
	mov.b64 	%fd237, %rd148;
	setp.lt.f64 	%p135, %fd366, %fd237;
	selp.f64 	%fd238, %fd237, %fd366, %p135;
	add.s64 	%rd151, %rd203, -2048;
	// begin inline asm
	ld.global.nc.u64 %rd150, [%rd151];
	// end inline asm
	mov.b64 	%fd239, %rd150;
	setp.lt.f64 	%p136, %fd238, %fd239;
	selp.f64 	%fd240, %fd239, %fd238, %p136;
	// begin inline asm
	ld.global.nc.u64 %rd152, [%rd203];
	// end inline asm
	mov.b64 	%fd241, %rd152;
	setp.lt.f64 	%p137, %fd240, %fd241;
	selp.f64 	%fd242, %fd241, %fd240, %p137;
	add.s64 	%rd155, %rd203, 2048;
	// begin inline asm
	ld.global.nc.u64 %rd154, [%rd155];
	// end inline asm
	mov.b64 	%fd243, %rd154;
	setp.lt.f64 	%p138, %fd242, %fd243;
	selp.f64 	%fd366, %fd243, %fd242, %p138;
	add.s32 	%r456, %r456, 1024;
	add.s64 	%rd203, %rd203, 8192;
	add.s32 	%r457, %r457, 1024;
	setp.lt.s32 	%p139, %r456, %r19;
	@%p139 bra 	$L__BB6_33;
$L__BB6_34:
	// begin inline asm
	mov.u32 %r266, %laneid;
	// end inline asm
	mov.b64 	%rd157, %fd366;
	mov.b64 	{%r268, %r273}, %rd157;
	mov.b32 	%r274, 1;
	mov.b32 	%r315, 31;
	mov.b32 	%r316, -1;
	// begin inline asm
	shfl.sync.down.b32 %r267, %r268, %r274, %r315, %r316;
	// end inline asm
	// begin inline asm
	shfl.sync.down.b32 %r272, %r273, %r274, %r315, %r316;
	// end inline asm
	mov.b64 	%rd158, {%r267, %r272};
	mov.b64 	%fd244, %rd158;
	setp.gt.s32 	%p140, %r266, 30;
	setp.lt.f64 	%p141, %fd366, %fd244;
	selp.f64 	%fd245, %fd244, %fd366, %p141;
	selp.f64 	%fd246, %fd366, %fd245, %p140;
	mov.b64 	%rd159, %fd246;
	mov.b64 	{%r278, %r283}, %rd159;
	mov.b32 	%r284, 2;
	// begin inline asm
	shfl.sync.down.b32 %r277, %r278, %r284, %r315, %r316;
	// end inline asm
	// begin inline asm
	shfl.sync.down.b32 %r282, %r283, %r284, %r315, %r316;
	// end inline asm
	mov.b64 	%rd160, {%r277, %r282};
	mov.b64 	%fd247, %rd160;
	setp.gt.s32 	%p142, %r266, 29;
	setp.lt.f64 	%p143, %fd246, %fd247;
	selp.f64 	%fd248, %fd247, %fd246, %p143;
	selp.f64 	%fd249, %fd246, %fd248, %p142;
	mov.b64 	%rd161, %fd249;
	mov.b64 	{%r288, %r293}, %rd161;
	mov.b32 	%r294, 4;
	// begin inline asm
	shfl.sync.down.b32 %r287, %r288, %r294, %r315, %r316;
	// end inline asm
	// begin inline asm
	shfl.sync.down.b32 %r292, %r293, %r294, %r315, %r316;
	// end inline asm
	mov.b64 	%rd162, {%r287, %r292};
	mov.b64 	%fd250, %rd162;
	setp.gt.s32 	%p144, %r266, 27;
	setp.lt.f64 	%p145, %fd249, %fd250;
	selp.f64 	%fd251, %fd250, %fd249, %p145;
	selp.f64 	%fd252, %fd249, %fd251, %p144;
	mov.b64 	%rd163, %fd252;
	mov.b64 	{%r298, %r303}, %rd163;
	mov.b32 	%r304, 8;
	// begin inline asm
	shfl.sync.down.b32 %r297, %r298, %r304, %r315, %r316;
	// end inline asm
	// begin inline asm
	shfl.sync.down.b32 %r302, %r303, %r304, %r315, %r316;
	// end inline asm
	mov.b64 	%rd164, {%r297, %r302};
	mov.b64 	%fd253, %rd164;
	setp.gt.s32 	%p146, %r266, 23;
	setp.lt.f64 	%p147, %fd252, %fd253;
	selp.f64 	%fd254, %fd253, %fd252, %p147;
	selp.f64 	%fd255, %fd252, %fd254, %p146;
	mov.b64 	%rd165, %fd255;
	mov.b64 	{%r308, %r313}, %rd165;
	mov.b32 	%r314, 16;
	// begin inline asm
	shfl.sync.down.b32 %r307, %r308, %r314, %r315, %r316;
	// end inline asm
	// begin inline asm
	shfl.sync.down.b32 %r312, %r313, %r314, %r315, %r316;
	// end inline asm
	mov.b64 	%rd166, {%r307, %r312};
	mov.b64 	%fd256, %rd166;
	setp.gt.s32 	%p148, %r266, 15;
	setp.lt.f64 	%p149, %fd255, %fd256;
	selp.f64 	%fd26, %fd256, %fd255, %p149;
	selp.f64 	%fd380, %fd255, %fd26, %p148;
	setp.ne.s32 	%p150, %r266, 0;
	@%p150 bra 	$L__BB6_36;
	shr.u32 	%r317, %r13, 2;
	and.b32  	%r318, %r317, 248;
	mov.u32 	%r319, _ZZN3cub18CUB_300001_SM_10006detail6reduce28DeviceReduceSingleTileKernelINS2_10policy_hubIdjN4cuda3__47maximumIvEEE10Policy1000EPdSB_iS8_ddNS5_3std3__410__identityEEEvT0_T1_T2_T3_T4_T6_E12temp_storage;
	add.s32 	%r320, %r319, %r318;
	st.shared.f64 	[%r320+8], %fd26;
$L__BB6_36:
	bar.sync 	0;
	setp.ne.s32 	%p151, %r13, 0;
	@%p151 bra 	$L__BB6_72;
	ld.shared.f64 	%fd257, [_ZZN3cub18CUB_300001_SM_10006detail6reduce28DeviceReduceSingleTileKernelINS2_10policy_hubIdjN4cuda3__47maximumIvEEE10Policy1000EPdSB_iS8_ddNS5_3std3__410__identityEEEvT0_T1_T2_T3_T4_T6_E12temp_storage+16];
	setp.lt.f64 	%p152, %fd380, %fd257;
	selp.f64 	%fd258, %fd257, %fd380, %p152;
	ld.shared.f64 	%fd259, [_ZZN3cub18CUB_300001_SM_10006detail6reduce28DeviceReduceSingleTileKernelINS2_10policy_hubIdjN4cuda3__47maximumIvEEE10Policy1000EPdSB_iS8_ddNS5_3std3__410__identityEEEvT0_T1_T2_T3_T4_T6_E12temp_storage+24];
	setp.lt.f64 	%p153, %fd258, %fd259;
	selp.f64 	%fd260, %fd259, %fd258, %p153;
	ld.shared.f64 	%fd261, [_ZZN3cub18CUB_300001_SM_10006detail6reduce28DeviceReduceSingleTileKernelINS2_10policy_hubIdjN4cuda3__47maximumIvEEE10Policy1000EPdSB_iS8_ddNS5_3std3__410__identityEEEvT0_T1_T2_T3_T4_T6_E12temp_storage+32];
	setp.lt.f64 	%p154, %fd260, %fd261;
	selp.f64 	%fd262, %fd261, %fd260, %p154;
	ld.shared.f64 	%fd263, [_ZZN3cub18CUB_300001_SM_10006detail6reduce28DeviceReduceSingleTileKernelINS2_10policy_hubIdjN4cuda3__47maximumIvEEE10Policy1000EPdSB_iS8_ddNS5_3std3__410__identityEEEvT0_T1_T2_T3_T4_T6_E12temp_storage+40];
	setp.lt.f64 	%p155, %fd262, %fd263;
	selp.f64 	%fd264, %fd263, %fd262, %p155;
	ld.shared.f64 	%fd265, [_ZZN3cub18CUB_300001_SM_10006detail6reduce28DeviceReduceSingleTileKernelINS2_10policy_hubIdjN4cuda3__47maximumIvEEE10Policy1000EPdSB_iS8_ddNS5_3std3__410__identityEEEvT0_T1_T2_T3_T4_T6_E12temp_storage+48];
	setp.lt.f64 	%p156, %fd264, %fd265;
	selp.f64 	%fd266, %fd265, %fd264, %p156;
	ld.shared.f64 	%fd267, [_ZZN3cub18CUB_300001_SM_10006detail6reduce28DeviceReduceSingleTileKernelINS2_10policy_hubIdjN4cuda3__47maximumIvEEE10Policy1000EPdSB_iS8_ddNS5_3std3__410__identityEEEvT0_T1_T2_T3_T4_T6_E12temp_storage+56];
	setp.lt.f64 	%p157, %fd266, %fd267;
	selp.f64 	%fd268, %fd267, %fd266, %p157;
	ld.shared.f64 	%fd269, [_ZZN3cub18CUB_300001_SM_10006detail6reduce28DeviceReduceSingleTileKernelINS2_10policy_hubIdjN4cuda3__47maximumIvEEE10Policy1000EPdSB_iS8_ddNS5_3std3__410__identityEEEvT0_T1_T2_T3_T4_T6_E12temp_storage+64];
	setp.lt.f64 	%p158, %fd268, %fd269;
	selp.f64 	%fd380, %fd269, %fd268, %p158;
	bra.uni 	$L__BB6_72;
$L__BB6_38:
	setp.gt.s32 	%p3, %r68, 2047;
	@%p3 bra 	$L__BB6_56;
	mov.u32 	%r35, %tid.x;
	setp.ge.s32 	%p52, %r35, %r68;
	mov.f64 	%fd372, 0d0000000000000000;
	mov.u32 	%r462, %r35;
	@%p52 bra 	$L__BB6_41;
	mul.wide.u32 	%rd81, %r35, 8;
	add.s64 	%rd80, %rd15, %rd81;
	// begin inline asm
	ld.global.nc.u64 %rd79, [%rd80];
	// end inline asm
	mov.b64 	%fd372, %rd79;
	add.s32 	%r462, %r35, 256;
$L__BB6_41:
	setp.ge.s32 	%p53, %r462, %r68;
	@%p53 bra 	$L__BB6_47;
	not.b32 	%r133, %r462;
	add.s32 	%r38, %r68, %r133;
	and.b32  	%r134, %r38, 768;
	setp.eq.s32 	%p54, %r134, 768;
	@%p54 bra 	$L__BB6_45;
	mul.wide.u32 	%rd82, %r462, 8;
	add.s64 	%rd204, %rd15, %rd82;
	shr.u32 	%r135, %r38, 8;
	add.s32 	%r136, %r135, 1;
	and.b32  	%r137, %r136, 3;
	neg.s32 	%r460, %r137;
$L__BB6_44:
	.pragma "nounroll";
	// begin inline asm
	ld.global.nc.u64 %rd83, [%rd204];
	// end inline asm
	mov.b64 	%fd125, %rd83;
	setp.lt.f64 	%p55, %fd372, %fd125;
	selp.f64 	%fd372, %fd125, %fd372, %p55;
	add.s32 	%r462, %r462, 256;
	add.s64 	%rd204, %rd204, 2048;
	add.s32 	%r460, %r460, 1;
	setp.ne.s32 	%p56, %r460, 0;
	@%p56 bra 	$L__BB6_44;
$L__BB6_45:
	setp.lt.u32 	%p57, %r38, 768;
	@%p57 bra 	$L__BB6_47;
$L__BB6_46:
	mul.wide.s32 	%rd93, %r462, 8;
	add.s64 	%rd86, %rd15, %rd93;
	// begin inline asm
	ld.global.nc.u64 %rd85, [%rd86];
	// end inline asm
	mov.b64 	%fd126, %rd85;
	setp.lt.f64 	%p58, %fd372, %fd126;
	selp.f64 	%fd127, %fd126, %fd372, %p58;
	add.s64 	%rd88, %rd86, 2048;
	// begin inline asm
	ld.global.nc.u64 %rd87, [%rd88];
	// end inline asm
	mov.b64 	%fd128, %rd87;
	setp.lt.f64 	%p59, %fd127, %fd128;
	selp.f64 	%fd129, %fd128, %fd127, %p59;
	add.s64 	%rd90, %rd86, 4096;
	// begin inline asm
	ld.global.nc.u64 %rd89, [%rd90];
	// end inline asm
	mov.b64 	%fd130, %rd89;
	setp.lt.f64 	%p60, %fd129, %fd130;
	selp.f64 	%fd131, %fd130, %fd129, %p60;
	add.s64 	%rd92, %rd86, 6144;
	// begin inline asm
	ld.global.nc.u64 %rd91, [%rd92];
	// end inline asm
	mov.b64 	%fd132, %rd91;
	setp.lt.f64 	%p61, %fd131, %fd132;
	selp.f64 	%fd372, %fd132, %fd131, %p61;
	add.s32 	%r462, %r462, 1024;
	setp.lt.s32 	%p62, %r462, %r68;
	@%p62 bra 	$L__BB6_46;
$L__BB6_47:
	setp.lt.s32 	%p63, %r68, 256;
	@%p63 bra 	$L__BB6_52;
	// begin inline asm
	mov.u32 %r201, %laneid;
	// end inline asm
	mov.b64 	%rd104, %fd372;
	mov.b64 	{%r203, %r208}, %rd104;
	mov.b32 	%r209, 1;
	mov.b32 	%r250, 31;
	mov.b32 	%r251, -1;
	// begin inline asm
	shfl.sync.down.b32 %r202, %r203, %r209, %r250, %r251;
	// end inline asm
	// begin inline asm
	shfl.sync.down.b32 %r207, %r208, %r209, %r250, %r251;
	// end inline asm
	mov.b64 	%rd105, {%r202, %r207};
	mov.b64 	%fd180, %rd105;
	setp.gt.s32 	%p91, %r201, 30;
	setp.lt.f64 	%p92, %fd372, %fd180;
	selp.f64 	%fd181, %fd180, %fd372, %p92;
	selp.f64 	%fd182, %fd372, %fd181, %p91;
	mov.b64 	%rd106, %fd182;
	mov.b64 	{%r213, %r218}, %rd106;
	mov.b32 	%r219, 2;
	// begin inline asm
	shfl.sync.down.b32 %r212, %r213, %r219, %r250, %r251;
	// end inline asm
	// begin inline asm
	shfl.sync.down.b32 %r217, %r218, %r219, %r250, %r251;
	// end inline asm
	mov.b64 	%rd107, {%r212, %r217};
	mov.b64 	%fd183, %rd107;
	setp.gt.s32 	%p93, %r201, 29;
	setp.lt.f64 	%p94, %fd182, %fd183;
	selp.f64 	%fd184, %fd183, %fd182, %p94;
	selp.f64 	%fd185, %fd182, %fd184, %p93;
	mov.b64 	%rd108, %fd185;
	mov.b64 	{%r223, %r228}, %rd108;
	mov.b32 	%r229, 4;
	// begin inline asm
	shfl.sync.down.b32 %r222, %r223, %r229, %r250, %r251;
	// end inline asm
	// begin inline asm
	shfl.sync.down.b32 %r227, %r228, %r229, %r250, %r251;
	// end inline asm
	mov.b64 	%rd109, {%r222, %r227};
	mov.b64 	%fd186, %rd109;
	setp.gt.s32 	%p95, %r201, 27;
	setp.lt.f64 	%p96, %fd185, %fd186;
	selp.f64 	%fd187, %fd186, %fd185, %p96;
	selp.f64 	%fd188, %fd185, %fd187, %p95;
	mov.b64 	%rd110, %fd188;
	mov.b64 	{%r233, %r238}, %rd110;
	mov.b32 	%r239, 8;
	// begin inline asm
	shfl.sync.down.b32 %r232, %r233, %r239, %r250, %r251;
	// end inline asm
	// begin inline asm
	shfl.sync.down.b32 %r237, %r238, %r239, %r250, %r251;
	// end inline asm
	mov.b64 	%rd111, {%r232, %r237};
	mov.b64 	%fd189, %rd111;
	setp.gt.s32 	%p97, %r201, 23;
	setp.lt.f64 	%p98, %fd188, %fd189;
	selp.f64 	%fd190, %fd189, %fd188, %p98;
	selp.f64 	%fd191, %fd188, %fd190, %p97;
	mov.b64 	%rd112, %fd191;
	mov.b64 	{%r243, %r248}, %rd112;
	mov.b32 	%r249, 16;
	// begin inline asm
	shfl.sync.down.b32 %r242, %r243, %r249, %r250, %r251;
	// end inline asm
	// begin inline asm
	shfl.sync.down.b32 %r247, %r248, %r249, %r250, %r251;
	// end inline asm
	mov.b64 	%rd113, {%r242, %r247};
	mov.b64 	%fd192, %rd113;
	setp.gt.s32 	%p99, %r201, 15;
	setp.lt.f64 	%p100, %fd191, %fd192;
	selp.f64 	%fd38, %fd192, %fd191, %p100;
	selp.f64 	%fd380, %fd191, %fd38, %p99;
	setp.ne.s32 	%p101, %r201, 0;
	@%p101 bra 	$L__BB6_50;
	shr.u32 	%r252, %r35, 2;
	and.b32  	%r253, %r252, 248;
	mov.u32 	%r254, _ZZN3cub18CUB_300001_SM_10006detail6reduce28DeviceReduceSingleTileKernelINS2_10policy_hubIdjN4cuda3__47maximumIvEEE10Policy1000EPdSB_iS8_ddNS5_3std3__410__identityEEEvT0_T1_T2_T3_T4_T6_E12temp_storage;
	add.s32 	%r255, %r254, %r253;
	st.shared.f64 	[%r255+8], %fd38;
$L__BB6_50:
	bar.sync 	0;
	setp.ne.s32 	%p102, %r35, 0;
	@%p102 bra 	$L__BB6_72;
	ld.shared.f64 	%fd193, [_ZZN3cub18CUB_300001_SM_10006detail6reduce28DeviceReduceSingleTileKernelINS2_10policy_hubIdjN4cuda3__47maximumIvEEE10Policy1000EPdSB_iS8_ddNS5_3std3__410__identityEEEvT0_T1_T2_T3_T4_T6_E12temp_storage+16];
	setp.lt.f64 	%p103, %fd380, %fd193;
	selp.f64 	%fd194, %fd193, %fd380, %p103;
	ld.shared.f64 	%fd195, [_ZZN3cub18CUB_300001_SM_10006detail6reduce28DeviceReduceSingleTileKernelINS2_10policy_hubIdjN4cuda3__47maximumIvEEE10Policy1000EPdSB_iS8_ddNS5_3std3__410__identityEEEvT0_T1_T2_T3_T4_T6_E12temp_storage+24];
	setp.lt.f64 	%p104, %fd194, %fd195;
	selp.f64 	%fd196, %fd195, %fd194, %p104;
	ld.shared.f64 	%fd197, [_ZZN3cub18CUB_300001_SM_10006detail6reduce28DeviceReduceSingleTileKernelINS2_10policy_hubIdjN4cuda3__47maximumIvEEE10Policy1000EPdSB_iS8_ddNS5_3std3__410__identityEEEvT0_T1_T2_T3_T4_T6_E12temp_storage+32];
	setp.lt.f64 	%p105, %fd196, %fd197;
	selp.f64 	%fd198, %fd197, %fd196, %p105;
	ld.shared.f64 	%fd199, [_ZZN3cub18CUB_300001_SM_10006detail6reduce28DeviceReduceSingleTileKernelINS2_10policy_hubIdjN4cuda3__47maximumIvEEE10Policy1000EPdSB_iS8_ddNS5_3std3__410__identityEEEvT0_T1_T2_T3_T4_T6_E12temp_storage+40];
	setp.lt.f64 	%p106, %fd198, %fd199;
	selp.f64 	%fd200, %fd199, %fd198, %p106;
	ld.shared.f64 	%fd201, [_ZZN3cub18CUB_300001_SM_10006detail6reduce28DeviceReduceSingleTileKernelINS2_10policy_hubIdjN4cuda3__47maximumIvEEE10Policy1000EPdSB_iS8_ddNS5_3std3__410__identityEEEvT0_T1_T2_T3_T4_T6_E12temp_storage+48];
	setp.lt.f64 	%p107, %fd200, %fd201;
	selp.f64 	%fd202, %fd201, %fd200, %p107;
	ld.shared.f64 	%fd203, [_ZZN3cub18CUB_300001_SM_10006detail6reduce28DeviceReduceSingleTileKernelINS2_10policy_hubIdjN4cuda3__47maximumIvEEE10Policy1000EPdSB_iS8_ddNS5_3std3__410__identityEEEvT0_T1_T2_T3_T4_T6_E12temp_storage+56];
	setp.lt.f64 	%p108, %fd202, %fd203;
	selp.f64 	%fd204, %fd203, %fd202, %p108;
	ld.shared.f64 	%fd205, [_ZZN3cub18CUB_300001_SM_10006detail6reduce28DeviceReduceSingleTileKernelINS2_10policy_hubIdjN4cuda3__47maximumIvEEE10Policy1000EPdSB_iS8_ddNS5_3std3__410__identityEEEvT0_T1_T2_T3_T4_T6_E12temp_storage+64];
	setp.lt.f64 	%p109, %fd204, %fd205;
	selp.f64 	%fd380, %fd205, %fd204, %p109;
	bra.uni 	$L__BB6_72;
$L__BB6_52:
	// begin inline asm
	mov.u32 %r138, %laneid;
	// end inline asm
	and.b32  	%r189, %r35, 992;
	add.s32 	%r190, %r189, 32;
	setp.gt.s32 	%p64, %r190, %r68;
	not.b32 	%r191, %r189;
	add.s32 	%r192, %r68, %r191;
	selp.b32 	%r187, %r192, 31, %p64;
	mov.b64 	%rd94, %fd372;
	mov.b64 	{%r140, %r145}, %rd94;
	mov.b32 	%r146, 1;
	mov.b32 	%r188, -1;
	// begin inline asm
	shfl.sync.down.b32 %r139, %r140, %r146, %r187, %r188;
	// end inline asm
	// begin inline asm
	shfl.sync.down.b32 %r144, %r145, %r146, %r187, %r188;
	// end inline asm
	mov.b64 	%rd95, {%r139, %r144};
	mov.b64 	%fd133, %rd95;
	setp.lt.s32 	%p65, %r138, %r187;
	setp.lt.f64 	%p66, %fd372, %fd133;
	selp.f64 	%fd134, %fd133, %fd372, %p66;
	selp.f64 	%fd135, %fd134, %fd372, %p65;
	mov.b64 	%rd96, %fd135;
	mov.b64 	{%r150, %r155}, %rd96;
	mov.b32 	%r156, 2;
	// begin inline asm
	shfl.sync.down.b32 %r149, %r150, %r156, %r187, %r188;
	// end inline asm
	// begin inline asm
	shfl.sync.down.b32 %r154, %r155, %r156, %r187, %r188;
	// end inline asm
	mov.b64 	%rd97, {%r149, %r154};
	mov.b64 	%fd136, %rd97;
	add.s32 	%r193, %r138, 2;
	setp.gt.s32 	%p67, %r193, %r187;
	setp.lt.f64 	%p68, %fd135, %fd136;
	selp.f64 	%fd137, %fd136, %fd135, %p68;
	selp.f64 	%fd138, %fd135, %fd137, %p67;
	mov.b64 	%rd98, %fd138;
	mov.b64 	{%r160, %r165}, %rd98;
	mov.b32 	%r166, 4;
	// begin inline asm
	shfl.sync.down.b32 %r159, %r160, %r166, %r187, %r188;
	// end inline asm
	// begin inline asm
	shfl.sync.down.b32 %r164, %r165, %r166, %r187, %r188;
	// end inline asm
	mov.b64 	%rd99, {%r159, %r164};
	mov.b64 	%fd139, %rd99;
	add.s32 	%r194, %r138, 4;
	setp.gt.s32 	%p69, %r194, %r187;
	setp.lt.f64 	%p70, %fd138, %fd139;
	selp.f64 	%fd140, %fd139, %fd138, %p70;
	selp.f64 	%fd141, %fd138, %fd140, %p69;
	mov.b64 	%rd100, %fd141;
	mov.b64 	{%r170, %r175}, %rd100;
	mov.b32 	%r176, 8;
	// begin inline asm
	shfl.sync.down.b32 %r169, %r170, %r176, %r187, %r188;
	// end inline asm
	// begin inline asm
	shfl.sync.down.b32 %r174, %r175, %r176, %r187, %r188;
	// end inline asm
	mov.b64 	%rd101, {%r169, %r174};
	mov.b64 	%fd142, %rd101;
	add.s32 	%r195, %r138, 8;
	setp.gt.s32 	%p71, %r195, %r187;
	setp.lt.f64 	%p72, %fd141, %fd142;
	selp.f64 	%fd143, %fd142, %fd141, %p72;
	selp.f64 	%fd144, %fd141, %fd143, %p71;
	mov.b64 	%rd102, %fd144;
	mov.b64 	{%r180, %r185}, %rd102;
	mov.b32 	%r186, 16;
	// begin inline asm
	shfl.sync.down.b32 %r179, %r180, %r186, %r187, %r188;
	// end inline asm
	// begin inline asm
	shfl.sync.down.b32 %r184, %r185, %r186, %r187, %r188;
	// end inline asm
	mov.b64 	%rd103, {%r179, %r184};
	mov.b64 	%fd145, %rd103;
	add.s32 	%r196, %r138, 16;
	setp.gt.s32 	%p73, %r196, %r187;
	setp.lt.f64 	%p74, %fd144, %fd145;
	selp.f64 	%fd146, %fd145, %fd144, %p74;
	selp.f64 	%fd380, %fd144, %fd146, %p73;
	setp.ne.s32 	%p75, %r138, 0;
	@%p75 bra 	$L__BB6_54;
	shr.u32 	%r197, %r35, 2;
	and.b32  	%r198, %r197, 248;
	mov.u32 	%r199, _ZZN3cub18CUB_300001_SM_10006detail6reduce28DeviceReduceSingleTileKernelINS2_10policy_hubIdjN4cuda3__47maximumIvEEE10Policy1000EPdSB_iS8_ddNS5_3std3__410__identityEEEvT0_T1_T2_T3_T4_T6_E12temp_storage;
	add.s32 	%r200, %r199, %r198;
	st.shared.f64 	[%r200+8], %fd380;
$L__BB6_54:
	bar.sync 	0;
	setp.ne.s32 	%p76, %r35, 0;
	@%p76 bra 	$L__BB6_72;
	setp.gt.s32 	%p77, %r68, 32;
	ld.shared.f64 	%fd147, [_ZZN3cub18CUB_300001_SM_10006detail6reduce28DeviceReduceSingleTileKernelINS2_10policy_hubIdjN4cuda3__47maximumIvEEE10Policy1000EPdSB_iS8_ddNS5_3std3__410__identityEEEvT0_T1_T2_T3_T4_T6_E12temp_storage+16];
	setp.lt.f64 	%p78, %fd380, %fd147;
	selp.f64 	%fd149, %fd147, %fd380, %p78;
	selp.f64 	%fd150, %fd149, %fd380, %p77;
	setp.gt.s32 	%p79, %r68, 64;
	ld.shared.f64 	%fd152, [_ZZN3cub18CUB_300001_SM_10006detail6reduce28DeviceReduceSingleTileKernelINS2_10policy_hubIdjN4cuda3__47maximumIvEEE10Policy1000EPdSB_iS8_ddNS5_3std3__410__identityEEEvT0_T1_T2_T3_T4_T6_E12temp_storage+24];
	setp.lt.f64 	%p80, %fd150, %fd152;
	selp.f64 	%fd154, %fd152, %fd150, %p80;
	selp.f64 	%fd155, %fd154, %fd150, %p79;
	setp.gt.s32 	%p81, %r68, 96;
	ld.shared.f64 	%fd157, [_ZZN3cub18CUB_300001_SM_10006detail6reduce28DeviceReduceSingleTileKernelINS2_10policy_hubIdjN4cuda3__47maximumIvEEE10Policy1000EPdSB_iS8_ddNS5_3std3__410__identityEEEvT0_T1_T2_T3_T4_T6_E12temp_storage+32];
	setp.lt.f64 	%p82, %fd155, %fd157;
	selp.f64 	%fd159, %fd157, %fd155, %p82;
	selp.f64 	%fd160, %fd159, %fd155, %p81;
	setp.gt.s32 	%p83, %r68, 128;
	ld.shared.f64 	%fd162, [_ZZN3cub18CUB_300001_SM_10006detail6reduce28DeviceReduceSingleTileKernelINS2_10policy_hubIdjN4cuda3__47maximumIvEEE10Policy1000EPdSB_iS8_ddNS5_3std3__410__identityEEEvT0_T1_T2_T3_T4_T6_E12temp_storage+40];
	setp.lt.f64 	%p84, %fd160, %fd162;
	selp.f64 	%fd164, %fd162, %fd160, %p84;
	selp.f64 	%fd165, %fd164, %fd160, %p83;
	setp.gt.s32 	%p85, %r68, 160;
	ld.shared.f64 	%fd167, [_ZZN3cub18CUB_300001_SM_10006detail6reduce28DeviceReduceSingleTileKernelINS2_10policy_hubIdjN4cuda3__47maximumIvEEE10Policy1000EPdSB_iS8_ddNS5_3std3__410__identityEEEvT0_T1_T2_T3_T4_T6_E12temp_storage+48];
	setp.lt.f64 	%p86, %fd165, %fd167;
	selp.f64 	%fd169, %fd167, %fd165, %p86;
	selp.f64 	%fd170, %fd169, %fd165, %p85;
	setp.gt.s32 	%p87, %r68, 192;
	ld.shared.f64 	%fd172, [_ZZN3cub18CUB_300001_SM_10006detail6reduce28DeviceReduceSingleTileKernelINS2_10policy_hubIdjN4cuda3__47maximumIvEEE10Policy1000EPdSB_iS8_ddNS5_3std3__410__identityEEEvT0_T1_T2_T3_T4_T6_E12temp_storage+56];
	setp.lt.f64 	%p88, %fd170, %fd172;
	selp.f64 	%fd174, %fd172, %fd170, %p88;
	selp.f64 	%fd175, %fd174, %fd170, %p87;
	setp.gt.s32 	%p89, %r68, 224;
	ld.shared.f64 	%fd177, [_ZZN3cub18CUB_300001_SM_10006detail6reduce28DeviceReduceSingleTileKernelINS2_10policy_hubIdjN4cuda3__47maximumIvEEE10Policy1000EPdSB_iS8_ddNS5_3std3__410__identityEEEvT0_T1_T2_T3_T4_T6_E12temp_storage+64];
	setp.lt.f64 	%p90, %fd175, %fd177;
	selp.f64 	%fd179, %fd177, %fd175, %p90;
	selp.f64 	%fd380, %fd179, %fd175, %p89;
	bra.uni 	$L__BB6_72;
$L__BB6_56:
	mov.u32 	%r47, %tid.x;
	mul.wide.u32 	%rd34, %r47, 8;
	add.s64 	%rd19, %rd15, %rd34;
	// begin inline asm
	ld.global.nc.u64 %rd18, [%rd19];
	// end inline asm
	mov.b64 	%fd59, %rd18;
	add.s64 	%rd21, %rd19, 2048;
	// begin inline asm
	ld.global.nc.u64 %rd20, [%rd21];
	// end inline asm
	mov.b64 	%fd60, %rd20;
	add.s64 	%rd23, %rd19, 4096;
	// begin inline asm
	ld.global.nc.u64 %rd22, [%rd23];
	// end inline asm
	mov.b64 	%fd61, %rd22;
	add.s64 	%rd25, %rd19, 6144;
	// begin inline asm
	ld.global.nc.u64 %rd24, [%rd25];
	// end inline asm
	mov.b64 	%fd62, %rd24;
	add.s64 	%rd27, %rd19, 8192;
	// begin inline asm
	ld.global.nc.u64 %rd26, [%rd27];
	// end inline asm
	mov.b64 	%fd63, %rd26;
	add.s64 	%rd29, %rd19, 10240;
	// begin inline asm
	ld.global.nc.u64 %rd28, [%rd29];
	// end inline asm
	mov.b64 	%fd64, %rd28;
	add.s64 	%rd31, %rd19, 12288;
	// begin inline asm
	ld.global.nc.u64 %rd30, [%rd31];
	// end inline asm
	mov.b64 	%fd65, %rd30;
	add.s64 	%rd33, %rd19, 14336;
	// begin inline asm
	ld.global.nc.u64 %rd32, [%rd33];
	// end inline asm
	mov.b64 	%fd66, %rd32;
	setp.lt.f64 	%p4, %fd59, %fd60;
	selp.f64 	%fd67, %fd60, %fd59, %p4;
	setp.lt.f64 	%p5, %fd67, %fd61;
	selp.f64 	%fd68, %fd61, %fd67, %p5;
	setp.lt.f64 	%p6, %fd68, %fd62;
	selp.f64 	%fd69, %fd62, %fd68, %p6;
	setp.lt.f64 	%p7, %fd69, %fd63;
	selp.f64 	%fd70, %fd63, %fd69, %p7;
	setp.lt.f64 	%p8, %fd70, %fd64;
	selp.f64 	%fd71, %fd64, %fd70, %p8;
	setp.lt.f64 	%p9, %fd71, %fd65;
	selp.f64 	%fd72, %fd65, %fd71, %p9;
	setp.lt.f64 	%p10, %fd72, %fd66;
	selp.f64 	%fd379, %fd66, %fd72, %p10;
	setp.lt.u32 	%p11, %r68, 4096;
	mov.b32 	%r465, 2048;
	@%p11 bra 	$L__BB6_60;
	add.s32 	%r48, %r68, -2048;
	mov.b32 	%r465, 2048;
$L__BB6_58:
	mul.wide.s32 	%rd51, %r465, 8;
	add.s64 	%rd36, %rd19, %rd51;
	// begin inline asm
	ld.global.nc.u64 %rd35, [%rd36];
	// end inline asm
	mov.b64 	%fd73, %rd35;
	add.s64 	%rd38, %rd36, 2048;
	// begin inline asm
	ld.global.nc.u64 %rd37, [%rd38];
	// end inline asm
	mov.b64 	%fd74, %rd37;
	add.s64 	%rd40, %rd36, 4096;
	// begin inline asm
	ld.global.nc.u64 %rd39, [%rd40];
	// end inline asm
	mov.b64 	%fd75, %rd39;
	add.s64 	%rd42, %rd36, 6144;
	// begin inline asm
	ld.global.nc.u64 %rd41, [%rd42];
	// end inline asm
	mov.b64 	%fd76, %rd41;
	add.s64 	%rd44, %rd36, 8192;
	// begin inline asm
	ld.global.nc.u64 %rd43, [%rd44];
	// end inline asm
	mov.b64 	%fd77, %rd43;
	add.s64 	%rd46, %rd36, 10240;
	// begin inline asm
	ld.global.nc.u64 %rd45, [%rd46];
	// end inline asm
	mov.b64 	%fd78, %rd45;
	add.s64 	%rd48, %rd36, 12288;
	// begin inline asm
	ld.global.nc.u64 %rd47, [%rd48];
	// end inline asm
	mov.b64 	%fd79, %rd47;
	add.s64 	%rd50, %rd36, 14336;
	// begin inline asm
	ld.global.nc.u64 %rd49, [%rd50];
	// end inline asm
	mov.b64 	%fd80, %rd49;
	setp.lt.f64 	%p12, %fd379, %fd73;
	selp.f64 	%fd81, %fd73, %fd379, %p12;
	setp.lt.f64 	%p13, %fd81, %fd74;
	selp.f64 	%fd82, %fd74, %fd81, %p13;
	setp.lt.f64 	%p14, %fd82, %fd75;
	selp.f64 	%fd83, %fd75, %fd82, %p14;
	setp.lt.f64 	%p15, %fd83, %fd76;
	selp.f64 	%fd84, %fd76, %fd83, %p15;
	setp.lt.f64 	%p16, %fd84, %fd77;
	selp.f64 	%fd85, %fd77, %fd84, %p16;
	setp.lt.f64 	%p17, %fd85, %fd78;
	selp.f64 	%fd86, %fd78, %fd85, %p17;
	setp.lt.f64 	%p18, %fd86, %fd79;
	selp.f64 	%fd87, %fd79, %fd86, %p18;
	setp.lt.f64 	%p19, %fd87, %fd80;
	selp.f64 	%fd379, %fd80, %fd87, %p19;
	sub.s32 	%r71, %r68, %r465;
	setp.lt.s32 	%p20, %r71, 2048;
	@%p20 bra 	$L__BB6_68;
	add.s32 	%r465, %r465, 2048;
	setp.le.s32 	%p21, %r465, %r48;
	@%p21 bra 	$L__BB6_58;
$L__BB6_60:
	setp.le.s32 	%p22, %r68, %r465;
	@%p22 bra 	$L__BB6_68;
	sub.s32 	%r52, %r68, %r465;
	setp.ge.s32 	%p23, %r47, %r52;
	@%p23 bra 	$L__BB6_68;
	not.b32 	%r72, %r47;
	add.s32 	%r73, %r68, %r72;
	sub.s32 	%r53, %r73, %r465;
	and.b32  	%r74, %r53, 768;
	setp.eq.s32 	%p24, %r74, 768;
	mov.u32 	%r469, %r47;
	@%p24 bra 	$L__BB6_65;
	add.s32 	%r467, %r47, %r465;
	shr.u32 	%r75, %r53, 8;
	add.s32 	%r76, %r75, 1;
	and.b32  	%r77, %r76, 3;
	neg.s32 	%r466, %r77;
	mov.u32 	%r469, %r47;
$L__BB6_64:
	.pragma "nounroll";
	mul.wide.u32 	%rd54, %r467, 8;
	add.s64 	%rd53, %rd15, %rd54;
	// begin inline asm
	ld.global.nc.u64 %rd52, [%rd53];
	// end inline asm
	mov.b64 	%fd89, %rd52;
	setp.lt.f64 	%p25, %fd379, %fd89;
	selp.f64 	%fd379, %fd89, %fd379, %p25;
	add.s32 	%r469, %r469, 256;
	add.s32 	%r467, %r467, 256;
	add.s32 	%r466, %r466, 1;
	setp.ne.s32 	%p26, %r466, 0;
	@%p26 bra 	$L__BB6_64;
$L__BB6_65:
	setp.lt.u32 	%p27, %r53, 768;
	@%p27 bra 	$L__BB6_68;
	cvt.u64.u32 	%rd55, %r469;
	cvt.u64.u32 	%rd56, %r465;
	add.s64 	%rd57, %rd55, %rd56;
	shl.b64 	%rd58, %rd57, 3;
	add.s64 	%rd59, %rd58, %rd15;
	add.s64 	%rd205, %rd59, 4096;
	add.s32 	%r470, %r469, %r465;
$L__BB6_67:
	mul.wide.u32 	%rd68, %r470, 8;
	add.s64 	%rd61, %rd15, %rd68;
	// begin inline asm
	ld.global.nc.u64 %rd60, [%rd61];
	// end inline asm
	mov.b64 	%fd90, %rd60;
	setp.lt.f64 	%p28, %fd379, %fd90;
	selp.f64 	%fd91, %fd90, %fd379, %p28;
	add.s64 	%rd63, %rd205, -2048;
	// begin inline asm
	ld.global.nc.u64 %rd62, [%rd63];
	// end inline asm
	mov.b64 	%fd92, %rd62;
	setp.lt.f64 	%p29, %fd91, %fd92;
	selp.f64 	%fd93, %fd92, %fd91, %p29;
	// begin inline asm
	ld.global.nc.u64 %rd64, [%rd205];
	// end inline asm
	mov.b64 	%fd94, %rd64;
	setp.lt.f64 	%p30, %fd93, %fd94;
	selp.f64 	%fd95, %fd94, %fd93, %p30;
	add.s64 	%rd67, %rd205, 2048;
	// begin inline asm
	ld.global.nc.u64 %rd66, [%rd67];
	// end inline asm
	mov.b64 	%fd96, %rd66;
	setp.lt.f64 	%p31, %fd95, %fd96;
	selp.f64 	%fd379, %fd96, %fd95, %p31;
	add.s32 	%r469, %r469, 1024;
	add.s64 	%rd205, %rd205, 8192;
	add.s32 	%r470, %r470, 1024;
	setp.lt.s32 	%p32, %r469, %r52;
	@%p32 bra 	$L__BB6_67;
$L__BB6_68:
	// begin inline asm
	mov.u32 %r78, %laneid;
	// end inline asm
	mov.b64 	%rd69, %fd379;
	mov.b64 	{%r80, %r85}, %rd69;
	mov.b32 	%r86, 1;
	mov.b32 	%r127, 31;
	mov.b32 	%r128, -1;
	// begin inline asm
	shfl.sync.down.b32 %r79, %r80, %r86, %r127, %r128;
	// end inline asm
	// begin inline asm
	shfl.sync.down.b32 %r84, %r85, %r86, %r127, %r128;
	// end inline asm
	mov.b64 	%rd70, {%r79, %r84};
	mov.b64 	%fd97, %rd70;
	setp.gt.s32 	%p33, %r78, 30;
	setp.lt.f64 	%p34, %fd379, %fd97;
	selp.f64 	%fd98, %fd97, %fd379, %p34;
	selp.f64 	%fd99, %fd379, %fd98, %p33;
	mov.b64 	%rd71, %fd99;
	mov.b64 	{%r90, %r95}, %rd71;
	mov.b32 	%r96, 2;
	// begin inline asm
	shfl.sync.down.b32 %r89, %r90, %r96, %r127, %r128;
	// end inline asm
	// begin inline asm
	shfl.sync.down.b32 %r94, %r95, %r96, %r127, %r128;
	// end inline asm
	mov.b64 	%rd72, {%r89, %r94};
	mov.b64 	%fd100, %rd72;
	setp.gt.s32 	%p35, %r78, 29;
	setp.lt.f64 	%p36, %fd99, %fd100;
	selp.f64 	%fd101, %fd100, %fd99, %p36;
	selp.f64 	%fd102, %fd99, %fd101, %p35;
	mov.b64 	%rd73, %fd102;
	mov.b64 	{%r100, %r105}, %rd73;
	mov.b32 	%r106, 4;
	// begin inline asm
	shfl.sync.down.b32 %r99, %r100, %r106, %r127, %r128;
	// end inline asm
	// begin inline asm
	shfl.sync.down.b32 %r104, %r105, %r106, %r127, %r128;
	// end inline asm
	mov.b64 	%rd74, {%r99, %r104};
	mov.b64 	%fd103, %rd74;
	setp.gt.s32 	%p37, %r78, 27;
	setp.lt.f64 	%p38, %fd102, %fd103;
	selp.f64 	%fd104, %fd103, %fd102, %p38;
	selp.f64 	%fd105, %fd102, %fd104, %p37;
	mov.b64 	%rd75, %fd105;
	mov.b64 	{%r110, %r115}, %rd75;
	mov.b32 	%r116, 8;
	// begin inline asm
	shfl.sync.down.b32 %r109, %r110, %r116, %r127, %r128;
	// end inline asm
	// begin inline asm
	shfl.sync.down.b32 %r114, %r115, %r116, %r127, %r128;
	// end inline asm
	mov.b64 	%rd76, {%r109, %r114};
	mov.b64 	%fd106, %rd76;
	setp.gt.s32 	%p39, %r78, 23;
	setp.lt.f64 	%p40, %fd105, %fd106;
	selp.f64 	%fd107, %fd106, %fd105, %p40;
	selp.f64 	%fd108, %fd105, %fd107, %p39;
	mov.b64 	%rd77, %fd108;
	mov.b64 	{%r120, %r125}, %rd77;
	mov.b32 	%r126, 16;
	// begin inline asm
	shfl.sync.down.b32 %r119, %r120, %r126, %r127, %r128;
	// end inline asm
	// begin inline asm
	shfl.sync.down.b32 %r124, %r125, %r126, %r127, %r128;
	// end inline asm
	mov.b64 	%rd78, {%r119, %r124};
	mov.b64 	%fd109, %rd78;
	setp.gt.s32 	%p41, %r78, 15;
	setp.lt.f64 	%p42, %fd108, %fd109;
	selp.f64 	%fd54, %fd109, %fd108, %p42;
	selp.f64 	%fd380, %fd108, %fd54, %p41;
	setp.ne.s32 	%p43, %r78, 0;
	@%p43 bra 	$L__BB6_70;
	shr.u32 	%r129, %r47, 2;
	and.b32  	%r130, %r129, 248;
	mov.u32 	%r131, _ZZN3cub18CUB_300001_SM_10006detail6reduce28DeviceReduceSingleTileKernelINS2_10policy_hubIdjN4cuda3__47maximumIvEEE10Policy1000EPdSB_iS8_ddNS5_3std3__410__identityEEEvT0_T1_T2_T3_T4_T6_E12temp_storage;
	add.s32 	%r132, %r131, %r130;
	st.shared.f64 	[%r132+8], %fd54;
$L__BB6_70:
	bar.sync 	0;
	setp.ne.s32 	%p44, %r47, 0;
	@%p44 bra 	$L__BB6_72;
	ld.shared.f64 	%fd110, [_ZZN3cub18CUB_300001_SM_10006detail6reduce28DeviceReduceSingleTileKernelINS2_10policy_hubIdjN4cuda3__47maximumIvEEE10Policy1000EPdSB_iS8_ddNS5_3std3__410__identityEEEvT0_T1_T2_T3_T4_T6_E12temp_storage+16];
	setp.lt.f64 	%p45, %fd380, %fd110;
	selp.f64 	%fd111, %fd110, %fd380, %p45;
	ld.shared.f64 	%fd112, [_ZZN3cub18CUB_300001_SM_10006detail6reduce28DeviceReduceSingleTileKernelINS2_10policy_hubIdjN4cuda3__47maximumIvEEE10Policy1000EPdSB_iS8_ddNS5_3std3__410__identityEEEvT0_T1_T2_T3_T4_T6_E12temp_storage+24];
	setp.lt.f64 	%p46, %fd111, %fd112;
	selp.f64 	%fd113, %fd112, %fd111, %p46;
	ld.shared.f64 	%fd114, [_ZZN3cub18CUB_300001_SM_10006detail6reduce28DeviceReduceSingleTileKernelINS2_10policy_hubIdjN4cuda3__47maximumIvEEE10Policy1000EPdSB_iS8_ddNS5_3std3__410__identityEEEvT0_T1_T2_T3_T4_T6_E12temp_storage+32];
	setp.lt.f64 	%p47, %fd113, %fd114;
	selp.f64 	%fd115, %fd114, %fd113, %p47;
	ld.shared.f64 	%fd116, [_ZZN3cub18CUB_300001_SM_10006detail6reduce28DeviceReduceSingleTileKernelINS2_10policy_hubIdjN4cuda3__47maximumIvEEE10Policy1000EPdSB_iS8_ddNS5_3std3__410__identityEEEvT0_T1_T2_T3_T4_T6_E12temp_storage+40];
	setp.lt.f64 	%p48, %fd115, %fd116;
	selp.f64 	%fd117, %fd116, %fd115, %p48;
	ld.shared.f64 	%fd118, [_ZZN3cub18CUB_300001_SM_10006detail6reduce28DeviceReduceSingleTileKernelINS2_10policy_hubIdjN4cuda3__47maximumIvEEE10Policy1000EPdSB_iS8_ddNS5_3std3__410__identityEEEvT0_T1_T2_T3_T4_T6_E12temp_storage+48];
	setp.lt.f64 	%p49, %fd117, %fd118;
	selp.f64 	%fd119, %fd118, %fd117, %p49;
	ld.shared.f64 	%fd120, [_ZZN3cub18CUB_300001_SM_10006detail6reduce28DeviceReduceSingleTileKernelINS2_10policy_hubIdjN4cuda3__47maximumIvEEE10Policy1000EPdSB_iS8_ddNS5_3std3__410__identityEEEvT0_T1_T2_T3_T4_T6_E12temp_storage+56];
	setp.lt.f64 	%p50, %fd119, %fd120;
	selp.f64 	%fd121, %fd120, %fd119, %p50;
	ld.shared.f64 	%fd122, [_ZZN3cub18CUB_300001_SM_10006detail6reduce28DeviceReduceSingleTileKernelINS2_10policy_hubIdjN4cuda3__47maximumIvEEE10Policy1000EPdSB_iS8_ddNS5_3std3__410__identityEEEvT0_T1_T2_T3_T4_T6_E12temp_storage+64];
	setp.lt.f64 	%p51, %fd121, %fd122;
	selp.f64 	%fd380, %fd122, %fd121, %p51;
$L__BB6_72:
	mov.u32 	%r444, %tid.x;
	setp.ne.s32 	%p217, %r444, 0;
	@%p217 bra 	$L__BB6_74;
	setp.lt.f64 	%p218, %fd58, %fd380;
	selp.f64 	%fd353, %fd380, %fd58, %p218;
	st.global.f64 	[%rd1], %fd353;
$L__BB6_74:
	ret;

}


// ===== COMPILED SASS (sm_100) =====

	.target	sm_100

	.elftype	@"ET_EXEC"


//--------------------- .note.nv.tkinfo           --------------------------
	.section	.note.nv.tkinfo,"",@"SHT_NOTE"
	.sectionflags	@"SHF_NOTE_NV_TKINFO"
	.tkinfo
        /*0018*/ 	.word	0x00000002
        /*0030*/ 	.string	""
        /*0030*/ 	.string	"ptxas"
        /*0030*/ 	.string	"Cuda compilation tools, release 13.0, V13.0.88"
        /*0030*/ 	.string	"Build cuda_13.0.r13.0/compiler.36424714_0"
        /*0030*/ 	.string	"-arch sm_100 -m 64 "



//--------------------- .note.nv.cuinfo           --------------------------
	.section	.note.nv.cuinfo,"",@"SHT_NOTE"
	.sectionflags	@"SHF_NOTE_NV_CUINFO"
        /*0018*/ 	.short	0x0002
        /*001a*/ 	.short	0x0064
        /*001c*/ 	.short	0x0082
	.zero		2


//--------------------- .nv.info                  --------------------------
	.section	.nv.info,"",@"SHT_CUDA_INFO"
	.align	4


	//----- nvinfo : EIATTR_REGCOUNT
	.align		4
        /*0000*/ 	.byte	0x04, 0x2f
        /*0002*/ 	.short	(.L_41 - .L_40)
	.align		4
.L_40:
        /*0004*/ 	.word	index@(_Z9iterationPdS_ii)
        /*0008*/ 	.word	0x0000001c


	//----- nvinfo : EIATTR_FRAME_SIZE
	.align		4
.L_41:
        /*000c*/ 	.byte	0x04, 0x11
        /*000e*/ 	.short	(.L_43 - .L_42)
	.align		4
.L_42:
        /*0010*/ 	.word	index@(_Z9iterationPdS_ii)
        /*0014*/ 	.word	0x00000000


	//----- nvinfo : EIATTR_REGCOUNT
	.align		4
.L_43:
        /*0018*/ 	.byte	0x04, 0x2f
        /*001a*/ 	.short	(.L_45 - .L_44)
	.align		4
.L_44:
        /*001c*/ 	.word	index@(_Z12iterationMaxPdS_S_ii)
        /*0020*/ 	.word	0x00000014


	//----- nvinfo : EIATTR_FRAME_SIZE
	.align		4
.L_45:
        /*0024*/ 	.byte	0x04, 0x11
        /*0026*/ 	.short	(.L_47 - .L_46)
	.align		4
.L_46:
        /*0028*/ 	.word	index@(_Z12iterationMaxPdS_S_ii)
        /*002c*/ 	.word	0x00000000


	//----- nvinfo : EIATTR_REGCOUNT
	.align		4
.L_47:
        /*0030*/ 	.byte	0x04, 0x2f
        /*0032*/ 	.short	(.L_49 - .L_48)
	.align		4
.L_48:
        /*0034*/ 	.word	index@(_Z10initMatrixPdS_i)
        /*0038*/ 	.word	0x00000020


	//----- nvinfo : EIATTR_FRAME_SIZE
	.align		4
.L_49:
        /*003c*/ 	.byte	0x04, 0x11
        /*003e*/ 	.short	(.L_51 - .L_50)
	.align		4
.L_50:
        /*0040*/ 	.word	index@($__internal_0_$__cuda_sm20_div_rn_f64_full)
        /*0044*/ 	.word	0x00000000


	//----- nvinfo : EIATTR_FRAME_SIZE
	.align		4
.L_51:
        /*0048*/ 	.byte	0x04, 0x11
        /*004a*/ 	.short	(.L_53 - .L_52)
	.align		4
.L_52:
        /*004c*/ 	.word	index@(_Z10initMatrixPdS_i)
        /*0050*/ 	.word	0x00000000


	//----- nvinfo : EIATTR_REGCOUNT
	.align		4
.L_53:
        /*0054*/ 	.byte	0x04, 0x2f
        /*0056*/ 	.short	(.L_55 - .L_54)
	.align		4
.L_54:
        /*0058*/ 	.word	index@(_ZN3cub18CUB_300001_SM_10006detail11EmptyKernelIvEEvv)
        /*005c*/ 	.word	0x00000004


	//----- nvinfo : EIATTR_FRAME_SIZE
	.align		4
.L_55:
        /*0060*/ 	.byte	0x04, 0x11
        /*0062*/ 	.short	(.L_57 - .L_56)
	.align		4
.L_56:
        /*0064*/ 	.word	index@(_ZN3cub18CUB_300001_SM_10006detail11EmptyKernelIvEEvv)
        /*0068*/ 	.word	0x00000000


	//----- nvinfo : EIATTR_REGCOUNT
	.align		4
.L_57:
        /*006c*/ 	.byte	0x04, 0x2f
        /*006e*/ 	.short	(.L_59 - .L_58)
	.align		4
.L_58:
        /*0070*/ 	.word	index@(_ZN3cub18CUB_300001_SM_10006detail6reduce28DeviceReduceSingleTileKernelINS2_10policy_hubIdjN4cuda3__47maximumIvEEE10Policy1000EPdSB_jS8_ddNS5_3std3__410__identityEEEvT0_T1_T2_T3_T4_T6_)
        /*0074*/ 	.word	0x0000002c


	//----- nvinfo : EIATTR_FRAME_SIZE
	.align		4
.L_59:
        /*0078*/ 	.byte	0x04, 0x11
        /*007a*/ 	.short	(.L_61 - .L_60)
	.align		4
.L_60:
        /*007c*/ 	.word	index@(_ZN3cub18CUB_300001_SM_10006detail6reduce28DeviceReduceSingleTileKernelINS2_10policy_hubIdjN4cuda3__47maximumIvEEE10Policy1000EPdSB_jS8_ddNS5_3std3__410__identityEEEvT0_T1_T2_T3_T4_T6_)
        /*0080*/ 	.word	0x00000000


	//----- nvinfo : EIATTR_REGCOUNT
	.align		4
.L_61:
        /*0084*/ 	.byte	0x04, 0x2f
        /*0086*/ 	.short	(.L_63 - .L_62)
	.align		4
.L_62:
        /*0088*/ 	.word	index@(_ZN3cub18CUB_300001_SM_10006detail6reduce18DeviceReduceKernelINS2_10policy_hubIdjN4cuda3__47maximumIvEEE10Policy1000EPdjS8_dNS5_3std3__410__identityEEEvT0_PT3_T1_NS0_13GridEvenShareISI_EET2_T4_)
        /*008c*/ 	.word	0x0000001c


	//----- nvinfo : EIATTR_FRAME_SIZE
	.align		4
.L_63:
        /*0090*/ 	.byte	0x04, 0x11
        /*0092*/ 	.short	(.L_65 - .L_64)
	.align		4
.L_64:
        /*0094*/ 	.word	index@(_ZN3cub18CUB_300001_SM_10006detail6reduce18DeviceReduceKernelINS2_10policy_hubIdjN4cuda3__47maximumIvEEE10Policy1000EPdjS8_dNS5_3std3__410__identityEEEvT0_PT3_T1_NS0_13GridEvenShareISI_EET2_T4_)
        /*0098*/ 	.word	0x00000000


	//----- nvinfo : EIATTR_REGCOUNT
	.align		4
.L_65:
        /*009c*/ 	.byte	0x04, 0x2f
        /*009e*/ 	.short	(.L_67 - .L_66)
	.align		4
.L_66:
        /*00a0*/ 	.word	index@(_ZN3cub18CUB_300001_SM_10006detail6reduce28DeviceReduceSingleTileKernelINS2_10policy_hubIdjN4cuda3__47maximumIvEEE10Policy1000EPdSB_iS8_ddNS5_3std3__410__identityEEEvT0_T1_T2_T3_T4_T6_)
        /*00a4*/ 	.word	0x00000030


	//----- nvinfo : EIATTR_FRAME_SIZE
	.align		4
.L_67:
        /*00a8*/ 	.byte	0x04, 0x11
        /*00aa*/ 	.short	(.L_69 - .L_68)
	.align		4
.L_68:
        /*00ac*/ 	.word	index@(_ZN3cub18CUB_300001_SM_10006detail6reduce28DeviceReduceSingleTileKernelINS2_10policy_hubIdjN4cuda3__47maximumIvEEE10Policy1000EPdSB_iS8_ddNS5_3std3__410__identityEEEvT0_T1_T2_T3_T4_T6_)
        /*00b0*/ 	.word	0x00000000


	//----- nvinfo : EIATTR_MIN_STACK_SIZE
	.align		4
.L_69:
        /*00b4*/ 	.byte	0x04, 0x12
        /*00b6*/ 	.short	(.L_71 - .L_70)
	.align		4
.L_70:
        /*00b8*/ 	.word	index@(_ZN3cub18CUB_300001_SM_10006detail6reduce28DeviceReduceSingleTileKernelINS2_10policy_hubIdjN4cuda3__47maximumIvEEE10Policy1000EPdSB_iS8_ddNS5_3std3__410__identityEEEvT0_T1_T2_T3_T4_T6_)
        /*00bc*/ 	.word	0x00000000


	//----- nvinfo : EIATTR_MIN_STACK_SIZE
	.align		4
.L_71:
        /*00c0*/ 	.byte	0x04, 0x12
        /*00c2*/ 	.short	(.L_73 - .L_72)
	.align		4
.L_72:
        /*00c4*/ 	.word	index@(_ZN3cub18CUB_300001_SM_10006detail6reduce18DeviceReduceKernelINS2_10policy_hubIdjN4cuda3__47maximumIvEEE10Policy1000EPdjS8_dNS5_3std3__410__identityEEEvT0_PT3_T1_NS0_13GridEvenShareISI_EET2_T4_)
        /*00c8*/ 	.word	0x00000000


	//----- nvinfo : EIATTR_MIN_STACK_SIZE
	.align		4
.L_73:
        /*00cc*/ 	.byte	0x04, 0x12
        /*00ce*/ 	.short	(.L_75 - .L_74)
	.align		4
.L_74:
        /*00d0*/ 	.word	index@(_ZN3cub18CUB_300001_SM_10006detail6reduce28DeviceReduceSingleTileKernelINS2_10policy_hubIdjN4cuda3__47maximumIvEEE10Policy1000EPdSB_jS8_ddNS5_3std3__410__identityEEEvT0_T1_T2_T3_T4_T6_)
        /*00d4*/ 	.word	0x00000000


	//----- nvinfo : EIATTR_MIN_STACK_SIZE
	.align		4
.L_75:
        /*00d8*/ 	.byte	0x04, 0x12
        /*00da*/ 	.short	(.L_77 - .L_76)
	.align		4
.L_76:
        /*00dc*/ 	.word	index@(_ZN3cub18CUB_300001_SM_10006detail11EmptyKernelIvEEvv)
        /*00e0*/ 	.word	0x00000000


	//----- nvinfo : EIATTR_MIN_STACK_SIZE
	.align		4
.L_77:
        /*00e4*/ 	.byte	0x04, 0x12
        /*00e6*/ 	.short	(.L_79 - .L_78)
	.align		4
.L_78:
        /*00e8*/ 	.word	index@(_Z10initMatrixPdS_i)
        /*00ec*/ 	.word	0x00000000


	//----- nvinfo : EIATTR_MIN_STACK_SIZE
	.align		4
.L_79:
        /*00f0*/ 	.byte	0x04, 0x12
        /*00f2*/ 	.short	(.L_81 - .L_80)
	.align		4
.L_80:
        /*00f4*/ 	.word	index@(_Z12iterationMaxPdS_S_ii)
        /*00f8*/ 	.word	0x00000000


	//----- nvinfo : EIATTR_MIN_STACK_SIZE
	.align		4
.L_81:
        /*00fc*/ 	.byte	0x04, 0x12
        /*00fe*/ 	.short	(.L_83 - .L_82)
	.align		4
.L_82:
        /*0100*/ 	.word	index@(_Z9iterationPdS_ii)
        /*0104*/ 	.word	0x00000000
.L_83:


//--------------------- .nv.compat                --------------------------
	.section	.nv.compat,"",@"SHT_CUDA_COMPAT_INFO"
	.align	4
        /*0000*/ 	.byte	0x02, 0x09, 0x00, 0x00, 0x02, 0x02, 0x01, 0x00, 0x02, 0x05, 0x05, 0x00, 0x03, 0x07, 0x01, 0x01
        /*0010*/ 	.byte	0x02, 0x03, 0x00, 0x00, 0x02, 0x06, 0x01, 0x00, 0x04, 0x0b, 0x08, 0x00, 0x01, 0x00, 0x00, 0x00
        /*0020*/ 	.byte	0x00, 0x00, 0x00, 0x00


//--------------------- .nv.info._ZN3cub18CUB_300001_SM_10006detail6reduce28DeviceReduceSingleTileKernelINS2_10policy_hubIdjN4cuda3__47maximumIvEEE10Policy1000EPdSB_iS8_ddNS5_3std3__410__identityEEEvT0_T1_T2_T3_T4_T6_ --------------------------
	.section	.nv.info._ZN3cub18CUB_300001_SM_10006detail6reduce28DeviceReduceSingleTileKernelINS2_10policy_hubIdjN4cuda3__47maximumIvEEE10Policy1000EPdSB_iS8_ddNS5_3std3__410__identityEEEvT0_T1_T2_T3_T4_T6_,"",@"SHT_CUDA_INFO"
	.sectionflags	@""
	.align	4


	//----- nvinfo : EIATTR_CUDA_API_VERSION
	.align		4
        /*0000*/ 	.byte	0x04, 0x37
        /*0002*/ 	.short	(.L_85 - .L_84)
.L_84:
        /*0004*/ 	.word	0x00000082


	//----- nvinfo : EIATTR_KPARAM_INFO
	.align		4
.L_85:
        /*0008*/ 	.byte	0x04, 0x17
        /*000a*/ 	.short	(.L_87 - .L_86)
.L_86:
        /*000c*/ 	.word	0x00000000
        /*0010*/ 	.short	0x0005
        /*0012*/ 	.short	0x0020
        /*0014*/ 	.byte	0x00, 0xf0, 0x05, 0x00


	//----- nvinfo : EIATTR_KPARAM_INFO
	.align		4
.L_87:
        /*0018*/ 	.byte	0x04, 0x17
        /*001a*/ 	.short	(.L_89 - .L_88)
.L_88:
        /*001c*/ 	.word	0x00000000
        /*0020*/ 	.short	0x0004
        /*0022*/ 	.short	0x0018
        /*0024*/ 	.byte	0x00, 0xf0, 0x21, 0x00


	//----- nvinfo : EIATTR_KPARAM_INFO
	.align		4
.L_89:
        /*0028*/ 	.byte	0x04, 0x17
        /*002a*/ 	.short	(.L_91 - .L_90)
.L_90:
        /*002c*/ 	.word	0x00000000
        /*0030*/ 	.short	0x0003
        /*0032*/ 	.short	0x0014
        /*0034*/ 	.byte	0x00, 0xf0, 0x05, 0x00


	//----- nvinfo : EIATTR_KPARAM_INFO
	.align		4
.L_91:
        /*0038*/ 	.byte	0x04, 0x17
        /*003a*/ 	.short	(.L_93 - .L_92)
.L_92:
        /*003c*/ 	.word	0x00000000
        /*0040*/ 	.short	0x0002
        /*0042*/ 	.short	0x0010
        /*0044*/ 	.byte	0x00, 0xf0, 0x11, 0x00


	//----- nvinfo : EIATTR_KPARAM_INFO
	.align		4
.L_93:
        /*0048*/ 	.byte	0x04, 0x17
        /*004a*/ 	.short	(.L_95 - .L_94)
.L_94:
        /*004c*/ 	.word	0x00000000
        /*0050*/ 	.short	0x0001
        /*0052*/ 	.short	0x0008
        /*0054*/ 	.byte	0x00, 0xf5, 0x21, 0x00


	//----- nvinfo : EIATTR_KPARAM_INFO
	.align		4
.L_95:
        /*0058*/ 	.byte	0x04, 0x17
        /*005a*/ 	.short	(.L_97 - .L_96)
.L_96:
        /*005c*/ 	.word	0x00000000
        /*0060*/ 	.short	0x0000
        /*0062*/ 	.short	0x0000
        /*0064*/ 	.byte	0x00, 0xf5, 0x21, 0x00


	//----- nvinfo : EIATTR_SPARSE_MMA_MASK
	.align		4
.L_97:
        /*0068*/ 	.byte	0x03, 0x50
        /*006a*/ 	.short	0x0000


	//----- nvinfo : EIATTR_MAXREG_COUNT
	.align		4
        /*006c*/ 	.byte	0x03, 0x1b
        /*006e*/ 	.short	0x00ff


	//----- nvinfo : EIATTR_NUM_BARRIERS
	.align		4
        /*0070*/ 	.byte	0x02, 0x4c
        /*0072*/ 	.byte	0x01
	.zero		1


	//----- nvinfo : EIATTR_MERCURY_ISA_VERSION
	.align		4
        /*0074*/ 	.byte	0x03, 0x5f
        /*0076*/ 	.short	0x0101


	//----- nvinfo : EIATTR_COOP_GROUP_MASK_REGIDS
	.align		4
        /*0078*/ 	.byte	0x04, 0x29
        /*007a*/ 	.short	(.L_99 - .L_98)


	//   ....[0]....
.L_98:
        /*007c*/ 	.word	0xffffffff


	//   ....[1]....
        /*0080*/ 	.word	0xffffffff


	//   ....[2]....
        /*0084*/ 	.word	0xffffffff


	//   ....[3]....
        /*0088*/ 	.word	0xffffffff


	//   ....[4]....
        /*008c*/ 	.word	0xffffffff


	//   ....[5]....
        /*0090*/ 	.word	0xffffffff


	//   ....[6]....
        /*0094*/ 	.word	0xffffffff


	//   ....[7]....
        /*0098*/ 	.word	0xffffffff


	//   ....[8]....
        /*009c*/ 	.word	0xffffffff


	//   ....[9]....
        /*00a0*/ 	.word	0xffffffff


	//   ....[10]....
        /*00a4*/ 	.word	0xffffffff


	//   ....[11]....
        /*00a8*/ 	.word	0xffffffff


	//   ....[12]....
        /*00ac*/ 	.word	0xffffffff


	//   ....[13]....
        /*00b0*/ 	.word	0xffffffff


	//   ....[14]....
        /*00b4*/ 	.word	0xffffffff


	//   ....[15]....
        /*00b8*/ 	.word	0xffffffff


	//   ....[16]....
        /*00bc*/ 	.word	0xffffffff


	//   ....[17]....
        /*00c0*/ 	.word	0xffffffff


	//   ....[18]....
        /*00c4*/ 	.word	0xffffffff


	//   ....[19]....
        /*00c8*/ 	.word	0xffffffff


	//   ....[20]....
        /*00cc*/ 	.word	0xffffffff


	//   ....[21]....
        /*00d0*/ 	.word	0xffffffff


	//   ....[22]....
        /*00d4*/ 	.word	0xffffffff


	//   ....[23]....
        /*00d8*/ 	.word	0xffffffff


	//   ....[24]....
        /*00dc*/ 	.word	0xffffffff


	//   ....[25]....
        /*00e0*/ 	.word	0xffffffff


	//   ....[26]....
        /*00e4*/ 	.word	0xffffffff


	//   ....[27]....
        /*00e8*/ 	.word	0xffffffff


	//   ....[28]....
        /*00ec*/ 	.word	0xffffffff


	//   ....[29]....
        /*00f0*/ 	.word	0xffffffff


	//   ....[30]....
        /*00f4*/ 	.word	0xffffffff


	//   ....[31]....
        /*00f8*/ 	.word	0xffffffff


	//   ....[32]....
        /*00fc*/ 	.word	0xffffffff


	//   ....[33]....
        /*0100*/ 	.word	0xffffffff


	//   ....[34]....
        /*0104*/ 	.word	0xffffffff


	//   ....[35]....
        /*0108*/ 	.word	0xffffffff


	//   ....[36]....
        /*010c*/ 	.word	0xffffffff


	//   ....[37]....
        /*0110*/ 	.word	0xffffffff


	//   ....[38]....
        /*0114*/ 	.word	0xffffffff


	//   ....[39]....
        /*0118*/ 	.word	0xffffffff


	//   ....[40]....
        /*011c*/ 	.word	0xffffffff


	//   ....[41]....
        /*0120*/ 	.word	0xffffffff


	//   ....[42]....
        /*0124*/ 	.word	0xffffffff


	//   ....[43]....
        /*0128*/ 	.word	0xffffffff


	//   ....[44]....
        /*012c*/ 	.word	0xffffffff


	//   ....[45]....
        /*0130*/ 	.word	0xffffffff


	//   ....[46]....
        /*0134*/ 	.word	0xffffffff


	//   ....[47]....
        /*0138*/ 	.word	0xffffffff


	//   ....[48]....
        /*013c*/ 	.word	0xffffffff


	//   ....[49]....
        /*0140*/ 	.word	0xffffffff


	//   ....[50]....
        /*0144*/ 	.word	0xffffffff


	//   ....[51]....
        /*0148*/ 	.word	0xffffffff


	//   ....[52]....
        /*014c*/ 	.word	0xffffffff


	//   ....[53]....
        /*0150*/ 	.word	0xffffffff


	//   ....[54]....
        /*0154*/ 	.word	0xffffffff


	//   ....[55]....
        /*0158*/ 	.word	0xffffffff


	//   ....[56]....
        /*015c*/ 	.word	0xffffffff


	//   ....[57]....
        /*0160*/ 	.word	0xffffffff


	//   ....[58]....
        /*0164*/ 	.word	0xffffffff


	//   ....[59]....
        /*0168*/ 	.word	0xffffffff


	//----- nvinfo : EIATTR_COOP_GROUP_INSTR_OFFSETS
	.align		4
.L_99:
        /*016c*/ 	.byte	0x04, 0x28
        /*016e*/ 	.short	(.L_101 - .L_100)


	//   ....[0]....
.L_100:
        /*0170*/ 	.word	0x00000d30


	//   ....[1]....
        /*0174*/ 	.word	0x00000d40


	//   ....[2]....
        /*0178*/ 	.word	0x00000dd0


	//   ....[3]....
        /*017c*/ 	.word	0x00000e10


	//   ....[4]....
        /*0180*/ 	.word	0x00000e80


	//   ....[5]....
        /*0184*/ 	.word	0x00000ea0


	//   ....[6]....
        /*0188*/ 	.word	0x00000ef0


	//   ....[7]....
        /*018c*/ 	.word	0x00000f10


	//   ....[8]....
        /*0190*/ 	.word	0x00000f60


	//   ....[9]....
        /*0194*/ 	.word	0x00000f80


	//   ....[10]....
        /*0198*/ 	.word	0x00001280


	//   ....[11]....
        /*019c*/ 	.word	0x00001290


	//   ....[12]....
        /*01a0*/ 	.word	0x00001320


	//   ....[13]....
        /*01a4*/ 	.word	0x00001350


	//   ....[14]....
        /*01a8*/ 	.word	0x000013b0


	//   ....[15]....
        /*01ac*/ 	.word	0x000013e0


	//   ....[16]....
        /*01b0*/ 	.word	0x00001440


	//   ....[17]....
        /*01b4*/ 	.word	0x00001480


	//   ....[18]....
        /*01b8*/ 	.word	0x000014f0


	//   ....[19]....
        /*01bc*/ 	.word	0x00001530


	//   ....[20]....
        /*01c0*/ 	.word	0x00002960


	//   ....[21]....
        /*01c4*/ 	.word	0x00002970


	//   ....[22]....
        /*01c8*/ 	.word	0x00002a00


	//   ....[23]....
        /*01cc*/ 	.word	0x00002a30


	//   ....[24]....
        /*01d0*/ 	.word	0x00002aa0


	//   ....[25]....
        /*01d4*/ 	.word	0x00002ac0


	//   ....[26]....
        /*01d8*/ 	.word	0x00002b20


	//   ....[27]....
        /*01dc*/ 	.word	0x00002b30


	//   ....[28]....
        /*01e0*/ 	.word	0x00002b80


	//   ....[29]....
        /*01e4*/ 	.word	0x00002b90


	//   ....[30]....
        /*01e8*/ 	.word	0x00003a20


	//   ....[31]....
        /*01ec*/ 	.word	0x00003a30


	//   ....[32]....
        /*01f0*/ 	.word	0x00003ac0


	//   ....[33]....
        /*01f4*/ 	.word	0x00003b00


	//   ....[34]....
        /*01f8*/ 	.word	0x00003b80


	//   ....[35]....
        /*01fc*/ 	.word	0x00003bc0


	//   ....[36]....
        /*0200*/ 	.word	0x00003c20


	//   ....[37]....
        /*0204*/ 	.word	0x00003c50


	//   ....[38]....
        /*0208*/ 	.word	0x00003ca0


	//   ....[39]....
        /*020c*/ 	.word	0x00003cd0


	//   ....[40]....
        /*0210*/ 	.word	0x00003fb0


	//   ....[41]....
        /*0214*/ 	.word	0x00003fc0


	//   ....[42]....
        /*0218*/ 	.word	0x00004050


	//   ....[43]....
        /*021c*/ 	.word	0x00004080


	//   ....[44]....
        /*0220*/ 	.word	0x000040d0


	//   ....[45]....
        /*0224*/ 	.word	0x00004100


	//   ....[46]....
        /*0228*/ 	.word	0x00004170


	//   ....[47]....
        /*022c*/ 	.word	0x000041b0


	//   ....[48]....
        /*0230*/ 	.word	0x00004220


	//   ....[49]....
        /*0234*/ 	.word	0x00004250


	//   ....[50]....
        /*0238*/ 	.word	0x00005700


	//   ....[51]....
        /*023c*/ 	.word	0x00005710


	//   ....[52]....
        /*0240*/ 	.word	0x000057a0


	//   ....[53]....
        /*0244*/ 	.word	0x000057e0


	//   ....[54]....
        /*0248*/ 	.word	0x00005860


	//   ....[55]....
        /*024c*/ 	.word	0x000058a0


	//   ....[56]....
        /*0250*/ 	.word	0x00005900


	//   ....[57]....
        /*0254*/ 	.word	0x00005930


	//   ....[58]....
        /*0258*/ 	.word	0x00005980


	//   ....[59]....
        /*025c*/ 	.word	0x000059b0


	//----- nvinfo : EIATTR_VRC_CTA_INIT_COUNT
	.align		4
.L_101:
        /*0260*/ 	.byte	0x02, 0x4a
	.zero		1
	.zero		1


	//----- nvinfo : EIATTR_EXIT_INSTR_OFFSETS
	.align		4
        /*0264*/ 	.byte	0x04, 0x1c
        /*0266*/ 	.short	(.L_103 - .L_102)


	//   ....[0]....
.L_102:
        /*0268*/ 	.word	0x00000080


	//   ....[1]....
        /*026c*/ 	.word	0x000000c0


	//   ....[2]....
        /*0270*/ 	.word	0x00005c20


	//   ....[3]....
        /*0274*/ 	.word	0x00005ca0


	//----- nvinfo : EIATTR_MAX_THREADS
	.align		4
.L_103:
        /*0278*/ 	.byte	0x04, 0x05
        /*027a*/ 	.short	(.L_105 - .L_104)
.L_104:
        /*027c*/ 	.word	0x00000100
        /*0280*/ 	.word	0x00000001
        /*0284*/ 	.word	0x00000001


	//----- nvinfo : EIATTR_CRS_STACK_SIZE
	.align		4
.L_105:
        /*0288*/ 	.byte	0x04, 0x1e
        /*028a*/ 	.short	(.L_107 - .L_106)
.L_106:
        /*028c*/ 	.word	0x00000000


	//----- nvinfo : EIATTR_CBANK_PARAM_SIZE
	.align		4
.L_107:
        /*0290*/ 	.byte	0x03, 0x19
        /*0292*/ 	.short	0x0021


	//----- nvinfo : EIATTR_PARAM_CBANK
	.align		4
        /*0294*/ 	.byte	0x04, 0x0a
        /*0296*/ 	.short	(.L_109 - .L_108)
	.align		4
.L_108:
        /*0298*/ 	.word	index@(.nv.constant0._ZN3cub18CUB_300001_SM_10006detail6reduce28DeviceReduceSingleTileKernelINS2_10policy_hubIdjN4cuda3__47maximumIvEEE10Policy1000EPdSB_iS8_ddNS5_3std3__410__identityEEEvT0_T1_T2_T3_T4_T6_)
        /*029c*/ 	.short	0x0380
        /*029e*/ 	.short	0x0021


	//----- nvinfo : EIATTR_SW_WAR
	.align		4
.L_109:
        /*02a0*/ 	.byte	0x04, 0x36
        /*02a2*/ 	.short	(.L_111 - .L_110)
.L_110:
        /*02a4*/ 	.word	0x00000008
.L_111:


//--------------------- .nv.info._ZN3cub18CUB_300001_SM_10006detail6reduce18DeviceReduceKernelINS2_10policy_hubIdjN4cuda3__47maximumIvEEE10Policy1000EPdjS8_dNS5_3std3__410__identityEEEvT0_PT3_T1_NS0_13GridEvenShareISI_EET2_T4_ --------------------------
	.section	.nv.info._ZN3cub18CUB_300001_SM_10006detail6reduce18DeviceReduceKernelINS2_10policy_hubIdjN4cuda3__47maximumIvEEE10Policy1000EPdjS8_dNS5_3std3__410__identityEEEvT0_PT3_T1_NS0_13GridEvenShareISI_EET2_T4_,"",@"SHT_CUDA_INFO"
	.sectionflags	@""
	.align	4


	//----- nvinfo : EIATTR_CUDA_API_VERSION
	.align		4
        /*0000*/ 	.byte	0x04, 0x37
        /*0002*/ 	.short	(.L_113 - .L_112)
.L_112:
        /*0004*/ 	.word	0x00000082


	//----- nvinfo : EIATTR_KPARAM_INFO
	.align		4
.L_113:
        /*0008*/ 	.byte	0x04, 0x17
        /*000a*/ 	.short	(.L_115 - .L_114)
.L_114:
        /*000c*/ 	.word	0x00000000
        /*0010*/ 	.short	0x0005
        /*0012*/ 	.short	0x003d
        /*0014*/ 	.byte	0x00, 0xf0, 0x05, 0x00


	//----- nvinfo : EIATTR_KPARAM_INFO
	.align		4
.L_115:
        /*0018*/ 	.byte	0x04, 0x17
        /*001a*/ 	.short	(.L_117 - .L_116)
.L_116:
        /*001c*/ 	.word	0x00000000
        /*0020*/ 	.short	0x0004
        /*0022*/ 	.short	0x003c
        /*0024*/ 	.byte	0x00, 0xf0, 0x05, 0x00


	//----- nvinfo : EIATTR_KPARAM_INFO
	.align		4
.L_117:
        /*0028*/ 	.byte	0x04, 0x17
        /*002a*/ 	.short	(.L_119 - .L_118)
.L_118:
        /*002c*/ 	.word	0x00000000
        /*0030*/ 	.short	0x0003
        /*0032*/ 	.short	0x0014
        /*0034*/ 	.byte	0x00, 0xf0, 0xa1, 0x00


	//----- nvinfo : EIATTR_KPARAM_INFO
	.align		4
.L_119:
        /*0038*/ 	.byte	0x04, 0x17
        /*003a*/ 	.short	(.L_121 - .L_120)
.L_120:
        /*003c*/ 	.word	0x00000000
        /*0040*/ 	.short	0x0002
        /*0042*/ 	.short	0x0010
        /*0044*/ 	.byte	0x00, 0xf0, 0x11, 0x00


	//----- nvinfo : EIATTR_KPARAM_INFO
	.align		4
.L_121:
        /*0048*/ 	.byte	0x04, 0x17
        /*004a*/ 	.short	(.L_123 - .L_122)
.L_122:
        /*004c*/ 	.word	0x00000000
        /*0050*/ 	.short	0x0001
        /*0052*/ 	.short	0x0008
        /*0054*/ 	.byte	0x00, 0xf5, 0x21, 0x00


	//----- nvinfo : EIATTR_KPARAM_INFO
	.align		4
.L_123:
        /*0058*/ 	.byte	0x04, 0x17
        /*005a*/ 	.short	(.L_125 - .L_124)
.L_124:
        /*005c*/ 	.word	0x00000000
        /*0060*/ 	.short	0x0000
        /*0062*/ 	.short	0x0000
        /*0064*/ 	.byte	0x00, 0xf5, 0x21, 0x00


	//----- nvinfo : EIATTR_SPARSE_MMA_MASK
	.align		4
.L_125:
        /*0068*/ 	.byte	0x03, 0x50
        /*006a*/ 	.short	0x0000


	//----- nvinfo : EIATTR_MAXREG_COUNT
	.align		4
        /*006c*/ 	.byte	0x03, 0x1b
        /*006e*/ 	.short	0x00ff


	//----- nvinfo : EIATTR_NUM_BARRIERS
	.align		4
        /*0070*/ 	.byte	0x02, 0x4c
        /*0072*/ 	.byte	0x01
	.zero		1


	//----- nvinfo : EIATTR_MERCURY_ISA_VERSION
	.align		4
        /*0074*/ 	.byte	0x03, 0x5f
        /*0076*/ 	.short	0x0101


	//----- nvinfo : EIATTR_COOP_GROUP_MASK_REGIDS
	.align		4
        /*0078*/ 	.byte	0x04, 0x29
        /*007a*/ 	.short	(.L_127 - .L_126)


	//   ....[0]....
.L_126:
        /*007c*/ 	.word	0xffffffff


	//   ....[1]....
        /*0080*/ 	.word	0xffffffff


	//   ....[2]....
        /*0084*/ 	.word	0xffffffff


	//   ....[3]....
        /*0088*/ 	.word	0xffffffff


	//   ....[4]....
        /*008c*/ 	.word	0xffffffff


	//   ....[5]....
        /*0090*/ 	.word	0xffffffff


	//   ....[6]....
        /*0094*/ 	.word	0xffffffff


	//   ....[7]....
        /*0098*/ 	.word	0xffffffff


	//   ....[8]....
        /*009c*/ 	.word	0xffffffff


	//   ....[9]....
        /*00a0*/ 	.word	0xffffffff


	//   ....[10]....
        /*00a4*/ 	.word	0xffffffff


	//   ....[11]....
        /*00a8*/ 	.word	0xffffffff


	//   ....[12]....
        /*00ac*/ 	.word	0xffffffff


	//   ....[13]....
        /*00b0*/ 	.word	0xffffffff


	//   ....[14]....
        /*00b4*/ 	.word	0xffffffff


	//   ....[15]....
        /*00b8*/ 	.word	0xffffffff


	//   ....[16]....
        /*00bc*/ 	.word	0xffffffff


	//   ....[17]....
        /*00c0*/ 	.word	0xffffffff


	//   ....[18]....
        /*00c4*/ 	.word	0xffffffff


	//   ....[19]....
        /*00c8*/ 	.word	0xffffffff


	//   ....[20]....
        /*00cc*/ 	.word	0xffffffff


	//   ....[21]....
        /*00d0*/ 	.word	0xffffffff


	//   ....[22]....
        /*00d4*/ 	.word	0xffffffff


	//   ....[23]....
        /*00d8*/ 	.word	0xffffffff


	//   ....[24]....
        /*00dc*/ 	.word	0xffffffff


	//   ....[25]....
        /*00e0*/ 	.word	0xffffffff


	//   ....[26]....
        /*00e4*/ 	.word	0xffffffff


	//   ....[27]....
        /*00e8*/ 	.word	0xffffffff


	//   ....[28]....
        /*00ec*/ 	.word	0xffffffff


	//   ....[29]....
        /*00f0*/ 	.word	0xffffffff


	//   ....[30]....
        /*00f4*/ 	.word	0xffffffff


	//   ....[31]....
        /*00f8*/ 	.word	0xffffffff


	//   ....[32]....
        /*00fc*/ 	.word	0xffffffff


	//   ....[33]....
        /*0100*/ 	.word	0xffffffff


	//   ....[34]....
        /*0104*/ 	.word	0xffffffff


	//   ....[35]....
        /*0108*/ 	.word	0xffffffff


	//   ....[36]....
        /*010c*/ 	.word	0xffffffff


	//   ....[37]....
        /*0110*/ 	.word	0xffffffff


	//   ....[38]....
        /*0114*/ 	.word	0xffffffff


	//   ....[39]....
        /*0118*/ 	.word	0xffffffff


	//   ....[40]....
        /*011c*/ 	.word	0xffffffff


	//   ....[41]....
        /*0120*/ 	.word	0xffffffff


	//   ....[42]....
        /*0124*/ 	.word	0xffffffff


	//   ....[43]....
        /*0128*/ 	.word	0xffffffff


	//   ....[44]....
        /*012c*/ 	.word	0xffffffff


	//   ....[45]....
        /*0130*/ 	.word	0xffffffff


	//   ....[46]....
        /*0134*/ 	.word	0xffffffff


	//   ....[47]....
        /*0138*/ 	.word	0xffffffff


	//   ....[48]....
        /*013c*/ 	.word	0xffffffff


	//   ....[49]....
        /*0140*/ 	.word	0xffffffff


	//   ....[50]....
        /*0144*/ 	.word	0xffffffff


	//   ....[51]....
        /*0148*/ 	.word	0xffffffff


	//   ....[52]....
        /*014c*/ 	.word	0xffffffff


	//   ....[53]....
        /*0150*/ 	.word	0xffffffff


	//   ....[54]....
        /*0154*/ 	.word	0xffffffff


	//   ....[55]....
        /*0158*/ 	.word	0xffffffff


	//   ....[56]....
        /*015c*/ 	.word	0xffffffff


	//   ....[57]....
        /*0160*/ 	.word	0xffffffff


	//   ....[58]....
        /*0164*/ 	.word	0xffffffff


	//   ....[59]....
        /*0168*/ 	.word	0xffffffff


	//----- nvinfo : EIATTR_COOP_GROUP_INSTR_OFFSETS
	.align		4
.L_127:
        /*016c*/ 	.byte	0x04, 0x28
        /*016e*/ 	.short	(.L_129 - .L_128)


	//   ....[0]....
.L_128:
        /*0170*/ 	.word	0x000005c0


	//   ....[1]....
        /*0174*/ 	.word	0x000005d0


	//   ....[2]....
        /*0178*/ 	.word	0x00000660


	//   ....[3]....
        /*017c*/ 	.word	0x00000670


	//   ....[4]....
        /*0180*/ 	.word	0x000006d0


	//   ....[5]....
        /*0184*/ 	.word	0x00000700


	//   ....[6]....
        /*0188*/ 	.word	0x00000780


	//   ....[7]....
        /*018c*/ 	.word	0x00000790


	//   ....[8]....
        /*0190*/ 	.word	0x000007e0


	//   ....[9]....
        /*0194*/ 	.word	0x000007f0


	//   ....[10]....
        /*0198*/ 	.word	0x00000ad0


	//   ....[11]....
        /*019c*/ 	.word	0x00000ae0


	//   ....[12]....
        /*01a0*/ 	.word	0x00000b70


	//   ....[13]....
        /*01a4*/ 	.word	0x00000b90


	//   ....[14]....
        /*01a8*/ 	.word	0x00000bf0


	//   ....[15]....
        /*01ac*/ 	.word	0x00000c10


	//   ....[16]....
        /*01b0*/ 	.word	0x00000c70


	//   ....[17]....
        /*01b4*/ 	.word	0x00000ca0


	//   ....[18]....
        /*01b8*/ 	.word	0x00000d20


	//   ....[19]....
        /*01bc*/ 	.word	0x00000d40


	//   ....[20]....
        /*01c0*/ 	.word	0x00001b60


	//   ....[21]....
        /*01c4*/ 	.word	0x00001b70


	//   ....[22]....
        /*01c8*/ 	.word	0x00001c00


	//   ....[23]....
        /*01cc*/ 	.word	0x00001c30


	//   ....[24]....
        /*01d0*/ 	.word	0x00001ca0


	//   ....[25]....
        /*01d4*/ 	.word	0x00001cc0


	//   ....[26]....
        /*01d8*/ 	.word	0x00001d20


	//   ....[27]....
        /*01dc*/ 	.word	0x00001d30


	//   ....[28]....
        /*01e0*/ 	.word	0x00001d80


	//   ....[29]....
        /*01e4*/ 	.word	0x00001d90


	//   ....[30]....
        /*01e8*/ 	.word	0x00002530


	//   ....[31]....
        /*01ec*/ 	.word	0x00002540


	//   ....[32]....
        /*01f0*/ 	.word	0x000025d0


	//   ....[33]....
        /*01f4*/ 	.word	0x000025e0


	//   ....[34]....
        /*01f8*/ 	.word	0x00002640


	//   ....[35]....
        /*01fc*/ 	.word	0x00002670


	//   ....[36]....
        /*0200*/ 	.word	0x000026f0


	//   ....[37]....
        /*0204*/ 	.word	0x00002700


	//   ....[38]....
        /*0208*/ 	.word	0x00002750


	//   ....[39]....
        /*020c*/ 	.word	0x00002760


	//   ....[40]....
        /*0210*/ 	.word	0x00002a60


	//   ....[41]....
        /*0214*/ 	.word	0x00002a70


	//   ....[42]....
        /*0218*/ 	.word	0x00002b00


	//   ....[43]....
        /*021c*/ 	.word	0x00002b20


	//   ....[44]....
        /*0220*/ 	.word	0x00002b80


	//   ....[45]....
        /*0224*/ 	.word	0x00002ba0


	//   ....[46]....
        /*0228*/ 	.word	0x00002c00


	//   ....[47]....
        /*022c*/ 	.word	0x00002c40


	//   ....[48]....
        /*0230*/ 	.word	0x00002cc0


	//   ....[49]....
        /*0234*/ 	.word	0x00002ce0


	//   ....[50]....
        /*0238*/ 	.word	0x00003b40


	//   ....[51]....
        /*023c*/ 	.word	0x00003b50


	//   ....[52]....
        /*0240*/ 	.word	0x00003be0


	//   ....[53]....
        /*0244*/ 	.word	0x00003bf0


	//   ....[54]....
        /*0248*/ 	.word	0x00003c50


	//   ....[55]....
        /*024c*/ 	.word	0x00003c80


	//   ....[56]....
        /*0250*/ 	.word	0x00003d00


	//   ....[57]....
        /*0254*/ 	.word	0x00003d10


	//   ....[58]....
        /*0258*/ 	.word	0x00003d60


	//   ....[59]....
        /*025c*/ 	.word	0x00003d70


	//----- nvinfo : EIATTR_VRC_CTA_INIT_COUNT
	.align		4
.L_129:
        /*0260*/ 	.byte	0x02, 0x4a
	.zero		1
	.zero		1


	//----- nvinfo : EIATTR_EXIT_INSTR_OFFSETS
	.align		4
        /*0264*/ 	.byte	0x04, 0x1c
        /*0266*/ 	.short	(.L_131 - .L_130)


	//   ....[0]....
.L_130:
        /*0268*/ 	.word	0x00003fe0


	//   ....[1]....
        /*026c*/ 	.word	0x00004040


	//----- nvinfo : EIATTR_MAX_THREADS
	.align		4
.L_131:
        /*0270*/ 	.byte	0x04, 0x05
        /*0272*/ 	.short	(.L_133 - .L_132)
.L_132:
        /*0274*/ 	.word	0x00000100
        /*0278*/ 	.word	0x00000001
        /*027c*/ 	.word	0x00000001


	//----- nvinfo : EIATTR_CRS_STACK_SIZE
	.align		4
.L_133:
        /*0280*/ 	.byte	0x04, 0x1e
        /*0282*/ 	.short	(.L_135 - .L_134)
.L_134:
        /*0284*/ 	.word	0x00000000


	//----- nvinfo : EIATTR_CBANK_PARAM_SIZE
	.align		4
.L_135:
        /*0288*/ 	.byte	0x03, 0x19
        /*028a*/ 	.short	0x003e


	//----- nvinfo : EIATTR_PARAM_CBANK
	.align		4
        /*028c*/ 	.byte	0x04, 0x0a
        /*028e*/ 	.short	(.L_137 - .L_136)
	.align		4
.L_136:
        /*0290*/ 	.word	index@(.nv.constant0._ZN3cub18CUB_300001_SM_10006detail6reduce18DeviceReduceKernelINS2_10policy_hubIdjN4cuda3__47maximumIvEEE10Policy1000EPdjS8_dNS5_3std3__410__identityEEEvT0_PT3_T1_NS0_13GridEvenShareISI_EET2_T4_)
        /*0294*/ 	.short	0x0380
        /*0296*/ 	.short	0x003e


	//----- nvinfo : EIATTR_SW_WAR
	.align		4
.L_137:
        /*0298*/ 	.byte	0x04, 0x36
        /*029a*/ 	.short	(.L_139 - .L_138)
.L_138:
        /*029c*/ 	.word	0x00000008
.L_139:


//--------------------- .nv.info._ZN3cub18CUB_300001_SM_10006detail6reduce28DeviceReduceSingleTileKernelINS2_10policy_hubIdjN4cuda3__47maximumIvEEE10Policy1000EPdSB_jS8_ddNS5_3std3__410__identityEEEvT0_T1_T2_T3_T4_T6_ --------------------------
	.section	.nv.info._ZN3cub18CUB_300001_SM_10006detail6reduce28DeviceReduceSingleTileKernelINS2_10policy_hubIdjN4cuda3__47maximumIvEEE10Policy1000EPdSB_jS8_ddNS5_3std3__410__identityEEEvT0_T1_T2_T3_T4_T6_,"",@"SHT_CUDA_INFO"
	.sectionflags	@""
	.align	4


	//----- nvinfo : EIATTR_CUDA_API_VERSION
	.align		4
        /*0000*/ 	.byte	0x04, 0x37
        /*0002*/ 	.short	(.L_141 - .L_140)
.L_140:
        /*0004*/ 	.word	0x00000082


	//----- nvinfo : EIATTR_KPARAM_INFO
	.align		4
.L_141:
        /*0008*/ 	.byte	0x04, 0x17
        /*000a*/ 	.short	(.L_143 - .L_142)
.L_142:
        /*000c*/ 	.word	0x00000000
        /*0010*/ 	.short	0x0005
        /*0012*/ 	.short	0x0020
        /*0014*/ 	.byte	0x00, 0xf0, 0x05, 0x00


	//----- nvinfo : EIATTR_KPARAM_INFO
	.align		4
.L_143:
        /*0018*/ 	.byte	0x04, 0x17
        /*001a*/ 	.short	(.L_145 - .L_144)
.L_144:
        /*001c*/ 	.word	0x00000000
        /*0020*/ 	.short	0x0004
        /*0022*/ 	.short	0x0018
        /*0024*/ 	.byte	0x00, 0xf0, 0x21, 0x00


	//----- nvinfo : EIATTR_KPARAM_INFO
	.align		4
.L_145:
        /*0028*/ 	.byte	0x04, 0x17
        /*002a*/ 	.short	(.L_147 - .L_146)
.L_146:
        /*002c*/ 	.word	0x00000000
        /*0030*/ 	.short	0x0003
        /*0032*/ 	.short	0x0014
        /*0034*/ 	.byte	0x00, 0xf0, 0x05, 0x00


	//----- nvinfo : EIATTR_KPARAM_INFO
	.align		4
.L_147:
        /*0038*/ 	.byte	0x04, 0x17
        /*003a*/ 	.short	(.L_149 - .L_148)
.L_148:
        /*003c*/ 	.word	0x00000000
        /*0040*/ 	.short	0x0002
        /*0042*/ 	.short	0x0010
        /*0044*/ 	.byte	0x00, 0xf0, 0x11, 0x00


	//----- nvinfo : EIATTR_KPARAM_INFO
	.align		4
.L_149:
        /*0048*/ 	.byte	0x04, 0x17
        /*004a*/ 	.short	(.L_151 - .L_150)
.L_150:
        /*004c*/ 	.word	0x00000000
        /*0050*/ 	.short	0x0001
        /*0052*/ 	.short	0x0008
        /*0054*/ 	.byte	0x00, 0xf5, 0x21, 0x00


	//----- nvinfo : EIATTR_KPARAM_INFO
	.align		4
.L_151:
        /*0058*/ 	.byte	0x04, 0x17
        /*005a*/ 	.short	(.L_153 - .L_152)
.L_152:
        /*005c*/ 	.word	0x00000000
        /*0060*/ 	.short	0x0000
        /*0062*/ 	.short	0x0000
        /*0064*/ 	.byte	0x00, 0xf5, 0x21, 0x00


	//----- nvinfo : EIATTR_SPARSE_MMA_MASK
	.align		4
.L_153:
        /*0068*/ 	.byte	0x03, 0x50
        /*006a*/ 	.short	0x0000


	//----- nvinfo : EIATTR_MAXREG_COUNT
	.align		4
        /*006c*/ 	.byte	0x03, 0x1b
        /*006e*/ 	.short	0x00ff


	//----- nvinfo : EIATTR_NUM_BARRIERS
	.align		4
        /*0070*/ 	.byte	0x02, 0x4c
        /*0072*/ 	.byte	0x01
	.zero		1


	//----- nvinfo : EIATTR_MERCURY_ISA_VERSION
	.align		4
        /*0074*/ 	.byte	0x03, 0x5f
        /*0076*/ 	.short	0x0101


	//----- nvinfo : EIATTR_COOP_GROUP_MASK_REGIDS
	.align		4
        /*0078*/ 	.byte	0x04, 0x29
        /*007a*/ 	.short	(.L_155 - .L_154)


	//   ....[0]....
.L_154:
        /*007c*/ 	.word	0xffffffff


	//   ....[1]....
        /*0080*/ 	.word	0xffffffff


	//   ....[2]....
        /*0084*/ 	.word	0xffffffff


	//   ....[3]....
        /*0088*/ 	.word	0xffffffff


	//   ....[4]....
        /*008c*/ 	.word	0xffffffff


	//   ....[5]....
        /*0090*/ 	.word	0xffffffff


	//   ....[6]....
        /*0094*/ 	.word	0xffffffff


	//   ....[7]....
        /*0098*/ 	.word	0xffffffff


	//   ....[8]....
        /*009c*/ 	.word	0xffffffff


	//   ....[9]....
        /*00a0*/ 	.word	0xffffffff


	//   ....[10]....
        /*00a4*/ 	.word	0xffffffff


	//   ....[11]....
        /*00a8*/ 	.word	0xffffffff


	//   ....[12]....
        /*00ac*/ 	.word	0xffffffff


	//   ....[13]....
        /*00b0*/ 	.word	0xffffffff


	//   ....[14]....
        /*00b4*/ 	.word	0xffffffff


	//   ....[15]....
        /*00b8*/ 	.word	0xffffffff


	//   ....[16]....
        /*00bc*/ 	.word	0xffffffff


	//   ....[17]....
        /*00c0*/ 	.word	0xffffffff


	//   ....[18]....
        /*00c4*/ 	.word	0xffffffff


	//   ....[19]....
        /*00c8*/ 	.word	0xffffffff


	//   ....[20]....
        /*00cc*/ 	.word	0xffffffff


	//   ....[21]....
        /*00d0*/ 	.word	0xffffffff


	//   ....[22]....
        /*00d4*/ 	.word	0xffffffff


	//   ....[23]....
        /*00d8*/ 	.word	0xffffffff


	//   ....[24]....
        /*00dc*/ 	.word	0xffffffff


	//   ....[25]....
        /*00e0*/ 	.word	0xffffffff


	//   ....[26]....
        /*00e4*/ 	.word	0xffffffff


	//   ....[27]....
        /*00e8*/ 	.word	0xffffffff


	//   ....[28]....
        /*00ec*/ 	.word	0xffffffff


	//   ....[29]....
        /*00f0*/ 	.word	0xffffffff


	//   ....[30]....
        /*00f4*/ 	.word	0xffffffff


	//   ....[31]....
        /*00f8*/ 	.word	0xffffffff


	//   ....[32]....
        /*00fc*/ 	.word	0xffffffff


	//   ....[33]....
        /*0100*/ 	.word	0xffffffff


	//   ....[34]....
        /*0104*/ 	.word	0xffffffff


	//   ....[35]....
        /*0108*/ 	.word	0xffffffff


	//   ....[36]....
        /*010c*/ 	.word	0xffffffff


	//   ....[37]....
        /*0110*/ 	.word	0xffffffff


	//   ....[38]....
        /*0114*/ 	.word	0xffffffff


	//   ....[39]....
        /*0118*/ 	.word	0xffffffff


	//   ....[40]....
        /*011c*/ 	.word	0xffffffff


	//   ....[41]....
        /*0120*/ 	.word	0xffffffff


	//   ....[42]....
        /*0124*/ 	.word	0xffffffff


	//   ....[43]....
        /*0128*/ 	.word	0xffffffff


	//   ....[44]....
        /*012c*/ 	.word	0xffffffff


	//   ....[45]....
        /*0130*/ 	.word	0xffffffff


	//   ....[46]....
        /*0134*/ 	.word	0xffffffff


	//   ....[47]....
        /*0138*/ 	.word	0xffffffff


	//   ....[48]....
        /*013c*/ 	.word	0xffffffff


	//   ....[49]....
        /*0140*/ 	.word	0xffffffff


	//   ....[50]....
        /*0144*/ 	.word	0xffffffff


	//   ....[51]....
        /*0148*/ 	.word	0xffffffff


	//   ....[52]....
        /*014c*/ 	.word	0xffffffff


	//   ....[53]....
        /*0150*/ 	.word	0xffffffff


	//   ....[54]....
        /*0154*/ 	.word	0xffffffff


	//   ....[55]....
        /*0158*/ 	.word	0xffffffff


	//   ....[56]....
        /*015c*/ 	.word	0xffffffff


	//   ....[57]....
        /*0160*/ 	.word	0xffffffff


	//   ....[58]....
        /*0164*/ 	.word	0xffffffff


	//   ....[59]....
        /*0168*/ 	.word	0xffffffff


	//----- nvinfo : EIATTR_COOP_GROUP_INSTR_OFFSETS
	.align		4
.L_155:
        /*016c*/ 	.byte	0x04, 0x28
        /*016e*/ 	.short	(.L_157 - .L_156)


	//   ....[0]....
.L_156:
        /*0170*/ 	.word	0x00000cb0


	//   ....[1]....
        /*0174*/ 	.word	0x00000cc0


	//   ....[2]....
        /*0178*/ 	.word	0x00000d50


	//   ....[3]....
        /*017c*/ 	.word	0x00000d90


	//   ....[4]....
        /*0180*/ 	.word	0x00000e10


	//   ....[5]....
        /*0184*/ 	.word	0x00000e40


	//   ....[6]....
        /*0188*/ 	.word	0x00000e90


	//   ....[7]....
        /*018c*/ 	.word	0x00000ec0


	//   ....[8]....
        /*0190*/ 	.word	0x00000f10


	//   ....[9]....
        /*0194*/ 	.word	0x00000f40


	//   ....[10]....
        /*0198*/ 	.word	0x00001240


	//   ....[11]....
        /*019c*/ 	.word	0x00001250


	//   ....[12]....
        /*01a0*/ 	.word	0x000012e0


	//   ....[13]....
        /*01a4*/ 	.word	0x00001310


	//   ....[14]....
        /*01a8*/ 	.word	0x00001370


	//   ....[15]....
        /*01ac*/ 	.word	0x000013a0


	//   ....[16]....
        /*01b0*/ 	.word	0x00001400


	//   ....[17]....
        /*01b4*/ 	.word	0x00001440


	//   ....[18]....
        /*01b8*/ 	.word	0x000014b0


	//   ....[19]....
        /*01bc*/ 	.word	0x000014f0


	//   ....[20]....
        /*01c0*/ 	.word	0x00002180


	//   ....[21]....
        /*01c4*/ 	.word	0x00002190


	//   ....[22]....
        /*01c8*/ 	.word	0x00002220


	//   ....[23]....
        /*01cc*/ 	.word	0x00002250


	//   ....[24]....
        /*01d0*/ 	.word	0x000022c0


	//   ....[25]....
        /*01d4*/ 	.word	0x000022e0


	//   ....[26]....
        /*01d8*/ 	.word	0x00002340


	//   ....[27]....
        /*01dc*/ 	.word	0x00002350


	//   ....[28]....
        /*01e0*/ 	.word	0x000023a0


	//   ....[29]....
        /*01e4*/ 	.word	0x000023b0


	//   ....[30]....
        /*01e8*/ 	.word	0x000031c0


	//   ....[31]....
        /*01ec*/ 	.word	0x000031d0


	//   ....[32]....
        /*01f0*/ 	.word	0x00003260


	//   ....[33]....
        /*01f4*/ 	.word	0x000032a0


	//   ....[34]....
        /*01f8*/ 	.word	0x00003320


	//   ....[35]....
        /*01fc*/ 	.word	0x00003360


	//   ....[36]....
        /*0200*/ 	.word	0x000033c0


	//   ....[37]....
        /*0204*/ 	.word	0x000033f0


	//   ....[38]....
        /*0208*/ 	.word	0x00003440


	//   ....[39]....
        /*020c*/ 	.word	0x00003470


	//   ....[40]....
        /*0210*/ 	.word	0x00003750


	//   ....[41]....
        /*0214*/ 	.word	0x00003760


	//   ....[42]....
        /*0218*/ 	.word	0x000037f0


	//   ....[43]....
        /*021c*/ 	.word	0x00003820


	//   ....[44]....
        /*0220*/ 	.word	0x00003870


	//   ....[45]....
        /*0224*/ 	.word	0x000038a0


	//   ....[46]....
        /*0228*/ 	.word	0x00003910


	//   ....[47]....
        /*022c*/ 	.word	0x00003950


	//   ....[48]....
        /*0230*/ 	.word	0x000039c0


	//   ....[49]....
        /*0234*/ 	.word	0x000039f0


	//   ....[50]....
        /*0238*/ 	.word	0x00004730


	//   ....[51]....
        /*023c*/ 	.word	0x00004740


	//   ....[52]....
        /*0240*/ 	.word	0x000047d0


	//   ....[53]....
        /*0244*/ 	.word	0x00004800


	//   ....[54]....
        /*0248*/ 	.word	0x00004870


	//   ....[55]....
        /*024c*/ 	.word	0x00004890


	//   ....[56]....
        /*0250*/ 	.word	0x000048f0


	//   ....[57]....
        /*0254*/ 	.word	0x00004900


	//   ....[58]....
        /*0258*/ 	.word	0x00004950


	//   ....[59]....
        /*025c*/ 	.word	0x00004960


	//----- nvinfo : EIATTR_VRC_CTA_INIT_COUNT
	.align		4
.L_157:
        /*0260*/ 	.byte	0x02, 0x4a
	.zero		1
	.zero		1


	//----- nvinfo : EIATTR_EXIT_INSTR_OFFSETS
	.align		4
        /*0264*/ 	.byte	0x04, 0x1c
        /*0266*/ 	.short	(.L_159 - .L_158)


	//   ....[0]....
.L_158:
        /*0268*/ 	.word	0x00000080


	//   ....[1]....
        /*026c*/ 	.word	0x000000c0


	//   ....[2]....
        /*0270*/ 	.word	0x00004bd0


	//   ....[3]....
        /*0274*/ 	.word	0x00004c50


	//----- nvinfo : EIATTR_MAX_THREADS
	.align		4
.L_159:
        /*0278*/ 	.byte	0x04, 0x05
        /*027a*/ 	.short	(.L_161 - .L_160)
.L_160:
        /*027c*/ 	.word	0x00000100
        /*0280*/ 	.word	0x00000001
        /*0284*/ 	.word	0x00000001


	//----- nvinfo : EIATTR_CRS_STACK_SIZE
	.align		4
.L_161:
        /*0288*/ 	.byte	0x04, 0x1e
        /*028a*/ 	.short	(.L_163 - .L_162)
.L_162:
        /*028c*/ 	.word	0x00000000


	//----- nvinfo : EIATTR_CBANK_PARAM_SIZE
	.align		4
.L_163:
        /*0290*/ 	.byte	0x03, 0x19
        /*0292*/ 	.short	0x0021


	//----- nvinfo : EIATTR_PARAM_CBANK
	.align		4
        /*0294*/ 	.byte	0x04, 0x0a
        /*0296*/ 	.short	(.L_165 - .L_164)
	.align		4
.L_164:
        /*0298*/ 	.word	index@(.nv.constant0._ZN3cub18CUB_300001_SM_10006detail6reduce28DeviceReduceSingleTileKernelINS2_10policy_hubIdjN4cuda3__47maximumIvEEE10Policy1000EPdSB_jS8_ddNS5_3std3__410__identityEEEvT0_T1_T2_T3_T4_T6_)
        /*029c*/ 	.short	0x0380
        /*029e*/ 	.short	0x0021


	//----- nvinfo : EIATTR_SW_WAR
	.align		4
.L_165:
        /*02a0*/ 	.byte	0x04, 0x36
        /*02a2*/ 	.short	(.L_167 - .L_166)
.L_166:
        /*02a4*/ 	.word	0x00000008
.L_167:


//--------------------- .nv.info._ZN3cub18CUB_300001_SM_10006detail11EmptyKernelIvEEvv --------------------------
	.section	.nv.info._ZN3cub18CUB_300001_SM_10006detail11EmptyKernelIvEEvv,"",@"SHT_CUDA_INFO"
	.sectionflags	@""
	.align	4


	//----- nvinfo : EIATTR_CUDA_API_VERSION
	.align		4
        /*0000*/ 	.byte	0x04, 0x37
        /*0002*/ 	.short	(.L_169 - .L_168)
.L_168:
        /*0004*/ 	.word	0x00000082


	//----- nvinfo : EIATTR_SPARSE_MMA_MASK
	.align		4
.L_169:
        /*0008*/ 	.byte	0x03, 0x50
        /*000a*/ 	.short	0x0000


	//----- nvinfo : EIATTR_MAXREG_COUNT
	.align		4
        /*000c*/ 	.byte	0x03, 0x1b
        /*000e*/ 	.short	0x00ff


	//----- nvinfo : EIATTR_MERCURY_ISA_VERSION
	.align		4
        /*0010*/ 	.byte	0x03, 0x5f
        /*0012*/ 	.short	0x0101


	//----- nvinfo : EIATTR_VRC_CTA_INIT_COUNT
	.align		4
        /*0014*/ 	.byte	0x02, 0x4a
	.zero		1
	.zero		1


	//----- nvinfo : EIATTR_EXIT_INSTR_OFFSETS
	.align		4
        /*0018*/ 	.byte	0x04, 0x1c
        /*001a*/ 	.short	(.L_171 - .L_170)


	//   ....[0]....
.L_170:
        /*001c*/ 	.word	0x00000010


	//----- nvinfo : EIATTR_SW_WAR
	.align		4
.L_171:
        /*0020*/ 	.byte	0x04, 0x36
        /*0022*/ 	.short	(.L_173 - .L_172)
.L_172:
        /*0024*/ 	.word	0x00000008
.L_173:


//--------------------- .nv.info._Z10initMatrixPdS_i --------------------------
	.section	.nv.info._Z10initMatrixPdS_i,"",@"SHT_CUDA_INFO"
	.sectionflags	@""
	.align	4


	//----- nvinfo : EIATTR_CUDA_API_VERSION
	.align		4
        /*0000*/ 	.byte	0x04, 0x37
        /*0002*/ 	.short	(.L_175 - .L_174)
.L_174:
        /*0004*/ 	.word	0x00000082


	//----- nvinfo : EIATTR_KPARAM_INFO
	.align		4
.L_175:
        /*0008*/ 	.byte	0x04, 0x17
        /*000a*/ 	.short	(.L_177 - .L_176)
.L_176:
        /*000c*/ 	.word	0x00000000
        /*0010*/ 	.short	0x0002
        /*0012*/ 	.short	0x0010
        /*0014*/ 	.byte	0x00, 0xf0, 0x11, 0x00


	//----- nvinfo : EIATTR_KPARAM_INFO
	.align		4
.L_177:
        /*0018*/ 	.byte	0x04, 0x17
        /*001a*/ 	.short	(.L_179 - .L_178)
.L_178:
        /*001c*/ 	.word	0x00000000
        /*0020*/ 	.short	0x0001
        /*0022*/ 	.short	0x0008
        /*0024*/ 	.byte	0x00, 0xf5, 0x21, 0x00


	//----- nvinfo : EIATTR_KPARAM_INFO
	.align		4
.L_179:
        /*0028*/ 	.byte	0x04, 0x17
        /*002a*/ 	.short	(.L_181 - .L_180)
.L_180:
        /*002c*/ 	.word	0x00000000
        /*0030*/ 	.short	0x0000
        /*0032*/ 	.short	0x0000
        /*0034*/ 	.byte	0x00, 0xf5, 0x21, 0x00


	//----- nvinfo : EIATTR_SPARSE_MMA_MASK
	.align		4
.L_181:
        /*0038*/ 	.byte	0x03, 0x50
        /*003a*/ 	.short	0x0000


	//----- nvinfo : EIATTR_MAXREG_COUNT
	.align		4
        /*003c*/ 	.byte	0x03, 0x1b
        /*003e*/ 	.short	0x00ff


	//----- nvinfo : EIATTR_MERCURY_ISA_VERSION
	.align		4
        /*0040*/ 	.byte	0x03, 0x5f
        /*0042*/ 	.short	0x0101


	//----- nvinfo : EIATTR_VRC_CTA_INIT_COUNT
	.align		4
        /*0044*/ 	.byte	0x02, 0x4a
	.zero		1
	.zero		1


	//----- nvinfo : EIATTR_EXIT_INSTR_OFFSETS
	.align		4
        /*0048*/ 	.byte	0x04, 0x1c
        /*004a*/ 	.short	(.L_183 - .L_182)


	//   ....[0]....
.L_182:
        /*004c*/ 	.word	0x000002b0


	//   ....[1]....
        /*0050*/ 	.word	0x000011c0


	//   ....[2]....
        /*0054*/ 	.word	0x000016d0


	//----- nvinfo : EIATTR_CRS_STACK_SIZE
	.align		4
.L_183:
        /*0058*/ 	.byte	0x04, 0x1e
        /*005a*/ 	.short	(.L_185 - .L_184)
.L_184:
        /*005c*/ 	.word	0x00000000


	//----- nvinfo : EIATTR_CBANK_PARAM_SIZE
	.align		4
.L_185:
        /*0060*/ 	.byte	0x03, 0x19
        /*0062*/ 	.short	0x0014


	//----- nvinfo : EIATTR_PARAM_CBANK
	.align		4
        /*0064*/ 	.byte	0x04, 0x0a
        /*0066*/ 	.short	(.L_187 - .L_186)
	.align		4
.L_186:
        /*0068*/ 	.word	index@(.nv.constant0._Z10initMatrixPdS_i)
        /*006c*/ 	.short	0x0380
        /*006e*/ 	.short	0x0014


	//----- nvinfo : EIATTR_SW_WAR
	.align		4
.L_187:
        /*0070*/ 	.byte	0x04, 0x36
        /*0072*/ 	.short	(.L_189 - .L_188)
.L_188:
        /*0074*/ 	.word	0x00000008
.L_189:


//--------------------- .nv.info._Z12iterationMaxPdS_S_ii --------------------------
	.section	.nv.info._Z12iterationMaxPdS_S_ii,"",@"SHT_CUDA_INFO"
	.sectionflags	@""
	.align	4


	//----- nvinfo : EIATTR_CUDA_API_VERSION
	.align		4
        /*0000*/ 	.byte	0x04, 0x37
        /*0002*/ 	.short	(.L_191 - .L_190)
.L_190:
        /*0004*/ 	.word	0x00000082


	//----- nvinfo : EIATTR_KPARAM_INFO
	.align		4
.L_191:
        /*0008*/ 	.byte	0x04, 0x17
        /*000a*/ 	.short	(.L_193 - .L_192)
.L_192:
        /*000c*/ 	.word	0x00000000
        /*0010*/ 	.short	0x0004
        /*0012*/ 	.short	0x001c
        /*0014*/ 	.byte	0x00, 0xf0, 0x11, 0x00


	//----- nvinfo : EIATTR_KPARAM_INFO
	.align		4
.L_193:
        /*0018*/ 	.byte	0x04, 0x17
        /*001a*/ 	.short	(.L_195 - .L_194)
.L_194:
        /*001c*/ 	.word	0x00000000
        /*0020*/ 	.short	0x0003
        /*0022*/ 	.short	0x0018
        /*0024*/ 	.byte	0x00, 0xf0, 0x11, 0x00


	//----- nvinfo : EIATTR_KPARAM_INFO
	.align		4
.L_195:
        /*0028*/ 	.byte	0x04, 0x17
        /*002a*/ 	.short	(.L_197 - .L_196)
.L_196:
        /*002c*/ 	.word	0x00000000
        /*0030*/ 	.short	0x0002
        /*0032*/ 	.short	0x0010
        /*0034*/ 	.byte	0x00, 0xf5, 0x21, 0x00


	//----- nvinfo : EIATTR_KPARAM_INFO
	.align		4
.L_197:
        /*0038*/ 	.byte	0x04, 0x17
        /*003a*/ 	.short	(.L_199 - .L_198)
.L_198:
        /*003c*/ 	.word	0x00000000
        /*0040*/ 	.short	0x0001
        /*0042*/ 	.short	0x0008
        /*0044*/ 	.byte	0x00, 0xf5, 0x21, 0x00


	//----- nvinfo : EIATTR_KPARAM_INFO
	.align		4
.L_199:
        /*0048*/ 	.byte	0x04, 0x17
        /*004a*/ 	.short	(.L_201 - .L_200)
.L_200:
        /*004c*/ 	.word	0x00000000
        /*0050*/ 	.short	0x0000
        /*0052*/ 	.short	0x0000
        /*0054*/ 	.byte	0x00, 0xf5, 0x21, 0x00


	//----- nvinfo : EIATTR_SPARSE_MMA_MASK
	.align		4
.L_201:
        /*0058*/ 	.byte	0x03, 0x50
        /*005a*/ 	.short	0x0000


	//----- nvinfo : EIATTR_MAXREG_COUNT
	.align		4
        /*005c*/ 	.byte	0x03, 0x1b
        /*005e*/ 	.short	0x00ff


	//----- nvinfo : EIATTR_MERCURY_ISA_VERSION
	.align		4
        /*0060*/ 	.byte	0x03, 0x5f
        /*0062*/ 	.short	0x0101


	//----- nvinfo : EIATTR_VRC_CTA_INIT_COUNT
	.align		4
        /*0064*/ 	.byte	0x02, 0x4a
	.zero		1
	.zero		1


	//----- nvinfo : EIATTR_EXIT_INSTR_OFFSETS
	.align		4
        /*0068*/ 	.byte	0x04, 0x1c
        /*006a*/ 	.short	(.L_203 - .L_202)


	//   ....[0]....
.L_202:
        /*006c*/ 	.word	0x00000100


	//   ....[1]....
        /*0070*/ 	.word	0x00000300


	//----- nvinfo : EIATTR_CBANK_PARAM_SIZE
	.align		4
.L_203:
        /*0074*/ 	.byte	0x03, 0x19
        /*0076*/ 	.short	0x0020


	//----- nvinfo : EIATTR_PARAM_CBANK
	.align		4
        /*0078*/ 	.byte	0x04, 0x0a
        /*007a*/ 	.short	(.L_205 - .L_204)
	.align		4
.L_204:
        /*007c*/ 	.word	index@(.nv.constant0._Z12iterationMaxPdS_S_ii)
        /*0080*/ 	.short	0x0380
        /*0082*/ 	.short	0x0020


	//----- nvinfo : EIATTR_SW_WAR
	.align		4
.L_205:
        /*0084*/ 	.byte	0x04, 0x36
        /*0086*/ 	.short	(.L_207 - .L_206)
.L_206:
        /*0088*/ 	.word	0x00000008
.L_207:


//--------------------- .nv.info._Z9iterationPdS_ii --------------------------
	.section	.nv.info._Z9iterationPdS_ii,"",@"SHT_CUDA_INFO"
	.sectionflags	@""
	.align	4


	//----- nvinfo : EIATTR_CUDA_API_VERSION
	.align		4
        /*0000*/ 	.byte	0x04, 0x37
        /*0002*/ 	.short	(.L_209 - .L_208)
.L_208:
        /*0004*/ 	.word	0x00000082


	//----- nvinfo : EIATTR_KPARAM_INFO
	.align		4
.L_209:
        /*0008*/ 	.byte	0x04, 0x17
        /*000a*/ 	.short	(.L_211 - .L_210)
.L_210:
        /*000c*/ 	.word	0x00000000
        /*0010*/ 	.short	0x0003
        /*0012*/ 	.short	0x0014
        /*0014*/ 	.byte	0x00, 0xf0, 0x11, 0x00


	//----- nvinfo : EIATTR_KPARAM_INFO
	.align		4
.L_211:
        /*0018*/ 	.byte	0x04, 0x17
        /*001a*/ 	.short	(.L_213 - .L_212)
.L_212:
        /*001c*/ 	.word	0x00000000
        /*0020*/ 	.short	0x0002
        /*0022*/ 	.short	0x0010
        /*0024*/ 	.byte	0x00, 0xf0, 0x11, 0x00


	//----- nvinfo : EIATTR_KPARAM_INFO
	.align		4
.L_213:
        /*0028*/ 	.byte	0x04, 0x17
        /*002a*/ 	.short	(.L_215 - .L_214)
.L_214:
        /*002c*/ 	.word	0x00000000
        /*0030*/ 	.short	0x0001
        /*0032*/ 	.short	0x0008
        /*0034*/ 	.byte	0x00, 0xf5, 0x21, 0x00


	//----- nvinfo : EIATTR_KPARAM_INFO
	.align		4
.L_215:
        /*0038*/ 	.byte	0x04, 0x17
        /*003a*/ 	.short	(.L_217 - .L_216)
.L_216:
        /*003c*/ 	.word	0x00000000
        /*0040*/ 	.short	0x0000
        /*0042*/ 	.short	0x0000
        /*0044*/ 	.byte	0x00, 0xf5, 0x21, 0x00


	//----- nvinfo : EIATTR_SPARSE_MMA_MASK
	.align		4
.L_217:
        /*0048*/ 	.byte	0x03, 0x50
        /*004a*/ 	.short	0x0000


	//----- nvinfo : EIATTR_MAXREG_COUNT
	.align		4
        /*004c*/ 	.byte	0x03, 0x1b
        /*004e*/ 	.short	0x00ff


	//----- nvinfo : EIATTR_NUM_BARRIERS
	.align		4
        /*0050*/ 	.byte	0x02, 0x4c
        /*0052*/ 	.byte	0x01
	.zero		1


	//----- nvinfo : EIATTR_MERCURY_ISA_VERSION
	.align		4
        /*0054*/ 	.byte	0x03, 0x5f
        /*0056*/ 	.short	0x0101


	//----- nvinfo : EIATTR_VRC_CTA_INIT_COUNT
	.align		4
        /*0058*/ 	.byte	0x02, 0x4a
	.zero		1
	.zero		1


	//----- nvinfo : EIATTR_EXIT_INSTR_OFFSETS
	.align		4
        /*005c*/ 	.byte	0x04, 0x1c
        /*005e*/ 	.short	(.L_219 - .L_218)


	//   ....[0]....
.L_218:
        /*0060*/ 	.word	0x000004c0


	//   ....[1]....
        /*0064*/ 	.word	0x00000510


	//----- nvinfo : EIATTR_CBANK_PARAM_SIZE
	.align		4
.L_219:
        /*0068*/ 	.byte	0x03, 0x19
        /*006a*/ 	.short	0x0018


	//----- nvinfo : EIATTR_PARAM_CBANK
	.align		4
        /*006c*/ 	.byte	0x04, 0x0a
        /*006e*/ 	.short	(.L_221 - .L_220)
	.align		4
.L_220:
        /*0070*/ 	.word	index@(.nv.constant0._Z9iterationPdS_ii)
        /*0074*/ 	.short	0x0380
        /*0076*/ 	.short	0x0018


	//----- nvinfo : EIATTR_SW_WAR
	.align		4
.L_221:
        /*0078*/ 	.byte	0x04, 0x36
        /*007a*/ 	.short	(.L_223 - .L_222)
.L_222:
        /*007c*/ 	.word	0x00000008
.L_223:


//--------------------- .nv.callgraph             --------------------------
	.section	.nv.callgraph,"",@"SHT_CUDA_CALLGRAPH"
	.align	4
	.sectionentsize	8
	.align		4
        /*0000*/ 	.word	0x00000000
	.align		4
        /*0004*/ 	.word	0xffffffff
	.align		4
        /*0008*/ 	.word	0x00000000
	.align		4
        /*000c*/ 	.word	0xfffffffe
	.align		4
        /*0010*/ 	.word	0x00000000
	.align		4
        /*0014*/ 	.word	0xfffffffd
	.align		4
        /*0018*/ 	.word	0x00000000
	.align		4
        /*001c*/ 	.word	0xfffffffc


//--------------------- .nv.constant4             --------------------------
	.section	.nv.constant4,"a",@progbits
	.align	8
	.align		8
.nv.constant4:
        /*0000*/ 	.dword	_ZN34_INTERNAL_00f2c92d_4_k_cu_5f7ff0a74cuda3std3__45__cpo5beginE
	.align		8
        /*0008*/ 	.dword	_ZN34_INTERNAL_00f2c92d_4_k_cu_5f7ff0a74cuda3std3__45__cpo3endE
	.align		8
        /*0010*/ 	.dword	_ZN34_INTERNAL_00f2c92d_4_k_cu_5f7ff0a74cuda3std3__45__cpo6cbeginE
	.align		8
        /*0018*/ 	.dword	_ZN34_INTERNAL_00f2c92d_4_k_cu_5f7ff0a74cuda3std3__45__cpo4cendE
	.align		8
        /*0020*/ 	.dword	_ZN34_INTERNAL_00f2c92d_4_k_cu_5f7ff0a74cuda3std3__45__cpo6rbeginE
	.align		8
        /*0028*/ 	.dword	_ZN34_INTERNAL_00f2c92d_4_k_cu_5f7ff0a74cuda3std3__45__cpo4rendE
	.align		8
        /*0030*/ 	.dword	_ZN34_INTERNAL_00f2c92d_4_k_cu_5f7ff0a74cuda3std3__45__cpo7crbeginE
	.align		8
        /*0038*/ 	.dword	_ZN34_INTERNAL_00f2c92d_4_k_cu_5f7ff0a74cuda3std3__45__cpo5crendE
	.align		8
        /*0040*/ 	.dword	_ZN34_INTERNAL_00f2c92d_4_k_cu_5f7ff0a74cuda3std3__436_GLOBAL__N__00f2c92d_4_k_cu_5f7ff0a76ignoreE
	.align		8
        /*0048*/ 	.dword	_ZN34_INTERNAL_00f2c92d_4_k_cu_5f7ff0a74cuda3std3__419piecewise_constructE
	.align		8
        /*0050*/ 	.dword	_ZN34_INTERNAL_00f2c92d_4_k_cu_5f7ff0a74cuda3std3__48in_placeE
	.align		8
        /*0058*/ 	.dword	_ZN34_INTERNAL_00f2c92d_4_k_cu_5f7ff0a74cuda3std3__420unreachable_sentinelE
	.align		8
        /*0060*/ 	.dword	_ZN34_INTERNAL_00f2c92d_4_k_cu_5f7ff0a74cuda3std3__47nulloptE
	.align		8
        /*0068*/ 	.dword	_ZN34_INTERNAL_00f2c92d_4_k_cu_5f7ff0a74cuda3std3__48unexpectE
	.align		8
        /*0070*/ 	.dword	_ZN34_INTERNAL_00f2c92d_4_k_cu_5f7ff0a74cuda3std6ranges3__45__cpo4swapE
	.align		8
        /*0078*/ 	.dword	_ZN34_INTERNAL_00f2c92d_4_k_cu_5f7ff0a74cuda3std6ranges3__45__cpo9iter_moveE
	.align		8
        /*0080*/ 	.dword	_ZN34_INTERNAL_00f2c92d_4_k_cu_5f7ff0a74cuda3std6ranges3__45__cpo5beginE
	.align		8
        /*0088*/ 	.dword	_ZN34_INTERNAL_00f2c92d_4_k_cu_5f7ff0a74cuda3std6ranges3__45__cpo3endE
	.align		8
        /*0090*/ 	.dword	_ZN34_INTERNAL_00f2c92d_4_k_cu_5f7ff0a74cuda3std6ranges3__45__cpo6cbeginE
	.align		8
        /*0098*/ 	.dword	_ZN34_INTERNAL_00f2c92d_4_k_cu_5f7ff0a74cuda3std6ranges3__45__cpo4cendE
	.align		8
        /*00a0*/ 	.dword	_ZN34_INTERNAL_00f2c92d_4_k_cu_5f7ff0a74cuda3std6ranges3__45__cpo7advanceE
	.align		8
        /*00a8*/ 	.dword	_ZN34_INTERNAL_00f2c92d_4_k_cu_5f7ff0a74cuda3std6ranges3__45__cpo9iter_swapE
	.align		8
        /*00b0*/ 	.dword	_ZN34_INTERNAL_00f2c92d_4_k_cu_5f7ff0a74cuda3std6ranges3__45__cpo4nextE
	.align		8
        /*00b8*/ 	.dword	_ZN34_INTERNAL_00f2c92d_4_k_cu_5f7ff0a74cuda3std6ranges3__45__cpo4prevE
	.align		8
        /*00c0*/ 	.dword	_ZN34_INTERNAL_00f2c92d_4_k_cu_5f7ff0a74cuda3std6ranges3__45__cpo4dataE
	.align		8
        /*00c8*/ 	.dword	_ZN34_INTERNAL_00f2c92d_4_k_cu_5f7ff0a74cuda3std6ranges3__45__cpo5cdataE
	.align		8
        /*00d0*/ 	.dword	_ZN34_INTERNAL_00f2c92d_4_k_cu_5f7ff0a74cuda3std6ranges3__45__cpo4sizeE
	.align		8
        /*00d8*/ 	.dword	_ZN34_INTERNAL_00f2c92d_4_k_cu_5f7ff0a74cuda3std6ranges3__45__cpo5ssizeE
	.align		8
        /*00e0*/ 	.dword	_ZN34_INTERNAL_00f2c92d_4_k_cu_5f7ff0a74cuda3std6ranges3__45__cpo8distanceE
	.align		8
        /*00e8*/ 	.dword	_ZN34_INTERNAL_00f2c92d_4_k_cu_5f7ff0a76thrust24THRUST_300001_SM_1000_NS6system6detail10sequential3seqE
	.align		8
        /*00f0*/ 	.dword	_ZN34_INTERNAL_00f2c92d_4_k_cu_5f7ff0a76thrust24THRUST_300001_SM_1000_NS12placeholders2_1E
	.align		8
        /*00f8*/ 	.dword	_ZN34_INTERNAL_00f2c92d_4_k_cu_5f7ff0a76thrust24THRUST_300001_SM_1000_NS12placeholders2_2E
	.align		8
        /*0100*/ 	.dword	_ZN34_INTERNAL_00f2c92d_4_k_cu_5f7ff0a76thrust24THRUST_300001_SM_1000_NS12placeholders2_3E
	.align		8
        /*0108*/ 	.dword	_ZN34_INTERNAL_00f2c92d_4_k_cu_5f7ff0a76thrust24THRUST_300001_SM_1000_NS12placeholders2_4E
	.align		8
        /*0110*/ 	.dword	_ZN34_INTERNAL_00f2c92d_4_k_cu_5f7ff0a76thrust24THRUST_300001_SM_1000_NS12placeholders2_5E
	.align		8
        /*0118*/ 	.dword	_ZN34_INTERNAL_00f2c92d_4_k_cu_5f7ff0a76thrust24THRUST_300001_SM_1000_NS12placeholders2_6E
	.align		8
        /*0120*/ 	.dword	_ZN34_INTERNAL_00f2c92d_4_k_cu_5f7ff0a76thrust24THRUST_300001_SM_1000_NS12placeholders2_7E
	.align		8
        /*0128*/ 	.dword	_ZN34_INTERNAL_00f2c92d_4_k_cu_5f7ff0a76thrust24THRUST_300001_SM_1000_NS12placeholders2_8E
	.align		8
        /*0130*/ 	.dword	_ZN34_INTERNAL_00f2c92d_4_k_cu_5f7ff0a76thrust24THRUST_300001_SM_1000_NS12placeholders2_9E
	.align		8
        /*0138*/ 	.dword	_ZN34_INTERNAL_00f2c92d_4_k_cu_5f7ff0a76thrust24THRUST_300001_SM_1000_NS12placeholders3_10E


//--------------------- .text._ZN3cub18CUB_300001_SM_10006detail6reduce28DeviceReduceSingleTileKernelINS2_10policy_hubIdjN4cuda3__47maximumIvEEE10Policy1000EPdSB_iS8_ddNS5_3std3__410__identityEEEvT0_T1_T2_T3_T4_T6_ --------------------------
	.section	.text._ZN3cub18CUB_300001_SM_10006detail6reduce28DeviceReduceSingleTileKernelINS2_10policy_hubIdjN4cuda3__47maximumIvEEE10Policy1000EPdSB_iS8_ddNS5_3std3__410__identityEEEvT0_T1_T2_T3_T4_T6_,"ax",@progbits
	.align	128
        .global         _ZN3cub18CUB_300001_SM_10006detail6reduce28DeviceReduceSingleTileKernelINS2_10policy_hubIdjN4cuda3__47maximumIvEEE10Policy1000EPdSB_iS8_ddNS5_3std3__410__identityEEEvT0_T1_T2_T3_T4_T6_
        .type           _ZN3cub18CUB_300001_SM_10006detail6reduce28DeviceReduceSingleTileKernelINS2_10policy_hubIdjN4cuda3__47maximumIvEEE10Policy1000EPdSB_iS8_ddNS5_3std3__410__identityEEEvT0_T1_T2_T3_T4_T6_,@function
        .size           _ZN3cub18CUB_300001_SM_10006detail6reduce28DeviceReduceSingleTileKernelINS2_10policy_hubIdjN4cuda3__47maximumIvEEE10Policy1000EPdSB_iS8_ddNS5_3std3__410__identityEEEvT0_T1_T2_T3_T4_T6_,(.L_x_164 - _ZN3cub18CUB_300001_SM_10006detail6reduce28DeviceReduceSingleTileKernelINS2_10policy_hubIdjN4cuda3__47maximumIvEEE10Policy1000EPdSB_iS8_ddNS5_3std3__410__identityEEEvT0_T1_T2_T3_T4_T6_)
        .other          _ZN3cub18CUB_300001_SM_10006detail6reduce28DeviceReduceSingleTileKernelINS2_10policy_hubIdjN4cuda3__47maximumIvEEE10Policy1000EPdSB_iS8_ddNS5_3std3__410__identityEEEvT0_T1_T2_T3_T4_T6_,@"STO_CUDA_ENTRY STV_DEFAULT"
_ZN3cub18CUB_300001_SM_10006detail6reduce28DeviceReduceSingleTileKernelINS2_10policy_hubIdjN4cuda3__47maximumIvEEE10Policy1000EPdSB_iS8_ddNS5_3std3__410__identityEEEvT0_T1_T2_T3_T4_T6_:
.text._ZN3cub18CUB_300001_SM_10006detail6reduce28DeviceReduceSingleTileKernelINS2_10policy_hubIdjN4cuda3__47maximumIvEEE10Policy1000EPdSB_iS8_ddNS5_3std3__410__identityEEEvT0_T1_T2_T3_T4_T6_:
[----:B------:R-:W-:Y:S01]  /*0000*/  LDC R1, c[0x0][0x37c] ;  /* 0x0000df00ff017b82 */ /* 0x000fe20000000800 */
[----:B------:R-:W0:Y:S01]  /*0010*/  LDCU UR4, c[0x0][0x390] ;  /* 0x00007200ff0477ac */ /* 0x000e220008000800 */
[----:B------:R-:W1:Y:S01]  /*0020*/  LDCU.64 UR6, c[0x0][0x358] ;  /* 0x00006b00ff0677ac */ /* 0x000e620008000a00 */
[----:B0-----:R-:W-:-:S05]  /*0030*/  IMAD.U32 R4, RZ, RZ, UR4 ;  /* 0x00000004ff047e24 */ /* 0x001fca000f8e00ff */
[----:B------:R-:W-:-:S13]  /*0040*/  ISETP.NE.AND P0, PT, R4, RZ, PT ;  /* 0x000000ff0400720c */ /* 0x000fda0003f05270 */
[----:B-1----:R-:W-:Y:S05]  /*0050*/  @P0 BRA `(.L_x_0) ;  /* 0x00000000001c0947 */ /* 0x002fea0003800000 */
[----:B------:R-:W0:Y:S02]  /*0060*/  S2R R0, SR_TID.X ;  /* 0x0000000000007919 */ /* 0x000e240000002100 */
[----:B0-----:R-:W-:-:S13]  /*0070*/  ISETP.NE.AND P0, PT, R0, RZ, PT ;  /* 0x000000ff0000720c */ /* 0x001fda0003f05270 */
[----:B------:R-:W-:Y:S05]  /*0080*/  @P0 EXIT ;  /* 0x000000000000094d */ /* 0x000fea0003800000 */
[----:B------:R-:W0:Y:S08]  /*0090*/  LDC.64 R2, c[0x0][0x388] ;  /* 0x0000e200ff027b82 */ /* 0x000e300000000a00 */
[----:B------:R-:W0:Y:S02]  /*00a0*/  LDC.64 R4, c[0x0][0x398] ;  /* 0x0000e600ff047b82 */ /* 0x000e240000000a00 */
[----:B0-----:R-:W-:Y:S01]  /*00b0*/  STG.E.64 desc[UR6][R2.64], R4 ;  /* 0x0000000402007986 */ /* 0x001fe2000c101b06 */
[----:B------:R-:W-:Y:S05]  /*00c0*/  EXIT ;  /* 0x000000000000794d */ /* 0x000fea0003800000 */
.L_x_0:
[----:B------:R-:W0:Y:S01]  /*00d0*/  LDCU UR4, c[0x0][0x380] ;  /* 0x00007000ff0477ac */ /* 0x000e220008000800 */
[----:B------:R-:W-:Y:S01]  /*00e0*/  BSSY.RECONVERGENT B0, `(.L_x_1) ;  /* 0x00005b3000007945 */ /* 0x000fe20003800200 */
[----:B0-----:R-:W-:-:S09]  /*00f0*/  ULOP3.LUT UP0, URZ, UR4, 0x1f, URZ, 0xc0, !UPT ;  /* 0x0000001f04ff7892 */ /* 0x001fd2000f80c0ff */
[----:B------:R-:W-:Y:S05]  /*0100*/  BRA.U UP0, `(.L_x_2) ;  /* 0x0000002d003c7547 */ /* 0x000fea000b800000 */
[----:B------:R-:W-:-:S13]  /*0110*/  ISETP.GT.AND P0, PT, R4, 0x7ff, PT ;  /* 0x000007ff0400780c */ /* 0x000fda0003f04270 */
[----:B------:R-:W-:Y:S05]  /*0120*/  @P0 BRA `(.L_x_3) ;  /* 0x0000001400e80947 */ /* 0x000fea0003800000 */
[----:B------:R-:W0:Y:S01]  /*0130*/  S2R R3, SR_TID.X ;  /* 0x0000000000037919 */ /* 0x000e220000002100 */
[----:B------:R-:W-:Y:S01]  /*0140*/  BSSY.RECONVERGENT B1, `(.L_x_4) ;  /* 0x0000009000017945 */ /* 0x000fe20003800200 */
[----:B------:R-:W-:Y:S02]  /*0150*/  CS2R R6, SRZ ;  /* 0x0000000000067805 */ /* 0x000fe4000001ff00 */
[----:B0-----:R-:W-:Y:S01]  /*0160*/  ISETP.GE.AND P0, PT, R3, R4, PT ;  /* 0x000000040300720c */ /* 0x001fe20003f06270 */
[----:B------:R-:W-:-:S12]  /*0170*/  IMAD.MOV.U32 R5, RZ, RZ, R3 ;  /* 0x000000ffff057224 */ /* 0x000fd800078e0003 */
[----:B------:R-:W-:Y:S05]  /*0180*/  @P0 BRA `(.L_x_5) ;  /* 0x0000000000100947 */ /* 0x000fea0003800000 */
[----:B------:R-:W0:Y:S02]  /*0190*/  LDC.64 R6, c[0x0][0x380] ;  /* 0x0000e000ff067b82 */ /* 0x000e240000000a00 */
[----:B0-----:R-:W-:-:S06]  /*01a0*/  IMAD.WIDE.U32 R6, R3, 0x8, R6 ;  /* 0x0000000803067825 */ /* 0x001fcc00078e0006 */
[----:B------:R-:W5:Y:S01]  /*01b0*/  LDG.E.64.CONSTANT R6, desc[UR6][R6.64] ;  /* 0x0000000606067981 */ /* 0x000f62000c1e9b00 */
[----:B------:R-:W-:-:S07]  /*01c0*/  VIADD R5, R3, 0x100 ;  /* 0x0000010003057836 */ /* 0x000fce0000000000 */
.L_x_5:
[----:B------:R-:W-:Y:S05]  /*01d0*/  BSYNC.RECONVERGENT B1 ;  /* 0x0000000000017941 */ /* 0x000fea0003800200 */
.L_x_4:
[----:B------:R-:W-:Y:S01]  /*01e0*/  ISETP.GE.AND P0, PT, R5, R4, PT ;  /* 0x000000040500720c */ /* 0x000fe20003f06270 */
[----:B------:R-:W-:-:S12]  /*01f0*/  BSSY.RECONVERGENT B1, `(.L_x_6) ;  /* 0x00000b0000017945 */ /* 0x000fd80003800200 */
[----:B------:R-:W-:Y:S05]  /*0200*/  @P0 BRA `(.L_x_7) ;  /* 0x0000000800b80947 */ /* 0x000fea0003800000 */
[----:B------:R-:W-:Y:S01]  /*0210*/  LOP3.LUT R9, RZ, R5, RZ, 0x33, !PT ;  /* 0x00000005ff097212 */ /* 0x000fe200078e33ff */
[----:B------:R-:W-:Y:S04]  /*0220*/  BSSY.RECONVERGENT B2, `(.L_x_8) ;  /* 0x0000019000027945 */ /* 0x000fe80003800200 */
[----:B------:R-:W-:-:S05]  /*0230*/  IMAD.IADD R0, R9, 0x1, R4 ;  /* 0x0000000109007824 */ /* 0x000fca00078e0204 */
[C---:B------:R-:W-:Y:S02]  /*0240*/  LOP3.LUT R2, R0.reuse, 0x300, RZ, 0xc0, !PT ;  /* 0x0000030000027812 */ /* 0x040fe400078ec0ff */
[----:B------:R-:W-:Y:S02]  /*0250*/  ISETP.GE.U32.AND P0, PT, R0, 0x300, PT ;  /* 0x000003000000780c */ /* 0x000fe40003f06070 */
[----:B------:R-:W-:-:S13]  /*0260*/  ISETP.NE.AND P1, PT, R2, 0x300, PT ;  /* 0x000003000200780c */ /* 0x000fda0003f25270 */
[----:B------:R-:W-:Y:S05]  /*0270*/  @!P1 BRA `(.L_x_9) ;  /* 0x00000000004c9947 */ /* 0x000fea0003800000 */
[----:B------:R-:W0:Y:S01]  /*0280*/  LDC.64 R8, c[0x0][0x380] ;  /* 0x0000e000ff087b82 */ /* 0x000e220000000a00 */
[----:B------:R-:W-:-:S04]  /*0290*/  LEA.HI R0, R0, 0x1, RZ, 0x18 ;  /* 0x0000000100007811 */ /* 0x000fc800078fc0ff */
[----:B------:R-:W-:-:S05]  /*02a0*/  LOP3.LUT R0, R0, 0x3, RZ, 0xc0, !PT ;  /* 0x0000000300007812 */ /* 0x000fca00078ec0ff */
[----:B------:R-:W-:Y:S02]  /*02b0*/  IMAD.MOV R0, RZ, RZ, -R0 ;  /* 0x000000ffff007224 */ /* 0x000fe400078e0a00 */
[----:B0-----:R-:W-:-:S04]  /*02c0*/  IMAD.WIDE.U32 R8, R5, 0x8, R8 ;  /* 0x0000000805087825 */ /* 0x001fc800078e0008 */
[----:B------:R-:W-:Y:S02]  /*02d0*/  IMAD.MOV.U32 R2, RZ, RZ, R8 ;  /* 0x000000ffff027224 */ /* 0x000fe400078e0008 */
[----:B------:R-:W-:-:S07]  /*02e0*/  IMAD.MOV.U32 R11, RZ, RZ, R9 ;  /* 0x000000ffff0b7224 */ /* 0x000fce00078e0009 */
.L_x_10:
[----:B------:R-:W-:Y:S02]  /*02f0*/  IMAD.MOV.U32 R8, RZ, RZ, R2 ;  /* 0x000000ffff087224 */ /* 0x000fe400078e0002 */
[----:B------:R-:W-:-:S06]  /*0300*/  IMAD.MOV.U32 R9, RZ, RZ, R11 ;  /* 0x000000ffff097224 */ /* 0x000fcc00078e000b */
[----:B------:R-:W2:Y:S01]  /*0310*/  LDG.E.64.CONSTANT R8, desc[UR6][R8.64] ;  /* 0x0000000608087981 */ /* 0x000ea2000c1e9b00 */
[----:B------:R-:W-:Y:S01]  /*0320*/  VIADD R0, R0, 0x1 ;  /* 0x0000000100007836 */ /* 0x000fe20000000000 */
[----:B------:R-:W-:Y:S01]  /*0330*/  IADD3 R2, P3, PT, R2, 0x800, RZ ;  /* 0x0000080002027810 */ /* 0x000fe20007f7e0ff */
[----:B------:R-:W-:-:S03]  /*0340*/  VIADD R5, R5, 0x100 ;  /* 0x0000010005057836 */ /* 0x000fc60000000000 */
[----:B------:R-:W-:Y:S01]  /*0350*/  ISETP.NE.AND P2, PT, R0, RZ, PT ;  /* 0x000000ff0000720c */ /* 0x000fe20003f45270 */
[----:B------:R-:W-:Y:S01]  /*0360*/  IMAD.X R11, RZ, RZ, R11, P3 ;  /* 0x000000ffff0b7224 */ /* 0x000fe200018e060b */
[----:B--2--5:R-:W-:-:S06]  /*0370*/  DSETP.GEU.AND P1, PT, R6, R8, PT ;  /* 0x000000080600722a */ /* 0x024fcc0003f2e000 */
[----:B------:R-:W-:Y:S02]  /*0380*/  FSEL R6, R8, R6, !P1 ;  /* 0x0000000608067208 */ /* 0x000fe40004800000 */
[----:B------:R-:W-:-:S03]  /*0390*/  FSEL R7, R9, R7, !P1 ;  /* 0x0000000709077208 */ /* 0x000fc60004800000 */
[----:B------:R-:W-:Y:S05]  /*03a0*/  @P2 BRA `(.L_x_10) ;  /* 0xfffffffc00d02947 */ /* 0x000fea000383ffff */
.L_x_9:
[----:B------:R-:W-:Y:S05]  /*03b0*/  BSYNC.RECONVERGENT B2 ;  /* 0x0000000000027941 */ /* 0x000fea0003800200 */
.L_x_8:
[----:B------:R-:W-:Y:S05]  /*03c0*/  @!P0 BRA `(.L_x_7) ;  /* 0x0000000800488947 */ /* 0x000fea0003800000 */
[----:B------:R-:W-:Y:S01]  /*03d0*/  IMAD.IADD R0, R4, 0x1, -R5 ;  /* 0x0000000104007824 */ /* 0x000fe200078e0a05 */
[----:B------:R-:W-:Y:S01]  /*03e0*/  BSSY.RECONVERGENT B2, `(.L_x_11) ;  /* 0x0000051000027945 */ /* 0x000fe20003800200 */
[----:B------:R-:W-:-:S03]  /*03f0*/  PLOP3.LUT P0, PT, PT, PT, PT, 0x80, 0x8 ;  /* 0x000000000008781c */ /* 0x000fc60003f0f070 */
[----:B------:R-:W-:-:S13]  /*0400*/  ISETP.GT.AND P1, PT, R0, 0xc00, PT ;  /* 0x00000c000000780c */ /* 0x000fda0003f24270 */
[----:B------:R-:W-:Y:S05]  /*0410*/  @!P1 BRA `(.L_x_12) ;  /* 0x0000000400349947 */ /* 0x000fea0003800000 */
[----:B------:R-:W0:Y:S01]  /*0420*/  LDC.64 R8, c[0x0][0x380] ;  /* 0x0000e000ff087b82 */ /* 0x000e220000000a00 */
[----:B------:R-:W-:Y:S01]  /*0430*/  PLOP3.LUT P0, PT, PT, PT, PT, 0x8, 0x80 ;  /* 0x000000000080781c */ /* 0x000fe20003f0e170 */
[----:B------:R-:W-:-:S12]  /*0440*/  VIADD R0, R4, 0xfffff400 ;  /* 0xfffff40004007836 */ /* 0x000fd80000000000 */
.L_x_13:
[----:B0-----:R-:W-:-:S05]  /*0450*/  IMAD.WIDE R30, R5, 0x8, R8 ;  /* 0x00000008051e7825 */ /* 0x001fca00078e0208 */
[----:B------:R-:W2:Y:S04]  /*0460*/  LDG.E.64.CONSTANT R10, desc[UR6][R30.64] ;  /* 0x000000061e0a7981 */ /* 0x000ea8000c1e9b00 */
[----:B------:R-:W3:Y:S04]  /*0470*/  LDG.E.64.CONSTANT R12, desc[UR6][R30.64+0x800] ;  /* 0x000800061e0c7981 */ /* 0x000ee8000c1e9b00 */
[----:B------:R-:W4:Y:S01]  /*0480*/  LDG.E.64.CONSTANT R14, desc[UR6][R30.64+0x1000] ;  /* 0x001000061e0e7981 */ /* 0x000f22000c1e9b00 */
[----:B------:R-:W-:-:S03]  /*0490*/  VIADD R39, R5, 0x400 ;  /* 0x0000040005277836 */ /* 0x000fc60000000000 */
[----:B------:R-:W4:Y:S01]  /*04a0*/  LDG.E.64.CONSTANT R16, desc[UR6][R30.64+0x1800] ;  /* 0x001800061e107981 */ /* 0x000f22000c1e9b00 */
[----:B------:R-:W-:-:S05]  /*04b0*/  IMAD.WIDE R38, R39, 0x8, R8 ;  /* 0x0000000827267825 */ /* 0x000fca00078e0208 */
[----:B------:R-:W4:Y:S04]  /*04c0*/  LDG.E.64.CONSTANT R18, desc[UR6][R38.64] ;  /* 0x0000000626127981 */ /* 0x000f28000c1e9b00 */
[----:B------:R-:W4:Y:S04]  /*04d0*/  LDG.E.64.CONSTANT R20, desc[UR6][R38.64+0x800] ;  /* 0x0008000626147981 */ /* 0x000f28000c1e9b00 */
        /* <DEDUP_REMOVED lines=12> */
[----:B------:R-:W4:Y:S04]  /*05a0*/  LDG.E.64.CONSTANT R38, desc[UR6][R44.64+0x1000] ;  /* 0x001000062c267981 */ /* 0x000f28000c1e9b00 */
[----:B------:R-:W4:Y:S01]  /*05b0*/  LDG.E.64.CONSTANT R40, desc[UR6][R44.64+0x1800] ;  /* 0x001800062c287981 */ /* 0x000f22000c1e9b00 */
[----:B------:R-:W-:-:S05]  /*05c0*/  VIADD R5, R5, 0x1000 ;  /* 0x0000100005057836 */ /* 0x000fca0000000000 */
[----:B------:R-:W-:Y:S01]  /*05d0*/  ISETP.GE.AND P2, PT, R5, R0, PT ;  /* 0x000000000500720c */ /* 0x000fe20003f46270 */
[----:B--2--5:R-:W-:-:S06]  /*05e0*/  DSETP.GEU.AND P1, PT, R6, R10, PT ;  /* 0x0000000a0600722a */ /* 0x024fcc0003f2e000 */
[----:B------:R-:W-:Y:S02]  /*05f0*/  FSEL R6, R10, R6, !P1 ;  /* 0x000000060a067208 */ /* 0x000fe40004800000 */
[----:B------:R-:W-:-:S06]  /*0600*/  FSEL R7, R11, R7, !P1 ;  /* 0x000000070b077208 */ /* 0x000fcc0004800000 */
[----:B---3--:R-:W-:-:S06]  /*0610*/  DSETP.GEU.AND P1, PT, R6, R12, PT ;  /* 0x0000000c0600722a */ /* 0x008fcc0003f2e000 */
[----:B------:R-:W-:Y:S02]  /*0620*/  FSEL R6, R12, R6, !P1 ;  /* 0x000000060c067208 */ /* 0x000fe40004800000 */
[----:B------:R-:W-:-:S06]  /*0630*/  FSEL R7, R13, R7, !P1 ;  /* 0x000000070d077208 */ /* 0x000fcc0004800000 */
[----:B----4-:R-:W-:-:S06]  /*0640*/  DSETP.GEU.AND P1, PT, R6, R14, PT ;  /* 0x0000000e0600722a */ /* 0x010fcc0003f2e000 */
[----:B------:R-:W-:Y:S02]  /*0650*/  FSEL R6, R14, R6, !P1 ;  /* 0x000000060e067208 */ /* 0x000fe40004800000 */
[----:B------:R-:W-:-:S06]  /*0660*/  FSEL R7, R15, R7, !P1 ;  /* 0x000000070f077208 */ /* 0x000fcc0004800000 */
[----:B------:R-:W-:-:S06]  /*0670*/  DSETP.GEU.AND P1, PT, R6, R16, PT ;  /* 0x000000100600722a */ /* 0x000fcc0003f2e000 */
        /* <DEDUP_REMOVED lines=37> */
[----:B------:R-:W-:Y:S01]  /*08d0*/  FSEL R7, R41, R7, !P1 ;  /* 0x0000000729077208 */ /* 0x000fe20004800000 */
[----:B------:R-:W-:Y:S06]  /*08e0*/  @!P2 BRA `(.L_x_13) ;  /* 0xfffffff800d8a947 */ /* 0x000fec000383ffff */
.L_x_12:
[----:B------:R-:W-:Y:S05]  /*08f0*/  BSYNC.RECONVERGENT B2 ;  /* 0x0000000000027941 */ /* 0x000fea0003800200 */
.L_x_11:
[----:B------:R-:W-:Y:S01]  /*0900*/  IMAD.IADD R0, R4, 0x1, -R5 ;  /* 0x0000000104007824 */ /* 0x000fe200078e0a05 */
[----:B------:R-:W-:Y:S04]  /*0910*/  BSSY.RECONVERGENT B2, `(.L_x_14) ;  /* 0x0000029000027945 */ /* 0x000fe80003800200 */
[----:B------:R-:W-:-:S13]  /*0920*/  ISETP.GT.AND P1, PT, R0, 0x400, PT ;  /* 0x000004000000780c */ /* 0x000fda0003f24270 */
[----:B------:R-:W-:Y:S05]  /*0930*/  @!P1 BRA `(.L_x_15) ;  /* 0x0000000000989947 */ /* 0x000fea0003800000 */
[----:B------:R-:W0:Y:S02]  /*0940*/  LDC.64 R18, c[0x0][0x380] ;  /* 0x0000e000ff127b82 */ /* 0x000e240000000a00 */
        /* <DEDUP_REMOVED lines=11> */
[----:B------:R-:W-:Y:S01]  /*0a00*/  VIADD R5, R5, 0x800 ;  /* 0x0000080005057836 */ /* 0x000fe20000000000 */
        /* <DEDUP_REMOVED lines=20> */
[----:B------:R-:W-:Y:S02]  /*0b50*/  FSEL R7, R25, R7, !P0 ;  /* 0x0000000719077208 */ /* 0x000fe40004000000 */
[----:B------:R-:W-:-:S04]  /*0b60*/  PLOP3.LUT P0, PT, PT, PT, PT, 0x8, 0x80 ;  /* 0x000000000080781c */ /* 0x000fc80003f0e170 */
[----:B------:R-:W-:-:S06]  /*0b70*/  DSETP.GEU.AND P1, PT, R6, R26, PT ;  /* 0x0000001a0600722a */ /* 0x000fcc0003f2e000 */
[----:B------:R-:W-:Y:S02]  /*0b80*/  FSEL R6, R26, R6, !P1 ;  /* 0x000000061a067208 */ /* 0x000fe40004800000 */
[----:B------:R-:W-:-:S07]  /*0b90*/  FSEL R7, R27, R7, !P1 ;  /* 0x000000071b077208 */ /* 0x000fce0004800000 */
.L_x_15:
[----:B------:R-:W-:Y:S05]  /*0ba0*/  BSYNC.RECONVERGENT B2 ;  /* 0x0000000000027941 */ /* 0x000fea0003800200 */
.L_x_14:
[----:B------:R-:W-:-:S13]  /*0bb0*/  ISETP.LT.OR P0, PT, R5, R4, P0 ;  /* 0x000000040500720c */ /* 0x000fda0000701670 */
[----:B------:R-:W-:Y:S05]  /*0bc0*/  @!P0 BRA `(.L_x_7) ;  /* 0x0000000000488947 */ /* 0x000fea0003800000 */
[----:B------:R-:W0:Y:S02]  /*0bd0*/  LDC.64 R8, c[0x0][0x380] ;  /* 0x0000e000ff087b82 */ /* 0x000e240000000a00 */
[----:B0-----:R-:W-:-:S05]  /*0be0*/  IMAD.WIDE R8, R5, 0x8, R8 ;  /* 0x0000000805087825 */ /* 0x001fca00078e0208 */
[----:B------:R-:W2:Y:S04]  /*0bf0*/  LDG.E.64.CONSTANT R10, desc[UR6][R8.64] ;  /* 0x00000006080a7981 */ /* 0x000ea8000c1e9b00 */
[----:B------:R-:W3:Y:S04]  /*0c00*/  LDG.E.64.CONSTANT R12, desc[UR6][R8.64+0x800] ;  /* 0x00080006080c7981 */ /* 0x000ee8000c1e9b00 */
[----:B------:R-:W4:Y:S04]  /*0c10*/  LDG.E.64.CONSTANT R14, desc[UR6][R8.64+0x1000] ;  /* 0x00100006080e7981 */ /* 0x000f28000c1e9b00 */
[----:B------:R-:W4:Y:S01]  /*0c20*/  LDG.E.64.CONSTANT R16, desc[UR6][R8.64+0x1800] ;  /* 0x0018000608107981 */ /* 0x000f22000c1e9b00 */
        /* <DEDUP_REMOVED lines=11> */
[----:B------:R-:W-:-:S07]  /*0ce0*/  FSEL R7, R17, R7, !P0 ;  /* 0x0000000711077208 */ /* 0x000fce0004000000 */
.L_x_7:
[----:B------:R-:W-:Y:S05]  /*0cf0*/  BSYNC.RECONVERGENT B1 ;  /* 0x0000000000017941 */ /* 0x000fea0003800200 */
.L_x_6:
[----:B------:R-:W-:-:S13]  /*0d00*/  ISETP.GE.AND P0, PT, R4, 0x100, PT ;  /* 0x000001000400780c */ /* 0x000fda0003f06270 */
[----:B------:R-:W-:Y:S05]  /*0d10*/  @!P0 BRA `(.L_x_16) ;  /* 0x00000004003c8947 */ /* 0x000fea0003800000 */
[----:B------:R-:W0:Y:S01]  /*0d20*/  S2R R8, SR_LANEID ;  /* 0x0000000000087919 */ /* 0x000e220000000000 */
[----:B-----5:R-:W-:Y:S04]  /*0d30*/  SHFL.DOWN PT, R4, R6, 0x1, 0x1f ;  /* 0x08201f0006047f89 */ /* 0x020fe800000e0000 */
[----:B------:R-:W1:Y:S02]  /*0d40*/  SHFL.DOWN PT, R5, R7, 0x1, 0x1f ;  /* 0x08201f0007057f89 */ /* 0x000e6400000e0000 */
[----:B-1----:R-:W-:Y:S01]  /*0d50*/  DSETP.GEU.AND P1, PT, R6, R4, PT ;  /* 0x000000040600722a */ /* 0x002fe20003f2e000 */
[C---:B0-----:R-:W-:Y:S02]  /*0d60*/  ISETP.GT.AND P0, PT, R8.reuse, 0x1e, PT ;  /* 0x0000001e0800780c */ /* 0x041fe40003f04270 */
[----:B------:R-:W-:-:S03]  /*0d70*/  ISETP.NE.AND P2, PT, R8, RZ, PT ;  /* 0x000000ff0800720c */ /* 0x000fc60003f45270 */
[----:B------:R-:W-:Y:S02]  /*0d80*/  FSEL R9, R4, R6, !P1 ;  /* 0x0000000604097208 */ /* 0x000fe40004800000 */
[----:B------:R-:W-:Y:S02]  /*0d90*/  FSEL R5, R5, R7, !P1 ;  /* 0x0000000705057208 */ /* 0x000fe40004800000 */
[----:B------:R-:W-:Y:S02]  /*0da0*/  FSEL R6, R6, R9, P0 ;  /* 0x0000000906067208 */ /* 0x000fe40000000000 */
[----:B------:R-:W-:Y:S02]  /*0db0*/  FSEL R11, R7, R5, P0 ;  /* 0x00000005070b7208 */ /* 0x000fe40000000000 */
[----:B------:R-:W-:Y:S01]  /*0dc0*/  ISETP.GT.AND P0, PT, R8, 0x1d, PT ;  /* 0x0000001d0800780c */ /* 0x000fe20003f04270 */
[----:B------:R-:W-:Y:S01]  /*0dd0*/  SHFL.DOWN PT, R4, R6, 0x2, 0x1f ;  /* 0x08401f0006047f89 */ /* 0x000fe200000e0000 */
[----:B------:R-:W-:Y:S01]  /*0de0*/  @!P2 MOV R2, 0x400 ;  /* 0x000004000002a802 */ /* 0x000fe20000000f00 */
[----:B------:R-:W-:Y:S01]  /*0df0*/  IMAD.MOV.U32 R7, RZ, RZ, R11 ;  /* 0x000000ffff077224 */ /* 0x000fe200078e000b */
[----:B------:R-:W-:Y:S01]  /*0e00*/  @!P2 SHF.R.U32.HI R0, RZ, 0x2, R3 ;  /* 0x00000002ff00a819 */ /* 0x000fe20000011603 */
[----:B------:R-:W0:Y:S03]  /*0e10*/  SHFL.DOWN PT, R5, R11, 0x2, 0x1f ;  /* 0x08401f000b057f89 */ /* 0x000e2600000e0000 */
[----:B------:R-:W-:Y:S01]  /*0e20*/  @!P2 LOP3.LUT R0, R0, 0xf8, RZ, 0xc0, !PT ;  /* 0x000000f80000a812 */ /* 0x000fe200078ec0ff */
[----:B------:R-:W1:Y:S01]  /*0e30*/  @!P2 S2R R9, SR_CgaCtaId ;  /* 0x000000000009a919 */ /* 0x000e620000008800 */
[----:B0-----:R-:W-:-:S06]  /*0e40*/  DSETP.GEU.AND P1, PT, R6, R4, PT ;  /* 0x000000040600722a */ /* 0x001fcc0003f2e000 */
[----:B------:R-:W-:Y:S02]  /*0e50*/  @!P0 FSEL R6, R4, R6, !P1 ;  /* 0x0000000604068208 */ /* 0x000fe40004800000 */
[----:B------:R-:W-:Y:S02]  /*0e60*/  @!P0 FSEL R11, R5, R11, !P1 ;  /* 0x0000000b050b8208 */ /* 0x000fe40004800000 */
[----:B------:R-:W-:Y:S01]  /*0e70*/  ISETP.GT.AND P0, PT, R8, 0x1b, PT ;  /* 0x0000001b0800780c */ /* 0x000fe20003f04270 */
[----:B------:R-:W-:Y:S02]  /*0e80*/  SHFL.DOWN PT, R4, R6, 0x4, 0x1f ;  /* 0x08801f0006047f89 */ /* 0x000fe400000e0000 */
[----:B------:R-:W-:Y:S02]  /*0e90*/  IMAD.MOV.U32 R7, RZ, RZ, R11 ;  /* 0x000000ffff077224 */ /* 0x000fe400078e000b */
[----:B------:R-:W0:Y:S04]  /*0ea0*/  SHFL.DOWN PT, R5, R11, 0x4, 0x1f ;  /* 0x08801f000b057f89 */ /* 0x000e2800000e0000 */
        /* <DEDUP_REMOVED lines=14> */
[----:B0-----:R-:W-:Y:S01]  /*0f90*/  DSETP.GEU.AND P0, PT, R6, R4, PT ;  /* 0x000000040600722a */ /* 0x001fe20003f0e000 */
[----:B-1----:R-:W-:-:S05]  /*0fa0*/  @!P2 LEA R7, R9, R2, 0x18 ;  /* 0x000000020907a211 */ /* 0x002fca00078ec0ff */
[----:B------:R-:W-:Y:S01]  /*0fb0*/  FSEL R4, R4, R6, !P0 ;  /* 0x0000000604047208 */ /* 0x000fe20004000000 */
[----:B------:R-:W-:Y:S01]  /*0fc0*/  @!P2 IMAD.IADD R9, R0, 0x1, R7 ;  /* 0x000000010009a824 */ /* 0x000fe200078e0207 */
[----:B------:R-:W-:Y:S02]  /*0fd0*/  FSEL R5, R5, R11, !P0 ;  /* 0x0000000b05057208 */ /* 0x000fe40004000000 */
[----:B------:R-:W-:Y:S02]  /*0fe0*/  ISETP.NE.AND P0, PT, R3, RZ, PT ;  /* 0x000000ff0300720c */ /* 0x000fe40003f05270 */
[----:B------:R-:W-:Y:S01]  /*0ff0*/  FSEL R6, R6, R4, P1 ;  /* 0x0000000406067208 */ /* 0x000fe20000800000 */
[----:B------:R3:W-:Y:S01]  /*1000*/  @!P2 STS.64 [R9+0x8], R4 ;  /* 0x000008040900a388 */ /* 0x0007e20000000a00 */
[----:B------:R-:W-:Y:S01]  /*1010*/  FSEL R7, R11, R5, P1 ;  /* 0x000000050b077208 */ /* 0x000fe20000800000 */
[----:B------:R-:W-:Y:S08]  /*1020*/  BAR.SYNC.DEFER_BLOCKING 0x0 ;  /* 0x0000000000007b1d */ /* 0x000ff00000010000 */
[----:B------:R-:W-:Y:S05]  /*1030*/  @P0 BRA `(.L_x_17) ;  /* 0x0000004800f40947 */ /* 0x000fea0003800000 */
[----:B------:R-:W0:Y:S01]  /*1040*/  S2UR UR5, SR_CgaCtaId ;  /* 0x00000000000579c3 */ /* 0x000e220000008800 */
[----:B------:R-:W-:Y:S02]  /*1050*/  UMOV UR4, 0x400 ;  /* 0x0000040000047882 */ /* 0x000fe40000000000 */
[----:B0-----:R-:W-:-:S09]  /*1060*/  ULEA UR4, UR5, UR4, 0x18 ;  /* 0x0000000405047291 */ /* 0x001fd2000f8ec0ff */
[----:B---3--:R-:W0:Y:S04]  /*1070*/  LDS.128 R8, [UR4+0x10] ;  /* 0x00001004ff087984 */ /* 0x008e280008000c00 */
[----:B------:R-:W1:Y:S01]  /*1080*/  LDS.128 R12, [UR4+0x20] ;  /* 0x00002004ff0c7984 */ /* 0x000e620008000c00 */
[----:B0-----:R-:W-:-:S06]  /*1090*/  DSETP.GEU.AND P1, PT, R6, R8, PT ;  /* 0x000000080600722a */ /* 0x001fcc0003f2e000 */
[----:B------:R-:W-:Y:S02]  /*10a0*/  FSEL R2, R8, R6, !P1 ;  /* 0x0000000608027208 */ /* 0x000fe40004800000 */
[----:B------:R-:W-:Y:S02]  /*10b0*/  FSEL R3, R9, R7, !P1 ;  /* 0x0000000709037208 */ /* 0x000fe40004800000 */
[----:B------:R-:W0:Y:S04]  /*10c0*/  LDS.128 R4, [UR4+0x30] ;  /* 0x00003004ff047984 */ /* 0x000e280008000c00 */
[----:B------:R-:W-:-:S06]  /*10d0*/  DSETP.GEU.AND P1, PT, R2, R10, PT ;  /* 0x0000000a0200722a */ /* 0x000fcc0003f2e000 */
[----:B------:R-:W-:Y:S02]  /*10e0*/  FSEL R2, R10, R2, !P1 ;  /* 0x000000020a027208 */ /* 0x000fe40004800000 */
[----:B------:R-:W-:-:S06]  /*10f0*/  FSEL R3, R11, R3, !P1 ;  /* 0x000000030b037208 */ /* 0x000fcc0004800000 */
[----:B-1----:R-:W-:-:S06]  /*1100*/  DSETP.GEU.AND P1, PT, R2, R12, PT ;  /* 0x0000000c0200722a */ /* 0x002fcc0003f2e000 */
[----:B------:R-:W-:Y:S02]  /*1110*/  FSEL R8, R12, R2, !P1 ;  /* 0x000000020c087208 */ /* 0x000fe40004800000 */
[----:B------:R-:W-:Y:S02]  /*1120*/  FSEL R9, R13, R3, !P1 ;  /* 0x000000030d097208 */ /* 0x000fe40004800000 */
[----:B------:R-:W1:Y:S04]  /*1130*/  LDS.64 R2, [UR4+0x40] ;  /* 0x00004004ff027984 */ /* 0x000e680008000a00 */
[----:B------:R-:W-:-:S06]  /*1140*/  DSETP.GEU.AND P1, PT, R8, R14, PT ;  /* 0x0000000e0800722a */ /* 0x000fcc0003f2e000 */
[----:B------:R-:W-:Y:S02]  /*1150*/  FSEL R8, R14, R8, !P1 ;  /* 0x000000080e087208 */ /* 0x000fe40004800000 */
[----:B------:R-:W-:-:S06]  /*1160*/  FSEL R9, R15, R9, !P1 ;  /* 0x000000090f097208 */ /* 0x000fcc0004800000 */
[----:B0-----:R-:W-:-:S06]  /*1170*/  DSETP.GEU.AND P1, PT, R8, R4, PT ;  /* 0x000000040800722a */ /* 0x001fcc0003f2e000 */
[----:B------:R-:W-:Y:S02]  /*1180*/  FSEL R4, R4, R8, !P1 ;  /* 0x0000000804047208 */ /* 0x000fe40004800000 */
[----:B------:R-:W-:-:S06]  /*1190*/  FSEL R5, R5, R9, !P1 ;  /* 0x0000000905057208 */ /* 0x000fcc0004800000 */
[----:B------:R-:W-:-:S06]  /*11a0*/  DSETP.GEU.AND P1, PT, R4, R6, PT ;  /* 0x000000060400722a */ /* 0x000fcc0003f2e000 */
[----:B------:R-:W-:Y:S02]  /*11b0*/  FSEL R4, R6, R4, !P1 ;  /* 0x0000000406047208 */ /* 0x000fe40004800000 */
[----:B------:R-:W-:-:S06]  /*11c0*/  FSEL R5, R7, R5, !P1 ;  /* 0x0000000507057208 */ /* 0x000fcc0004800000 */
[----:B-1----:R-:W-:-:S06]  /*11d0*/  DSETP.GEU.AND P1, PT, R4, R2, PT ;  /* 0x000000020400722a */ /* 0x002fcc0003f2e000 */
[----:B------:R-:W-:Y:S02]  /*11e0*/  FSEL R6, R2, R4, !P1 ;  /* 0x0000000402067208 */ /* 0x000fe40004800000 */
[----:B------:R-:W-:Y:S01]  /*11f0*/  FSEL R7, R3, R5, !P1 ;  /* 0x0000000503077208 */ /* 0x000fe20004800000 */
[----:B------:R-:W-:Y:S06]  /*1200*/  BRA `(.L_x_17) ;  /* 0x0000004800807947 */ /* 0x000fec0003800000 */
.L_x_16:
[----:B------:R-:W-:Y:S01]  /*1210*/  LOP3.LUT R0, R3, 0x3e0, RZ, 0xc0, !PT ;  /* 0x000003e003007812 */ /* 0x000fe200078ec0ff */
[----:B------:R-:W0:Y:S03]  /*1220*/  S2R R10, SR_LANEID ;  /* 0x00000000000a7919 */ /* 0x000e260000000000 */
[----:B------:R-:W-:Y:S01]  /*1230*/  LOP3.LUT R9, RZ, R0, RZ, 0x33, !PT ;  /* 0x00000000ff097212 */ /* 0x000fe200078e33ff */
[----:B------:R-:W-:-:S04]  /*1240*/  VIADD R5, R0, 0x20 ;  /* 0x0000002000057836 */ /* 0x000fc80000000000 */
[----:B------:R-:W-:Y:S01]  /*1250*/  IMAD.IADD R9, R9, 0x1, R4 ;  /* 0x0000000109097824 */ /* 0x000fe200078e0204 */
[----:B------:R-:W-:-:S04]  /*1260*/  ISETP.GT.AND P0, PT, R5, R4, PT ;  /* 0x000000040500720c */ /* 0x000fc80003f04270 */
[----:B------:R-:W-:-:S05]  /*1270*/  SEL R5, R9, 0x1f, P0 ;  /* 0x0000001f09057807 */ /* 0x000fca0000000000 */
[----:B-----5:R-:W-:Y:S04]  /*1280*/  SHFL.DOWN PT, R8, R6, 0x1, R5 ;  /* 0x0820000006087989 */ /* 0x020fe800000e0005 */
[----:B------:R-:W1:Y:S01]  /*1290*/  SHFL.DOWN PT, R9, R7, 0x1, R5 ;  /* 0x0820000007097989 */ /* 0x000e6200000e0005 */
[C---:B0-----:R-:W-:Y:S01]  /*12a0*/  ISETP.GE.AND P0, PT, R10.reuse, R5, PT ;  /* 0x000000050a00720c */ /* 0x041fe20003f06270 */
[----:B------:R-:W-:Y:S01]  /*12b0*/  VIADD R0, R10, 0x2 ;  /* 0x000000020a007836 */ /* 0x000fe20000000000 */
[----:B-1----:R-:W-:-:S06]  /*12c0*/  DSETP.GEU.AND P1, PT, R6, R8, PT ;  /* 0x000000080600722a */ /* 0x002fcc0003f2e000 */
[-C--:B------:R-:W-:Y:S02]  /*12d0*/  FSEL R11, R8, R6.reuse, !P1 ;  /* 0x00000006080b7208 */ /* 0x080fe40004800000 */
[-C--:B------:R-:W-:Y:S02]  /*12e0*/  FSEL R9, R9, R7.reuse, !P1 ;  /* 0x0000000709097208 */ /* 0x080fe40004800000 */
[----:B------:R-:W-:Y:S02]  /*12f0*/  FSEL R2, R11, R6, !P0 ;  /* 0x000000060b027208 */ /* 0x000fe40004000000 */
[----:B------:R-:W-:Y:S02]  /*1300*/  FSEL R11, R9, R7, !P0 ;  /* 0x00000007090b7208 */ /* 0x000fe40004000000 */
[----:B------:R-:W-:Y:S01]  /*1310*/  ISETP.GT.AND P0, PT, R0, R5, PT ;  /* 0x000000050000720c */ /* 0x000fe20003f04270 */
[----:B------:R-:W-:Y:S01]  /*1320*/  SHFL.DOWN PT, R8, R2, 0x2, R5 ;  /* 0x0840000002087989 */ /* 0x000fe200000e0005 */
[----:B------:R-:W-:-:S02]  /*1330*/  IMAD.MOV.U32 R6, RZ, RZ, R2 ;  /* 0x000000ffff067224 */ /* 0x000fc400078e0002 */
[----:B------:R-:W-:Y:S01]  /*1340*/  IMAD.MOV.U32 R7, RZ, RZ, R11 ;  /* 0x000000ffff077224 */ /* 0x000fe200078e000b */
[----:B------:R-:W0:Y:S01]  /*1350*/  SHFL.DOWN PT, R9, R11, 0x2, R5 ;  /* 0x084000000b097989 */ /* 0x000e2200000e0005 */
[----:B------:R-:W-:-:S04]  /*1360*/  VIADD R0, R10, 0x4 ;  /* 0x000000040a007836 */ /* 0x000fc80000000000 */
[----:B0-----:R-:W-:-:S06]  /*1370*/  DSETP.GEU.AND P1, PT, R6, R8, PT ;  /* 0x000000080600722a */ /* 0x001fcc0003f2e000 */
[----:B------:R-:W-:Y:S02]  /*1380*/  @!P0 FSEL R2, R8, R2, !P1 ;  /* 0x0000000208028208 */ /* 0x000fe40004800000 */
[----:B------:R-:W-:Y:S02]  /*1390*/  @!P0 FSEL R11, R9, R11, !P1 ;  /* 0x0000000b090b8208 */ /* 0x000fe40004800000 */
[----:B------:R-:W-:Y:S01]  /*13a0*/  ISETP.GT.AND P0, PT, R0, R5, PT ;  /* 0x000000050000720c */ /* 0x000fe20003f04270 */
[----:B------:R-:W-:Y:S01]  /*13b0*/  SHFL.DOWN PT, R6, R2, 0x4, R5 ;  /* 0x0880000002067989 */ /* 0x000fe200000e0005 */
[----:B------:R-:W-:Y:S02]  /*13c0*/  IMAD.MOV.U32 R8, RZ, RZ, R2 ;  /* 0x000000ffff087224 */ /* 0x000fe400078e0002 */
        /* <DEDUP_REMOVED lines=8> */
[----:B------:R-:W-:Y:S01]  /*1450*/  IMAD.MOV.U32 R8, RZ, RZ, R2 ;  /* 0x000000ffff087224 */ /* 0x000fe200078e0002 */
[C---:B------:R-:W-:Y:S01]  /*1460*/  ISETP.NE.AND P0, PT, R10.reuse, RZ, PT ;  /* 0x000000ff0a00720c */ /* 0x040fe20003f05270 */
[----:B------:R-:W-:Y:S01]  /*1470*/  IMAD.MOV.U32 R9, RZ, RZ, R11 ;  /* 0x000000ffff097224 */ /* 0x000fe200078e000b */
[----:B------:R-:W0:Y:S01]  /*1480*/  SHFL.DOWN PT, R7, R11, 0x8, R5 ;  /* 0x090000000b077989 */ /* 0x000e2200000e0005 */
[----:B------:R-:W-:-:S10]  /*1490*/  VIADD R0, R10, 0x10 ;  /* 0x000000100a007836 */ /* 0x000fd40000000000 */
[----:B------:R-:W1:Y:S01]  /*14a0*/  @!P0 S2R R13, SR_CgaCtaId ;  /* 0x00000000000d8919 */ /* 0x000e620000008800 */
[----:B0-----:R-:W-:-:S06]  /*14b0*/  DSETP.GEU.AND P2, PT, R8, R6, PT ;  /* 0x000000060800722a */ /* 0x001fcc0003f4e000 */
[----:B------:R-:W-:Y:S02]  /*14c0*/  @!P1 FSEL R2, R6, R2, !P2 ;  /* 0x0000000206029208 */ /* 0x000fe40005000000 */
[----:B------:R-:W-:Y:S02]  /*14d0*/  @!P1 FSEL R11, R7, R11, !P2 ;  /* 0x0000000b070b9208 */ /* 0x000fe40005000000 */
[----:B------:R-:W-:Y:S01]  /*14e0*/  ISETP.GT.AND P1, PT, R0, R5, PT ;  /* 0x000000050000720c */ /* 0x000fe20003f24270 */
[----:B------:R-:W-:Y:S01]  /*14f0*/  SHFL.DOWN PT, R6, R2, 0x10, R5 ;  /* 0x0a00000002067989 */ /* 0x000fe200000e0005 */
[----:B------:R-:W-:Y:S01]  /*1500*/  IMAD.MOV.U32 R8, RZ, RZ, R2 ;  /* 0x000000ffff087224 */ /* 0x000fe200078e0002 */
[----:B------:R-:W-:Y:S01]  /*1510*/  @!P0 SHF.R.U32.HI R0, RZ, 0x2, R3 ;  /* 0x00000002ff008819 */ /* 0x000fe20000011603 */
[----:B------:R-:W-:Y:S01]  /*1520*/  IMAD.MOV.U32 R9, RZ, RZ, R11 ;  /* 0x000000ffff097224 */ /* 0x000fe200078e000b */
[----:B------:R-:W0:Y:S02]  /*1530*/  SHFL.DOWN PT, R7, R11, 0x10, R5 ;  /* 0x0a0000000b077989 */ /* 0x000e2400000e0005 */
[----:B------:R-:W-:-:S03]  /*1540*/  @!P0 LOP3.LUT R0, R0, 0xf8, RZ, 0xc0, !PT ;  /* 0x000000f800008812 */ /* 0x000fc600078ec0ff */
[----:B0-----:R-:W-:Y:S01]  /*1550*/  DSETP.GEU.AND P2, PT, R8, R6, PT ;  /* 0x000000060800722a */ /* 0x001fe20003f4e000 */
[----:B------:R-:W-:-:S04]  /*1560*/  @!P0 MOV R8, 0x400 ;  /* 0x0000040000088802 */ /* 0x000fc80000000f00 */
[----:B-1----:R-:W-:Y:S02]  /*1570*/  @!P0 LEA R13, R13, R8, 0x18 ;  /* 0x000000080d0d8211 */ /* 0x002fe400078ec0ff */
[----:B------:R-:W-:Y:S02]  /*1580*/  @!P1 FSEL R2, R6, R2, !P2 ;  /* 0x0000000206029208 */ /* 0x000fe40005000000 */
[----:B------:R-:W-:Y:S01]  /*1590*/  @!P1 FSEL R11, R7, R11, !P2 ;  /* 0x0000000b070b9208 */ /* 0x000fe20005000000 */
[----:B------:R-:W-:Y:S02]  /*15a0*/  @!P0 IMAD.IADD R13, R0, 0x1, R13 ;  /* 0x00000001000d8824 */ /* 0x000fe400078e020d */
[----:B------:R-:W-:Y:S02]  /*15b0*/  IMAD.MOV.U32 R6, RZ, RZ, R2 ;  /* 0x000000ffff067224 */ /* 0x000fe400078e0002 */
[----:B------:R-:W-:-:S05]  /*15c0*/  IMAD.MOV.U32 R7, RZ, RZ, R11 ;  /* 0x000000ffff077224 */ /* 0x000fca00078e000b */
[----:B------:R3:W-:Y:S01]  /*15d0*/  @!P0 STS.64 [R13+0x8], R6 ;  /* 0x000008060d008388 */ /* 0x0007e20000000a00 */
[----:B------:R-:W-:Y:S01]  /*15e0*/  BAR.SYNC.DEFER_BLOCKING 0x0 ;  /* 0x0000000000007b1d */ /* 0x000fe20000010000 */
[----:B------:R-:W-:-:S13]  /*15f0*/  ISETP.NE.AND P0, PT, R3, RZ, PT ;  /* 0x000000ff0300720c */ /* 0x000fda0003f05270 */
[----:B---3--:R-:W-:Y:S05]  /*1600*/  @P0 BRA `(.L_x_17) ;  /* 0x0000004400800947 */ /* 0x008fea0003800000 */
[----:B------:R-:W0:Y:S01]  /*1610*/  S2UR UR5, SR_CgaCtaId ;  /* 0x00000000000579c3 */ /* 0x000e220000008800 */
[----:B------:R-:W-:Y:S01]  /*1620*/  UMOV UR4, 0x400 ;  /* 0x0000040000047882 */ /* 0x000fe20000000000 */
[----:B------:R-:W-:Y:S01]  /*1630*/  ISETP.GT.AND P2, PT, R4, 0x20, PT ;  /* 0x000000200400780c */ /* 0x000fe20003f44270 */
[----:B0-----:R-:W-:-:S09]  /*1640*/  ULEA UR4, UR5, UR4, 0x18 ;  /* 0x0000000405047291 */ /* 0x001fd2000f8ec0ff */
[----:B------:R-:W0:Y:S04]  /*1650*/  LDS.128 R16, [UR4+0x10] ;  /* 0x00001004ff107984 */ /* 0x000e280008000c00 */
[----:B------:R-:W1:Y:S04]  /*1660*/  LDS.128 R12, [UR4+0x20] ;  /* 0x00002004ff0c7984 */ /* 0x000e680008000c00 */
[----:B------:R-:W2:Y:S01]  /*1670*/  LDS.128 R8, [UR4+0x30] ;  /* 0x00003004ff087984 */ /* 0x000ea20008000c00 */
[----:B0-----:R-:W-:-:S06]  /*1680*/  DSETP.GEU.AND P1, PT, R6, R16, PT ;  /* 0x000000100600722a */ /* 0x001fcc0003f2e000 */
[-C--:B------:R-:W-:Y:S02]  /*1690*/  FSEL R3, R16, R6.reuse, !P1 ;  /* 0x0000000610037208 */ /* 0x080fe40004800000 */
[-C--:B------:R-:W-:Y:S02]  /*16a0*/  FSEL R17, R17, R7.reuse, !P1 ;  /* 0x0000000711117208 */ /* 0x080fe40004800000 */
[----:B------:R-:W-:Y:S02]  /*16b0*/  FSEL R6, R3, R6, P2 ;  /* 0x0000000603067208 */ /* 0x000fe40001000000 */
[----:B------:R-:W-:Y:S02]  /*16c0*/  FSEL R7, R17, R7, P2 ;  /* 0x0000000711077208 */ /* 0x000fe40001000000 */
[C---:B------:R-:W-:Y:S01]  /*16d0*/  ISETP.GT.AND P1, PT, R4.reuse, 0x40, PT ;  /* 0x000000400400780c */ /* 0x040fe20003f24270 */
[----:B------:R-:W-:Y:S01]  /*16e0*/  IMAD.MOV.U32 R2, RZ, RZ, R6 ;  /* 0x000000ffff027224 */ /* 0x000fe200078e0006 */
[----:B------:R-:W-:Y:S01]  /*16f0*/  ISETP.GT.AND P2, PT, R4, 0x60, PT ;  /* 0x000000600400780c */ /* 0x000fe20003f44270 */
[----:B------:R-:W-:-:S06]  /*1700*/  IMAD.MOV.U32 R3, RZ, RZ, R7 ;  /* 0x000000ffff037224 */ /* 0x000fcc00078e0007 */
[----:B------:R-:W-:-:S06]  /*1710*/  DSETP.GEU.AND P3, PT, R2, R18, PT ;  /* 0x000000120200722a */ /* 0x000fcc0003f6e000 */
[----:B------:R-:W-:Y:S02]  /*1720*/  @P1 FSEL R6, R18, R6, !P3 ;  /* 0x0000000612061208 */ /* 0x000fe40005800000 */
[----:B------:R-:W-:Y:S02]  /*1730*/  @P1 FSEL R7, R19, R7, !P3 ;  /* 0x0000000713071208 */ /* 0x000fe40005800000 */
[----:B------:R-:W-:Y:S01]  /*1740*/  ISETP.GT.AND P1, PT, R4, 0x80, PT ;  /* 0x000000800400780c */ /* 0x000fe20003f24270 */
[----:B------:R-:W-:Y:S02]  /*1750*/  IMAD.MOV.U32 R2, RZ, RZ, R6 ;  /* 0x000000ffff027224 */ /* 0x000fe400078e0006 */
[----:B------:R-:W-:-:S06]  /*1760*/  IMAD.MOV.U32 R3, RZ, RZ, R7 ;  /* 0x000000ffff037224 */ /* 0x000fcc00078e0007 */
[----:B-1----:R-:W-:Y:S01]  /*1770*/  DSETP.GEU.AND P3, PT, R2, R12, PT ;  /* 0x0000000c0200722a */ /* 0x002fe20003f6e000 */
[----:B------:R-:W0:Y:S05]  /*1780*/  LDS.64 R2, [UR4+0x40] ;  /* 0x00004004ff027984 */ /* 0x000e2a0008000a00 */
[----:B------:R-:W-:Y:S02]  /*1790*/  @P2 FSEL R6, R12, R6, !P3 ;  /* 0x000000060c062208 */ /* 0x000fe40005800000 */
[----:B------:R-:W-:Y:S02]  /*17a0*/  @P2 FSEL R7, R13, R7, !P3 ;  /* 0x000000070d072208 */ /* 0x000fe40005800000 */
[----:B------:R-:W-:-:S04]  /*17b0*/  ISETP.GT.AND P2, PT, R4, 0xa0, PT ;  /* 0x000000a00400780c */ /* 0x000fc80003f44270 */
[----:B------:R-:W-:-:S06]  /*17c0*/  DSETP.GEU.AND P3, PT, R6, R14, PT ;  /* 0x0000000e0600722a */ /* 0x000fcc0003f6e000 */
[----:B------:R-:W-:Y:S02]  /*17d0*/  @P1 FSEL R6, R14, R6, !P3 ;  /* 0x000000060e061208 */ /* 0x000fe40005800000 */
[----:B------:R-:W-:Y:S02]  /*17e0*/  @P1 FSEL R7, R15, R7, !P3 ;  /* 0x000000070f071208 */ /* 0x000fe40005800000 */
[----:B------:R-:W-:-:S04]  /*17f0*/  ISETP.GT.AND P1, PT, R4, 0xc0, PT ;  /* 0x000000c00400780c */ /* 0x000fc80003f24270 */
[----:B--2---:R-:W-:-:S06]  /*1800*/  DSETP.GEU.AND P3, PT, R6, R8, PT ;  /* 0x000000080600722a */ /* 0x004fcc0003f6e000 */
[----:B------:R-:W-:Y:S02]  /*1810*/  @P2 FSEL R6, R8, R6, !P3 ;  /* 0x0000000608062208 */ /* 0x000fe40005800000 */
[----:B------:R-:W-:Y:S02]  /*1820*/  @P2 FSEL R7, R9, R7, !P3 ;  /* 0x0000000709072208 */ /* 0x000fe40005800000 */
[----:B------:R-:W-:-:S04]  /*1830*/  ISETP.GT.AND P2, PT, R4, 0xe0, PT ;  /* 0x000000e00400780c */ /* 0x000fc80003f44270 */
[----:B------:R-:W-:-:S06]  /*1840*/  DSETP.GEU.AND P3, PT, R6, R10, PT ;  /* 0x0000000a0600722a */ /* 0x000fcc0003f6e000 */
[----:B------:R-:W-:Y:S02]  /*1850*/  @P1 FSEL R6, R10, R6, !P3 ;  /* 0x000000060a061208 */ /* 0x000fe40005800000 */
[----:B------:R-:W-:-:S03]  /*1860*/  @P1 FSEL R7, R11, R7, !P3 ;  /* 0x000000070b071208 */ /* 0x000fc60005800000 */
[----:B------:R-:W-:Y:S02]  /*1870*/  IMAD.MOV.U32 R4, RZ, RZ, R6 ;  /* 0x000000ffff047224 */ /* 0x000fe400078e0006 */
[----:B------:R-:W-:-:S06]  /*1880*/  IMAD.MOV.U32 R5, RZ, RZ, R7 ;  /* 0x000000ffff057224 */ /* 0x000fcc00078e0007 */
[----:B0-----:R-:W-:-:S06]  /*1890*/  DSETP.GEU.AND P1, PT, R4, R2, PT ;  /* 0x000000020400722a */ /* 0x001fcc0003f2e000 */
[----:B------:R-:W-:Y:S02]  /*18a0*/  @P2 FSEL R6, R2, R6, !P1 ;  /* 0x0000000602062208 */ /* 0x000fe40004800000 */
[----:B------:R-:W-:Y:S01]  /*18b0*/  @P2 FSEL R7, R3, R7, !P1 ;  /* 0x0000000703072208 */ /* 0x000fe20004800000 */
[----:B------:R-:W-:Y:S06]  /*18c0*/  BRA `(.L_x_17) ;  /* 0x0000004000d07947 */ /* 0x000fec0003800000 */
.L_x_3:
[----:B------:R-:W0:Y:S01]  /*18d0*/  S2R R0, SR_TID.X ;  /* 0x0000000000007919 */ /* 0x000e220000002100 */
[----:B------:R-:W1:Y:S02]  /*18e0*/  LDCU.64 UR4, c[0x0][0x380] ;  /* 0x00007000ff0477ac */ /* 0x000e640008000a00 */
[----:B-1----:R-:W-:Y:S02]  /*18f0*/  IMAD.U32 R2, RZ, RZ, UR4 ;  /* 0x00000004ff027e24 */ /* 0x002fe4000f8e00ff */
[----:B------:R-:W-:Y:S02]  /*1900*/  IMAD.U32 R3, RZ, RZ, UR5 ;  /* 0x00000005ff037e24 */ /* 0x000fe4000f8e00ff */
[----:B0-----:R-:W-:-:S04]  /*1910*/  IMAD.SHL.U32 R5, R0, 0x4, RZ ;  /* 0x0000000400057824 */ /* 0x001fc800078e00ff */
[----:B------:R-:W-:-:S05]  /*1920*/  IMAD.WIDE.U32 R6, R5, 0x8, R2 ;  /* 0x0000000805067825 */ /* 0x000fca00078e0002 */
[----:B------:R-:W2:Y:S04]  /*1930*/  LDG.E.128.CONSTANT R20, desc[UR6][R6.64] ;  /* 0x0000000606147981 */ /* 0x000ea8000c1e9d00 */
[----:B------:R-:W3:Y:S04]  /*1940*/  LDG.E.128.CONSTANT R12, desc[UR6][R6.64+0x10] ;  /* 0x00001006060c7981 */ /* 0x000ee8000c1e9d00 */
[----:B------:R-:W4:Y:S04]  /*1950*/  LDG.E.128.CONSTANT R8, desc[UR6][R6.64+0x2000] ;  /* 0x0020000606087981 */ /* 0x000f28000c1e9d00 */
[----:B------:R0:W5:Y:S01]  /*1960*/  LDG.E.128.CONSTANT R16, desc[UR6][R6.64+0x2010] ;  /* 0x0020100606107981 */ /* 0x000162000c1e9d00 */
[----:B------:R-:W-:Y:S01]  /*1970*/  ISETP.GE.U32.AND P1, PT, R4, 0x1000, PT ;  /* 0x000010000400780c */ /* 0x000fe20003f26070 */
[----:B------:R-:W-:Y:S01]  /*1980*/  UMOV UR4, 0x800 ;  /* 0x0000080000047882 */ /* 0x000fe20000000000 */
[----:B--2---:R-:W-:-:S06]  /*1990*/  DSETP.GEU.AND P0, PT, R20, R22, PT ;  /* 0x000000161400722a */ /* 0x004fcc0003f0e000 */
[----:B------:R-:W-:Y:S02]  /*19a0*/  FSEL R20, R22, R20, !P0 ;  /* 0x0000001416147208 */ /* 0x000fe40004000000 */
[----:B------:R-:W-:-:S06]  /*19b0*/  FSEL R21, R23, R21, !P0 ;  /* 0x0000001517157208 */ /* 0x000fcc0004000000 */
[----:B---3--:R-:W-:-:S06]  /*19c0*/  DSETP.GEU.AND P0, PT, R20, R12, PT ;  /* 0x0000000c1400722a */ /* 0x008fcc0003f0e000 */
[----:B------:R-:W-:Y:S02]  /*19d0*/  FSEL R12, R12, R20, !P0 ;  /* 0x000000140c0c7208 */ /* 0x000fe40004000000 */
[----:B------:R-:W-:-:S06]  /*19e0*/  FSEL R13, R13, R21, !P0 ;  /* 0x000000150d0d7208 */ /* 0x000fcc0004000000 */
[----:B------:R-:W-:-:S06]  /*19f0*/  DSETP.GEU.AND P0, PT, R12, R14, PT ;  /* 0x0000000e0c00722a */ /* 0x000fcc0003f0e000 */
[----:B------:R-:W-:Y:S02]  /*1a00*/  FSEL R12, R14, R12, !P0 ;  /* 0x0000000c0e0c7208 */ /* 0x000fe40004000000 */
[----:B------:R-:W-:-:S06]  /*1a10*/  FSEL R13, R15, R13, !P0 ;  /* 0x0000000d0f0d7208 */ /* 0x000fcc0004000000 */
[----:B----4-:R-:W-:-:S06]  /*1a20*/  DSETP.GEU.AND P0, PT, R12, R8, PT ;  /* 0x000000080c00722a */ /* 0x010fcc0003f0e000 */
[----:B0-----:R-:W-:Y:S02]  /*1a30*/  FSEL R6, R8, R12, !P0 ;  /* 0x0000000c08067208 */ /* 0x001fe40004000000 */
[----:B------:R-:W-:-:S06]  /*1a40*/  FSEL R7, R9, R13, !P0 ;  /* 0x0000000d09077208 */ /* 0x000fcc0004000000 */
[----:B------:R-:W-:-:S06]  /*1a50*/  DSETP.GEU.AND P0, PT, R6, R10, PT ;  /* 0x0000000a0600722a */ /* 0x000fcc0003f0e000 */
[----:B------:R-:W-:Y:S02]  /*1a60*/  FSEL R6, R10, R6, !P0 ;  /* 0x000000060a067208 */ /* 0x000fe40004000000 */
[----:B------:R-:W-:-:S06]  /*1a70*/  FSEL R7, R11, R7, !P0 ;  /* 0x000000070b077208 */ /* 0x000fcc0004000000 */
[----:B-----5:R-:W-:-:S06]  /*1a80*/  DSETP.GEU.AND P0, PT, R6, R16, PT ;  /* 0x000000100600722a */ /* 0x020fcc0003f0e000 */
[----:B------:R-:W-:Y:S02]  /*1a90*/  FSEL R6, R16, R6, !P0 ;  /* 0x0000000610067208 */ /* 0x000fe40004000000 */
[----:B------:R-:W-:-:S06]  /*1aa0*/  FSEL R7, R17, R7, !P0 ;  /* 0x0000000711077208 */ /* 0x000fcc0004000000 */
[----:B------:R-:W-:-:S06]  /*1ab0*/  DSETP.GEU.AND P0, PT, R6, R18, PT ;  /* 0x000000120600722a */ /* 0x000fcc0003f0e000 */
[----:B------:R-:W-:Y:S02]  /*1ac0*/  FSEL R6, R18, R6, !P0 ;  /* 0x0000000612067208 */ /* 0x000fe40004000000 */
[----:B------:R-:W-:Y:S01]  /*1ad0*/  FSEL R7, R19, R7, !P0 ;  /* 0x0000000713077208 */ /* 0x000fe20004000000 */
[----:B------:R-:W-:Y:S06]  /*1ae0*/  @!P1 BRA `(.L_x_18) ;  /* 0x0000000000a49947 */ /* 0x000fec0003800000 */
[----:B------:R-:W0:Y:S01]  /*1af0*/  LDC R24, c[0x0][0x390] ;  /* 0x0000e400ff187b82 */ /* 0x000e220000000800 */
[----:B------:R-:W-:Y:S01]  /*1b00*/  VIADD R25, R4, 0xfffff800 ;  /* 0xfffff80004197836 */ /* 0x000fe20000000000 */
[----:B------:R-:W-:-:S06]  /*1b10*/  UMOV UR4, 0x800 ;  /* 0x0000080000047882 */ /* 0x000fcc0000000000 */
[----:B------:R-:W1:Y:S02]  /*1b20*/  LDC.64 R2, c[0x0][0x380] ;  /* 0x0000e000ff027b82 */ /* 0x000e640000000a00 */
.L_x_20:
[----:B------:R-:W-:-:S04]  /*1b30*/  VIADD R27, R5, UR4 ;  /* 0x00000004051b7c36 */ /* 0x000fc80008000000 */
[----:B-1----:R-:W-:-:S05]  /*1b40*/  IMAD.WIDE.U32 R26, R27, 0x8, R2 ;  /* 0x000000081b1a7825 */ /* 0x002fca00078e0002 */
[----:B------:R-:W2:Y:S04]  /*1b50*/  LDG.E.128.CONSTANT R12, desc[UR6][R26.64] ;  /* 0x000000061a0c7981 */ /* 0x000ea8000c1e9d00 */
[----:B------:R-:W3:Y:S04]  /*1b60*/  LDG.E.128.CONSTANT R16, desc[UR6][R26.64+0x10] ;  /* 0x000010061a107981 */ /* 0x000ee8000c1e9d00 */
[----:B------:R-:W4:Y:S04]  /*1b70*/  LDG.E.128.CONSTANT R20, desc[UR6][R26.64+0x2000] ;  /* 0x002000061a147981 */ /* 0x000f28000c1e9d00 */
[----:B------:R-:W5:Y:S01]  /*1b80*/  LDG.E.128.CONSTANT R8, desc[UR6][R26.64+0x2010] ;  /* 0x002010061a087981 */ /* 0x000f62000c1e9d00 */
[----:B0-----:R-:W-:Y:S01]  /*1b90*/  IMAD.MOV.U32 R4, RZ, RZ, R24 ;  /* 0x000000ffff047224 */ /* 0x001fe200078e0018 */
[----:B--2---:R-:W-:-:S06]  /*1ba0*/  DSETP.GEU.AND P0, PT, R6, R12, PT ;  /* 0x0000000c0600722a */ /* 0x004fcc0003f0e000 */
[----:B------:R-:W-:Y:S02]  /*1bb0*/  FSEL R6, R12, R6, !P0 ;  /* 0x000000060c067208 */ /* 0x000fe40004000000 */
[----:B------:R-:W-:-:S06]  /*1bc0*/  FSEL R7, R13, R7, !P0 ;  /* 0x000000070d077208 */ /* 0x000fcc0004000000 */
[----:B------:R-:W-:-:S06]  /*1bd0*/  DSETP.GEU.AND P0, PT, R6, R14, PT ;  /* 0x0000000e0600722a */ /* 0x000fcc0003f0e000 */
        /* <DEDUP_REMOVED lines=14> */
[----:B-----5:R-:W-:-:S06]  /*1cc0*/  DSETP.GEU.AND P0, PT, R6, R8, PT ;  /* 0x000000080600722a */ /* 0x020fcc0003f0e000 */
[----:B------:R-:W-:Y:S01]  /*1cd0*/  FSEL R6, R8, R6, !P0 ;  /* 0x0000000608067208 */ /* 0x000fe20004000000 */
[----:B------:R-:W-:Y:S01]  /*1ce0*/  VIADD R8, R4, -UR4 ;  /* 0x8000000404087c36 */ /* 0x000fe20008000000 */
[----:B------:R-:W-:-:S04]  /*1cf0*/  FSEL R7, R9, R7, !P0 ;  /* 0x0000000709077208 */ /* 0x000fc80004000000 */
[----:B------:R-:W-:Y:S02]  /*1d00*/  ISETP.GE.AND P1, PT, R8, 0x800, PT ;  /* 0x000008000800780c */ /* 0x000fe40003f26270 */
[----:B------:R-:W-:-:S06]  /*1d10*/  DSETP.GEU.AND P0, PT, R6, R10, PT ;  /* 0x0000000a0600722a */ /* 0x000fcc0003f0e000 */
[----:B------:R-:W-:Y:S02]  /*1d20*/  FSEL R6, R10, R6, !P0 ;  /* 0x000000060a067208 */ /* 0x000fe40004000000 */
[----:B------:R-:W-:-:S03]  /*1d30*/  FSEL R7, R11, R7, !P0 ;  /* 0x000000070b077208 */ /* 0x000fc60004000000 */
[----:B------:R-:W-:Y:S05]  /*1d40*/  @!P1 BRA `(.L_x_19) ;  /* 0x0000000c00009947 */ /* 0x000fea0003800000 */
[----:B------:R-:W-:-:S06]  /*1d50*/  UIADD3 UR4, UPT, UPT, UR4, 0x800, URZ ;  /* 0x0000080004047890 */ /* 0x000fcc000fffe0ff */
[----:B------:R-:W-:-:S13]  /*1d60*/  ISETP.LT.AND P0, PT, R25, UR4, PT ;  /* 0x0000000419007c0c */ /* 0x000fda000bf01270 */
[----:B------:R-:W-:Y:S05]  /*1d70*/  @!P0 BRA `(.L_x_20) ;  /* 0xfffffffc006c8947 */ /* 0x000fea000383ffff */
.L_x_18:
[----:B------:R-:W-:-:S13]  /*1d80*/  ISETP.LE.AND P0, PT, R4, UR4, PT ;  /* 0x0000000404007c0c */ /* 0x000fda000bf03270 */
[----:B------:R-:W-:Y:S05]  /*1d90*/  @P0 BRA `(.L_x_19) ;  /* 0x0000000800ec0947 */ /* 0x000fea0003800000 */
[----:B------:R-:W-:Y:S01]  /*1da0*/  VIADD R41, R4, -UR4 ;  /* 0x8000000404297c36 */ /* 0x000fe20008000000 */
[----:B------:R-:W-:Y:S04]  /*1db0*/  BSSY.RECONVERGENT B1, `(.L_x_19) ;  /* 0x00000b9000017945 */ /* 0x000fe80003800200 */
[----:B------:R-:W-:-:S13]  /*1dc0*/  ISETP.GE.AND P0, PT, R0, R41, PT ;  /* 0x000000290000720c */ /* 0x000fda0003f06270 */
[----:B------:R-:W-:Y:S05]  /*1dd0*/  @P0 BRA `(.L_x_21) ;  /* 0x0000000800d80947 */ /* 0x000fea0003800000 */
[----:B------:R-:W-:Y:S01]  /*1de0*/  LOP3.LUT R5, RZ, R0, RZ, 0x33, !PT ;  /* 0x00000000ff057212 */ /* 0x000fe200078e33ff */
[----:B------:R-:W-:Y:S01]  /*1df0*/  BSSY.RECONVERGENT B2, `(.L_x_22) ;  /* 0x0000016000027945 */ /* 0x000fe20003800200 */
[----:B------:R-:W-:Y:S02]  /*1e00*/  IMAD.MOV.U32 R40, RZ, RZ, R0 ;  /* 0x000000ffff287224 */ /* 0x000fe400078e0000 */
[----:B------:R-:W-:-:S04]  /*1e10*/  IADD3 R4, PT, PT, R4, -UR4, R5 ;  /* 0x8000000404047c10 */ /* 0x000fc8000fffe005 */
[C---:B------:R-:W-:Y:S02]  /*1e20*/  LOP3.LUT R5, R4.reuse, 0x300, RZ, 0xc0, !PT ;  /* 0x0000030004057812 */ /* 0x040fe400078ec0ff */
[----:B------:R-:W-:Y:S02]  /*1e30*/  ISETP.GE.U32.AND P2, PT, R4, 0x300, PT ;  /* 0x000003000400780c */ /* 0x000fe40003f46070 */
[----:B------:R-:W-:-:S13]  /*1e40*/  ISETP.NE.AND P0, PT, R5, 0x300, PT ;  /* 0x000003000500780c */ /* 0x000fda0003f05270 */
[----:B------:R-:W-:Y:S05]  /*1e50*/  @!P0 BRA `(.L_x_23) ;  /* 0x00000000003c8947 */ /* 0x000fea0003800000 */
[----:B------:R-:W-:Y:S01]  /*1e60*/  LEA.HI R4, R4, 0x1, RZ, 0x18 ;  /* 0x0000000104047811 */ /* 0x000fe200078fc0ff */
[----:B------:R-:W-:Y:S02]  /*1e70*/  VIADD R9, R0, UR4 ;  /* 0x0000000400097c36 */ /* 0x000fe40008000000 */
[----:B------:R-:W-:Y:S01]  /*1e80*/  IMAD.MOV.U32 R40, RZ, RZ, R0 ;  /* 0x000000ffff287224 */ /* 0x000fe200078e0000 */
[----:B------:R-:W-:-:S05]  /*1e90*/  LOP3.LUT R4, R4, 0x3, RZ, 0xc0, !PT ;  /* 0x0000000304047812 */ /* 0x000fca00078ec0ff */
[----:B------:R-:W-:-:S07]  /*1ea0*/  IMAD.MOV R8, RZ, RZ, -R4 ;  /* 0x000000ffff087224 */ /* 0x000fce00078e0a04 */
.L_x_24:
[----:B------:R-:W-:-:S06]  /*1eb0*/  IMAD.WIDE.U32 R4, R9, 0x8, R2 ;  /* 0x0000000809047825 */ /* 0x000fcc00078e0002 */
[----:B------:R-:W2:Y:S01]  /*1ec0*/  LDG.E.64.CONSTANT R4, desc[UR6][R4.64] ;  /* 0x0000000604047981 */ /* 0x000ea2000c1e9b00 */
[----:B------:R-:W-:Y:S02]  /*1ed0*/  VIADD R8, R8, 0x1 ;  /* 0x0000000108087836 */ /* 0x000fe40000000000 */
[----:B------:R-:W-:Y:S02]  /*1ee0*/  VIADD R40, R40, 0x100 ;  /* 0x0000010028287836 */ /* 0x000fe40000000000 */
[----:B------:R-:W-:Y:S01]  /*1ef0*/  VIADD R9, R9, 0x100 ;  /* 0x0000010009097836 */ /* 0x000fe20000000000 */
[----:B------:R-:W-:Y:S01]  /*1f00*/  ISETP.NE.AND P1, PT, R8, RZ, PT ;  /* 0x000000ff0800720c */ /* 0x000fe20003f25270 */
[----:B--2---:R-:W-:-:S06]  /*1f10*/  DSETP.GEU.AND P0, PT, R6, R4, PT ;  /* 0x000000040600722a */ /* 0x004fcc0003f0e000 */
[----:B------:R-:W-:Y:S02]  /*1f20*/  FSEL R6, R4, R6, !P0 ;  /* 0x0000000604067208 */ /* 0x000fe40004000000 */
[----:B------:R-:W-:-:S04]  /*1f30*/  FSEL R7, R5, R7, !P0 ;  /* 0x0000000705077208 */ /* 0x000fc80004000000 */
[----:B------:R-:W-:Y:S05]  /*1f40*/  @P1 BRA `(.L_x_24) ;  /* 0xfffffffc00d81947 */ /* 0x000fea000383ffff */
.L_x_23:
[----:B------:R-:W-:Y:S05]  /*1f50*/  BSYNC.RECONVERGENT B2 ;  /* 0x0000000000027941 */ /* 0x000fea0003800200 */
.L_x_22:
[----:B------:R-:W-:Y:S05]  /*1f60*/  @!P2 BRA `(.L_x_21) ;  /* 0x000000080074a947 */ /* 0x000fea0003800000 */
[----:B------:R-:W0:Y:S01]  /*1f70*/  LDCU.64 UR8, c[0x0][0x380] ;  /* 0x00007000ff0877ac */ /* 0x000e220008000a00 */
[----:B------:R-:W-:Y:S01]  /*1f80*/  IMAD.IADD R9, R41, 0x1, -R40 ;  /* 0x0000000129097824 */ /* 0x000fe200078e0a28 */
[C---:B------:R-:W-:Y:S01]  /*1f90*/  IADD3 R5, P0, PT, R40.reuse, UR4, RZ ;  /* 0x0000000428057c10 */ /* 0x040fe2000ff1e0ff */
[----:B------:R-:W-:Y:S01]  /*1fa0*/  BSSY.RECONVERGENT B2, `(.L_x_25) ;  /* 0x0000059000027945 */ /* 0x000fe20003800200 */
[----:B------:R-:W-:Y:S02]  /*1fb0*/  VIADD R43, R40, UR4 ;  /* 0x00000004282b7c36 */ /* 0x000fe40008000000 */
[----:B------:R-:W-:Y:S01]  /*1fc0*/  ISETP.GT.AND P1, PT, R9, 0xc00, PT ;  /* 0x00000c000900780c */ /* 0x000fe20003f24270 */
[----:B------:R-:W-:Y:S01]  /*1fd0*/  IMAD.X R8, RZ, RZ, RZ, P0 ;  /* 0x000000ffff087224 */ /* 0x000fe200000e06ff */
[----:B0-----:R-:W-:-:S04]  /*1fe0*/  LEA R4, P0, R5, UR8, 0x3 ;  /* 0x0000000805047c11 */ /* 0x001fc8000f8018ff */
[----:B------:R-:W-:Y:S02]  /*1ff0*/  LEA.HI.X R5, R5, UR9, R8, 0x3, P0 ;  /* 0x0000000905057c11 */ /* 0x000fe400080f1c08 */
[----:B------:R-:W-:-:S05]  /*2000*/  IADD3 R4, P0, PT, R4, 0x1000, RZ ;  /* 0x0000100004047810 */ /* 0x000fca0007f1e0ff */
[----:B------:R-:W-:Y:S01]  /*2010*/  IMAD.X R5, RZ, RZ, R5, P0 ;  /* 0x000000ffff057224 */ /* 0x000fe200000e0605 */
[----:B------:R-:W-:Y:S01]  /*2020*/  PLOP3.LUT P0, PT, PT, PT, PT, 0x80, 0x8 ;  /* 0x000000000008781c */ /* 0x000fe20003f0f070 */
[----:B------:R-:W-:-:S12]  /*2030*/  @!P1 BRA `(.L_x_26) ;  /* 0x00000004003c9947 */ /* 0x000fd80003800000 */
[----:B------:R-:W-:Y:S01]  /*2040*/  PLOP3.LUT P0, PT, PT, PT, PT, 0x8, 0x80 ;  /* 0x000000000080781c */ /* 0x000fe20003f0e170 */
[----:B------:R-:W-:-:S12]  /*2050*/  VIADD R45, R41, 0xfffff400 ;  /* 0xfffff400292d7836 */ /* 0x000fd80000000000 */
.L_x_27:
[C---:B------:R-:W-:Y:S01]  /*2060*/  IMAD.WIDE.U32 R38, R43.reuse, 0x8, R2 ;  /* 0x000000082b267825 */ /* 0x040fe200078e0002 */
[----:B------:R-:W2:Y:S04]  /*2070*/  LDG.E.64.CONSTANT R8, desc[UR6][R4.64+-0x800] ;  /* 0xfff8000604087981 */ /* 0x000ea8000c1e9b00 */
[----:B------:R-:W3:Y:S04]  /*2080*/  LDG.E.64.CONSTANT R10, desc[UR6][R4.64] ;  /* 0x00000006040a7981 */ /* 0x000ee8000c1e9b00 */
[----:B------:R-:W4:Y:S01]  /*2090*/  LDG.E.64.CONSTANT R38, desc[UR6][R38.64] ;  /* 0x0000000626267981 */ /* 0x000f22000c1e9b00 */
[----:B------:R-:W-:-:S03]  /*20a0*/  VIADD R15, R43, 0x400 ;  /* 0x000004002b0f7836 */ /* 0x000fc60000000000 */
[----:B------:R-:W5:Y:S01]  /*20b0*/  LDG.E.64.CONSTANT R12, desc[UR6][R4.64+0x800] ;  /* 0x00080006040c7981 */ /* 0x000f62000c1e9b00 */
[----:B------:R-:W-:-:S03]  /*20c0*/  IMAD.WIDE.U32 R14, R15, 0x8, R2 ;  /* 0x000000080f0e7825 */ /* 0x000fc600078e0002 */
[----:B------:R-:W5:Y:S04]  /*20d0*/  LDG.E.64.CONSTANT R16, desc[UR6][R4.64+0x1800] ;  /* 0x0018000604107981 */ /* 0x000f68000c1e9b00 */
[----:B------:R-:W5:Y:S04]  /*20e0*/  LDG.E.64.CONSTANT R14, desc[UR6][R14.64] ;  /* 0x000000060e0e7981 */ /* 0x000f68000c1e9b00 */
[----:B------:R-:W5:Y:S01]  /*20f0*/  LDG.E.64.CONSTANT R18, desc[UR6][R4.64+0x2000] ;  /* 0x0020000604127981 */ /* 0x000f62000c1e9b00 */
        /* <DEDUP_REMOVED lines=11> */
[----:B------:R-:W5:Y:S04]  /*21b0*/  LDG.E.64.CONSTANT R34, desc[UR6][R4.64+0x6000] ;  /* 0x0060000604227981 */ /* 0x000f68000c1e9b00 */
[----:B------:R0:W5:Y:S01]  /*21c0*/  LDG.E.64.CONSTANT R36, desc[UR6][R4.64+0x6800] ;  /* 0x0068000604247981 */ /* 0x000162000c1e9b00 */
[----:B------:R-:W-:-:S05]  /*21d0*/  VIADD R40, R40, 0x1000 ;  /* 0x0000100028287836 */ /* 0x000fca0000000000 */
[----:B------:R-:W-:Y:S02]  /*21e0*/  ISETP.GE.AND P2, PT, R40, R45, PT ;  /* 0x0000002d2800720c */ /* 0x000fe40003f46270 */
[----:B0-----:R-:W-:Y:S01]  /*21f0*/  IADD3 R4, P3, PT, R4, 0x8000, RZ ;  /* 0x0000800004047810 */ /* 0x001fe20007f7e0ff */
[----:B------:R-:W-:-:S04]  /*2200*/  VIADD R43, R43, 0x1000 ;  /* 0x000010002b2b7836 */ /* 0x000fc80000000000 */
[----:B------:R-:W-:Y:S01]  /*2210*/  IMAD.X R5, RZ, RZ, R5, P3 ;  /* 0x000000ffff057224 */ /* 0x000fe200018e0605 */
[----:B----4-:R-:W-:-:S06]  /*2220*/  DSETP.GEU.AND P1, PT, R6, R38, PT ;  /* 0x000000260600722a */ /* 0x010fcc0003f2e000 */
[----:B------:R-:W-:Y:S02]  /*2230*/  FSEL R6, R38, R6, !P1 ;  /* 0x0000000626067208 */ /* 0x000fe40004800000 */
[----:B------:R-:W-:-:S06]  /*2240*/  FSEL R7, R39, R7, !P1 ;  /* 0x0000000727077208 */ /* 0x000fcc0004800000 */
[----:B--2---:R-:W-:-:S06]  /*2250*/  DSETP.GEU.AND P1, PT, R6, R8, PT ;  /* 0x000000080600722a */ /* 0x004fcc0003f2e000 */
[----:B------:R-:W-:Y:S02]  /*2260*/  FSEL R6, R8, R6, !P1 ;  /* 0x0000000608067208 */ /* 0x000fe40004800000 */
[----:B------:R-:W-:-:S06]  /*2270*/  FSEL R7, R9, R7, !P1 ;  /* 0x0000000709077208 */ /* 0x000fcc0004800000 */
[----:B---3--:R-:W-:-:S06]  /*2280*/  DSETP.GEU.AND P1, PT, R6, R10, PT ;  /* 0x0000000a0600722a */ /* 0x008fcc0003f2e000 */
[----:B------:R-:W-:Y:S02]  /*2290*/  FSEL R6, R10, R6, !P1 ;  /* 0x000000060a067208 */ /* 0x000fe40004800000 */
[----:B------:R-:W-:-:S06]  /*22a0*/  FSEL R7, R11, R7, !P1 ;  /* 0x000000070b077208 */ /* 0x000fcc0004800000 */
[----:B-----5:R-:W-:-:S06]  /*22b0*/  DSETP.GEU.AND P1, PT, R6, R12, PT ;  /* 0x0000000c0600722a */ /* 0x020fcc0003f2e000 */
        /* <DEDUP_REMOVED lines=39> */
.L_x_26:
[----:B------:R-:W-:Y:S05]  /*2530*/  BSYNC.RECONVERGENT B2 ;  /* 0x0000000000027941 */ /* 0x000fea0003800200 */
.L_x_25:
[----:B------:R-:W-:Y:S01]  /*2540*/  IMAD.IADD R8, R41, 0x1, -R40 ;  /* 0x0000000129087824 */ /* 0x000fe200078e0a28 */
[----:B------:R-:W-:Y:S04]  /*2550*/  BSSY.RECONVERGENT B2, `(.L_x_28) ;  /* 0x000002b000027945 */ /* 0x000fe80003800200 */
[----:B------:R-:W-:-:S13]  /*2560*/  ISETP.GT.AND P1, PT, R8, 0x400, PT ;  /* 0x000004000800780c */ /* 0x000fda0003f24270 */
[----:B------:R-:W-:Y:S05]  /*2570*/  @!P1 BRA `(.L_x_29) ;  /* 0x0000000000a09947 */ /* 0x000fea0003800000 */
        /* <DEDUP_REMOVED lines=9> */
[----:B------:R-:W5:Y:S04]  /*2610*/  LDG.E.64.CONSTANT R22, desc[UR6][R4.64+0x2000] ;  /* 0x0020000604167981 */ /* 0x000f68000c1e9b00 */
[----:B------:R0:W5:Y:S01]  /*2620*/  LDG.E.64.CONSTANT R8, desc[UR6][R4.64+0x2800] ;  /* 0x0028000604087981 */ /* 0x000162000c1e9b00 */
[----:B------:R-:W-:-:S02]  /*2630*/  VIADD R40, R40, 0x800 ;  /* 0x0000080028287836 */ /* 0x000fc40000000000 */
[----:B------:R-:W-:Y:S01]  /*2640*/  VIADD R43, R43, 0x800 ;  /* 0x000008002b2b7836 */ /* 0x000fe20000000000 */
[----:B0-----:R-:W-:-:S05]  /*2650*/  IADD3 R4, P2, PT, R4, 0x4000, RZ ;  /* 0x0000400004047810 */ /* 0x001fca0007f5e0ff */
        /* <DEDUP_REMOVED lines=22> */
[----:B------:R-:W-:Y:S01]  /*27c0*/  DSETP.GEU.AND P1, PT, R6, R8, PT ;  /* 0x000000080600722a */ /* 0x000fe20003f2e000 */
[----:B------:R-:W-:-:S05]  /*27d0*/  PLOP3.LUT P0, PT, PT, PT, PT, 0x8, 0x80 ;  /* 0x000000000080781c */ /* 0x000fca0003f0e170 */
[----:B------:R-:W-:Y:S02]  /*27e0*/  FSEL R6, R8, R6, !P1 ;  /* 0x0000000608067208 */ /* 0x000fe40004800000 */
[----:B------:R-:W-:-:S07]  /*27f0*/  FSEL R7, R9, R7, !P1 ;  /* 0x0000000709077208 */ /* 0x000fce0004800000 */
.L_x_29:
[----:B------:R-:W-:Y:S05]  /*2800*/  BSYNC.RECONVERGENT B2 ;  /* 0x0000000000027941 */ /* 0x000fea0003800200 */
.L_x_28:
[----:B------:R-:W-:-:S13]  /*2810*/  ISETP.LT.OR P0, PT, R40, R41, P0 ;  /* 0x000000292800720c */ /* 0x000fda0000701670 */
[----:B------:R-:W-:Y:S05]  /*2820*/  @!P0 BRA `(.L_x_21) ;  /* 0x0000000000448947 */ /* 0x000fea0003800000 */
[----:B------:R-:W-:Y:S01]  /*2830*/  IMAD.WIDE.U32 R2, R43, 0x8, R2 ;  /* 0x000000082b027825 */ /* 0x000fe200078e0002 */
[----:B------:R-:W2:Y:S04]  /*2840*/  LDG.E.64.CONSTANT R8, desc[UR6][R4.64+-0x800] ;  /* 0xfff8000604087981 */ /* 0x000ea8000c1e9b00 */
[----:B------:R-:W3:Y:S04]  /*2850*/  LDG.E.64.CONSTANT R10, desc[UR6][R4.64] ;  /* 0x00000006040a7981 */ /* 0x000ee8000c1e9b00 */
[----:B------:R-:W4:Y:S04]  /*2860*/  LDG.E.64.CONSTANT R2, desc[UR6][R2.64] ;  /* 0x0000000602027981 */ /* 0x000f28000c1e9b00 */
[----:B------:R-:W5:Y:S01]  /*2870*/  LDG.E.64.CONSTANT R12, desc[UR6][R4.64+0x800] ;  /* 0x00080006040c7981 */ /* 0x000f62000c1e9b00 */
        /* <DEDUP_REMOVED lines=11> */
[----:B------:R-:W-:-:S07]  /*2930*/  FSEL R7, R13, R3, !P0 ;  /* 0x000000030d077208 */ /* 0x000fce0004000000 */
.L_x_21:
[----:B------:R-:W-:Y:S05]  /*2940*/  BSYNC.RECONVERGENT B1 ;  /* 0x0000000000017941 */ /* 0x000fea0003800200 */
.L_x_19:
[----:B------:R-:W0:Y:S01]  /*2950*/  S2R R10, SR_LANEID ;  /* 0x00000000000a7919 */ /* 0x000e220000000000 */
[----:B------:R-:W-:Y:S04]  /*2960*/  SHFL.DOWN PT, R2, R6, 0x1, 0x1f ;  /* 0x08201f0006027f89 */ /* 0x000fe800000e0000 */
        /* <DEDUP_REMOVED lines=10> */
[----:B------:R-:W-:-:S02]  /*2a10*/  @!P2 MOV R7, 0x400 ;  /* 0x000004000007a802 */ /* 0x000fc40000000f00 */
        /* <DEDUP_REMOVED lines=8> */
[----:B------:R-:W-:Y:S01]  /*2aa0*/  SHFL.DOWN PT, R2, R4, 0x4, 0x1f ;  /* 0x08801f0004027f89 */ /* 0x000fe200000e0000 */
[----:B-1----:R-:W-:-:S03]  /*2ab0*/  @!P2 LEA R7, R8, R7, 0x18 ;  /* 0x000000070807a211 */ /* 0x002fc600078ec0ff */
[----:B------:R-:W0:Y:S02]  /*2ac0*/  SHFL.DOWN PT, R3, R5, 0x4, 0x1f ;  /* 0x08801f0005037f89 */ /* 0x000e2400000e0000 */
[----:B------:R-:W-:Y:S01]  /*2ad0*/  @!P2 IMAD.IADD R9, R6, 0x1, R7 ;  /* 0x000000010609a824 */ /* 0x000fe200078e0207 */
[----:B0-----:R-:W-:-:S06]  /*2ae0*/  DSETP.GEU.AND P0, PT, R4, R2, PT ;  /* 0x000000020400722a */ /* 0x001fcc0003f0e000 */
[----:B------:R-:W-:Y:S02]  /*2af0*/  @!P1 FSEL R4, R2, R4, !P0 ;  /* 0x0000000402049208 */ /* 0x000fe40004000000 */
[----:B------:R-:W-:Y:S02]  /*2b00*/  @!P1 FSEL R5, R3, R5, !P0 ;  /* 0x0000000503059208 */ /* 0x000fe40004000000 */
[----:B------:R-:W-:Y:S01]  /*2b10*/  ISETP.GT.AND P1, PT, R10, 0x17, PT ;  /* 0x000000170a00780c */ /* 0x000fe20003f24270 */
[----:B------:R-:W-:Y:S04]  /*2b20*/  SHFL.DOWN PT, R2, R4, 0x8, 0x1f ;  /* 0x09001f0004027f89 */ /* 0x000fe800000e0000 */
[----:B------:R-:W0:Y:S02]  /*2b30*/  SHFL.DOWN PT, R3, R5, 0x8, 0x1f ;  /* 0x09001f0005037f89 */ /* 0x000e2400000e0000 */
[----:B0-----:R-:W-:-:S06]  /*2b40*/  DSETP.GEU.AND P0, PT, R4, R2, PT ;  /* 0x000000020400722a */ /* 0x001fcc0003f0e000 */
[----:B------:R-:W-:Y:S02]  /*2b50*/  @!P1 FSEL R4, R2, R4, !P0 ;  /* 0x0000000402049208 */ /* 0x000fe40004000000 */
[----:B------:R-:W-:Y:S02]  /*2b60*/  @!P1 FSEL R5, R3, R5, !P0 ;  /* 0x0000000503059208 */ /* 0x000fe40004000000 */
[----:B------:R-:W-:Y:S01]  /*2b70*/  ISETP.GT.AND P1, PT, R10, 0xf, PT ;  /* 0x0000000f0a00780c */ /* 0x000fe20003f24270 */
[----:B------:R-:W-:Y:S04]  /*2b80*/  SHFL.DOWN PT, R2, R4, 0x10, 0x1f ;  /* 0x0a001f0004027f89 */ /* 0x000fe800000e0000 */
[----:B------:R-:W0:Y:S02]  /*2b90*/  SHFL.DOWN PT, R3, R5, 0x10, 0x1f ;  /* 0x0a001f0005037f89 */ /* 0x000e2400000e0000 */
[----:B0-----:R-:W-:-:S06]  /*2ba0*/  DSETP.GEU.AND P0, PT, R4, R2, PT ;  /* 0x000000020400722a */ /* 0x001fcc0003f0e000 */
[----:B------:R-:W-:Y:S02]  /*2bb0*/  FSEL R2, R2, R4, !P0 ;  /* 0x0000000402027208 */ /* 0x000fe40004000000 */
        /* <DEDUP_REMOVED lines=10> */
[----:B--2---:R-:W0:Y:S04]  /*2c60*/  LDS.128 R8, [UR4+0x10] ;  /* 0x00001004ff087984 */ /* 0x004e280008000c00 */
        /* <DEDUP_REMOVED lines=25> */
.L_x_2:
        /* <DEDUP_REMOVED lines=12> */
.L_x_32:
[----:B------:R-:W-:Y:S05]  /*2ec0*/  BSYNC.RECONVERGENT B1 ;  /* 0x0000000000017941 */ /* 0x000fea0003800200 */
.L_x_31:
        /* <DEDUP_REMOVED lines=17> */
.L_x_37:
        /* <DEDUP_REMOVED lines=12> */
.L_x_36:
[----:B------:R-:W-:Y:S05]  /*30a0*/  BSYNC.RECONVERGENT B2 ;  /* 0x0000000000027941 */ /* 0x000fea0003800200 */
.L_x_35:
        /* <DEDUP_REMOVED lines=9> */
.L_x_40:
        /* <DEDUP_REMOVED lines=74> */
.L_x_39:
[----:B------:R-:W-:Y:S05]  /*35e0*/  BSYNC.RECONVERGENT B2 ;  /* 0x0000000000027941 */ /* 0x000fea0003800200 */
.L_x_38:
        /* <DEDUP_REMOVED lines=42> */
.L_x_42:
[----:B------:R-:W-:Y:S05]  /*3890*/  BSYNC.RECONVERGENT B2 ;  /* 0x0000000000027941 */ /* 0x000fea0003800200 */
.L_x_41:
        /* <DEDUP_REMOVED lines=20> */
.L_x_34:
[----:B------:R-:W-:Y:S05]  /*39e0*/  BSYNC.RECONVERGENT B1 ;  /* 0x0000000000017941 */ /* 0x000fea0003800200 */
.L_x_33:
        /* <DEDUP_REMOVED lines=14> */
[----:B------:R-:W-:Y:S01]  /*3ad0*/  IMAD.MOV.U32 R2, RZ, RZ, R9 ;  /* 0x000000ffff027224 */ /* 0x000fe200078e0009 */
[----:B------:R-:W-:Y:S01]  /*3ae0*/  @!P2 MOV R4, 0x400 ;  /* 0x000004000004a802 */ /* 0x000fe20000000f00 */
[----:B------:R-:W-:Y:S01]  /*3af0*/  IMAD.MOV.U32 R3, RZ, RZ, R11 ;  /* 0x000000ffff037224 */ /* 0x000fe200078e000b */
[----:B------:R-:W0:Y:S01]  /*3b00*/  SHFL.DOWN PT, R7, R11, 0x2, 0x1f ;  /* 0x08401f000b077f89 */ /* 0x000e2200000e0000 */
[----:B------:R-:W-:Y:S01]  /*3b10*/  @!P2 SHF.R.U32.HI R0, RZ, 0x2, R5 ;  /* 0x00000002ff00a819 */ /* 0x000fe20000011605 */
[----:B------:R-:W1:Y:S03]  /*3b20*/  @!P2 S2R R13, SR_CgaCtaId ;  /* 0x00000000000da919 */ /* 0x000e660000008800 */
[----:B------:R-:W-:Y:S01]  /*3b30*/  @!P2 LOP3.LUT R0, R0, 0xf8, RZ, 0xc0, !PT ;  /* 0x000000f80000a812 */ /* 0x000fe200078ec0ff */
[----:B0-----:R-:W-:-:S06]  /*3b40*/  DSETP.GEU.AND P0, PT, R2, R6, PT ;  /* 0x000000060200722a */ /* 0x001fcc0003f0e000 */
[----:B------:R-:W-:Y:S02]  /*3b50*/  @!P1 FSEL R9, R6, R9, !P0 ;  /* 0x0000000906099208 */ /* 0x000fe40004000000 */
[----:B------:R-:W-:Y:S02]  /*3b60*/  @!P1 FSEL R11, R7, R11, !P0 ;  /* 0x0000000b070b9208 */ /* 0x000fe40004000000 */
[----:B------:R-:W-:Y:S01]  /*3b70*/  ISETP.GT.AND P1, PT, R8, 0x1b, PT ;  /* 0x0000001b0800780c */ /* 0x000fe20003f24270 */
[----:B------:R-:W-:Y:S01]  /*3b80*/  SHFL.DOWN PT, R2, R9, 0x4, 0x1f ;  /* 0x08801f0009027f89 */ /* 0x000fe200000e0000 */
[----:B------:R-:W-:Y:S01]  /*3b90*/  IMAD.MOV.U32 R6, RZ, RZ, R9 ;  /* 0x000000ffff067224 */ /* 0x000fe200078e0009 */
[----:B-1----:R-:W-:Y:S01]  /*3ba0*/  @!P2 LEA R13, R13, R4, 0x18 ;  /* 0x000000040d0da211 */ /* 0x002fe200078ec0ff */
[----:B------:R-:W-:Y:S01]  /*3bb0*/  IMAD.MOV.U32 R7, RZ, RZ, R11 ;  /* 0x000000ffff077224 */ /* 0x000fe200078e000b */
[----:B------:R-:W0:Y:S03]  /*3bc0*/  SHFL.DOWN PT, R3, R11, 0x4, 0x1f ;  /* 0x08801f000b037f89 */ /* 0x000e2600000e0000 */
[----:B------:R-:W-:-:S02]  /*3bd0*/  @!P2 IMAD.IADD R13, R0, 0x1, R13 ;  /* 0x00000001000da824 */ /* 0x000fc400078e020d */
[----:B0-----:R-:W-:-:S06]  /*3be0*/  DSETP.GEU.AND P0, PT, R6, R2, PT ;  /* 0x000000020600722a */ /* 0x001fcc0003f0e000 */
[----:B------:R-:W-:Y:S02]  /*3bf0*/  @!P1 FSEL R9, R2, R9, !P0 ;  /* 0x0000000902099208 */ /* 0x000fe40004000000 */
[----:B------:R-:W-:Y:S02]  /*3c00*/  @!P1 FSEL R11, R3, R11, !P0 ;  /* 0x0000000b030b9208 */ /* 0x000fe40004000000 */
[----:B------:R-:W-:Y:S01]  /*3c10*/  ISETP.GT.AND P1, PT, R8, 0x17, PT ;  /* 0x000000170800780c */ /* 0x000fe20003f24270 */
[----:B------:R-:W-:Y:S01]  /*3c20*/  SHFL.DOWN PT, R2, R9, 0x8, 0x1f ;  /* 0x09001f0009027f89 */ /* 0x000fe200000e0000 */
[----:B------:R-:W-:Y:S02]  /*3c30*/  IMAD.MOV.U32 R6, RZ, RZ, R9 ;  /* 0x000000ffff067224 */ /* 0x000fe400078e0009 */
[----:B------:R-:W-:Y:S01]  /*3c40*/  IMAD.MOV.U32 R7, RZ, RZ, R11 ;  /* 0x000000ffff077224 */ /* 0x000fe200078e000b */
[----:B------:R-:W0:Y:S05]  /*3c50*/  SHFL.DOWN PT, R3, R11, 0x8, 0x1f ;  /* 0x09001f000b037f89 */ /* 0x000e2a00000e0000 */
        /* <DEDUP_REMOVED lines=20> */
[----:B------:R-:W0:Y:S04]  /*3da0*/  LDS.128 R8, [UR4+0x10] ;  /* 0x00001004ff087984 */ /* 0x000e280008000c00 */
[----:B-1----:R-:W1:Y:S01]  /*3db0*/  LDS.128 R12, [UR4+0x20] ;  /* 0x00002004ff0c7984 */ /* 0x002e620008000c00 */
        /* <DEDUP_REMOVED lines=24> */
.L_x_43:
        /* <DEDUP_REMOVED lines=20> */
[----:B------:R-:W0:Y:S05]  /*4080*/  SHFL.DOWN PT, R7, R0, 0x2, R11 ;  /* 0x0840000000077989 */ /* 0x000e2a00000e000b */
[----:B0-----:R-:W-:-:S06]  /*4090*/  DSETP.GEU.AND P0, PT, R2, R6, PT ;  /* 0x000000060200722a */ /* 0x001fcc0003f0e000 */
[----:B------:R-:W-:Y:S01]  /*40a0*/  @!P1 FSEL R9, R6, R9, !P0 ;  /* 0x0000000906099208 */ /* 0x000fe20004000000 */
[----:B------:R-:W-:Y:S01]  /*40b0*/  VIADD R6, R8, 0x4 ;  /* 0x0000000408067836 */ /* 0x000fe20000000000 */
[----:B------:R-:W-:-:S03]  /*40c0*/  @!P1 FSEL R0, R7, R0, !P0 ;  /* 0x0000000007009208 */ /* 0x000fc60004000000 */
[----:B------:R-:W-:Y:S01]  /*40d0*/  SHFL.DOWN PT, R2, R9, 0x4, R11 ;  /* 0x0880000009027989 */ /* 0x000fe200000e000b */
[----:B------:R-:W-:Y:S01]  /*40e0*/  ISETP.GT.AND P1, PT, R6, R11, PT ;  /* 0x0000000b0600720c */ /* 0x000fe20003f24270 */
[----:B------:R-:W-:Y:S02]  /*40f0*/  IMAD.MOV.U32 R6, RZ, RZ, R9 ;  /* 0x000000ffff067224 */ /* 0x000fe400078e0009 */
[----:B------:R-:W0:Y:S01]  /*4100*/  SHFL.DOWN PT, R3, R0, 0x4, R11 ;  /* 0x0880000000037989 */ /* 0x000e2200000e000b */
[----:B------:R-:W-:-:S06]  /*4110*/  IMAD.MOV.U32 R7, RZ, RZ, R0 ;  /* 0x000000ffff077224 */ /* 0x000fcc00078e0000 */
[----:B0-----:R-:W-:Y:S01]  /*4120*/  DSETP.GEU.AND P0, PT, R6, R2, PT ;  /* 0x000000020600722a */ /* 0x001fe20003f0e000 */
[----:B------:R-:W-:-:S05]  /*4130*/  VIADD R6, R8, 0x8 ;  /* 0x0000000808067836 */ /* 0x000fca0000000000 */
        /* <DEDUP_REMOVED lines=15> */
[----:B------:R-:W-:Y:S02]  /*4230*/  IMAD.MOV.U32 R6, RZ, RZ, R9 ;  /* 0x000000ffff067224 */ /* 0x000fe400078e0009 */
[----:B------:R-:W-:Y:S01]  /*4240*/  IMAD.MOV.U32 R7, RZ, RZ, R0 ;  /* 0x000000ffff077224 */ /* 0x000fe200078e0000 */
[----:B------:R-:W0:Y:S05]  /*4250*/  SHFL.DOWN PT, R3, R0, 0x10, R11 ;  /* 0x0a00000000037989 */ /* 0x000e2a00000e000b */
[----:B0-----:R-:W-:Y:S01]  /*4260*/  DSETP.GEU.AND P1, PT, R6, R2, PT ;  /* 0x000000020600722a */ /* 0x001fe20003f2e000 */
[----:B------:R-:W-:-:S02]  /*4270*/  @!P0 MOV R7, 0x400 ;  /* 0x0000040000078802 */ /* 0x000fc40000000f00 */
[----:B------:R-:W-:Y:S02]  /*4280*/  @!P0 SHF.R.U32.HI R6, RZ, 0x2, R5 ;  /* 0x00000002ff068819 */ /* 0x000fe40000011605 */
[----:B-1----:R-:W-:Y:S02]  /*4290*/  @!P0 LEA R7, R10, R7, 0x18 ;  /* 0x000000070a078211 */ /* 0x002fe400078ec0ff */
[----:B------:R-:W-:Y:S02]  /*42a0*/  @!P0 LOP3.LUT R6, R6, 0xf8, RZ, 0xc0, !PT ;  /* 0x000000f806068812 */ /* 0x000fe400078ec0ff */
[----:B------:R-:W-:Y:S02]  /*42b0*/  @!P2 FSEL R9, R2, R9, !P1 ;  /* 0x000000090209a208 */ /* 0x000fe40004800000 */
[----:B------:R-:W-:Y:S01]  /*42c0*/  @!P2 FSEL R0, R3, R0, !P1 ;  /* 0x000000000300a208 */ /* 0x000fe20004800000 */
[----:B------:R-:W-:Y:S02]  /*42d0*/  @!P0 IMAD.IADD R3, R6, 0x1, R7 ;  /* 0x0000000106038824 */ /* 0x000fe400078e0207 */
[----:B------:R-:W-:-:S02]  /*42e0*/  IMAD.MOV.U32 R6, RZ, RZ, R9 ;  /* 0x000000ffff067224 */ /* 0x000fc400078e0009 */
[----:B------:R-:W-:-:S05]  /*42f0*/  IMAD.MOV.U32 R7, RZ, RZ, R0 ;  /* 0x000000ffff077224 */ /* 0x000fca00078e0000 */
[----:B------:R1:W-:Y:S01]  /*4300*/  @!P0 STS.64 [R3+0x8], R6 ;  /* 0x0000080603008388 */ /* 0x0003e20000000a00 */
[----:B------:R-:W-:Y:S01]  /*4310*/  BAR.SYNC.DEFER_BLOCKING 0x0 ;  /* 0x0000000000007b1d */ /* 0x000fe20000010000 */
[----:B------:R-:W-:-:S13]  /*4320*/  ISETP.NE.AND P0, PT, R5, RZ, PT ;  /* 0x000000ff0500720c */ /* 0x000fda0003f05270 */
[----:B-1----:R-:W-:Y:S05]  /*4330*/  @P0 BRA `(.L_x_17) ;  /* 0x0000001800340947 */ /* 0x002fea0003800000 */
[----:B------:R-:W0:Y:S01]  /*4340*/  S2UR UR5, SR_CgaCtaId ;  /* 0x00000000000579c3 */ /* 0x000e220000008800 */
[----:B------:R-:W-:Y:S01]  /*4350*/  UMOV UR4, 0x400 ;  /* 0x0000040000047882 */ /* 0x000fe20000000000 */
[C---:B------:R-:W-:Y:S02]  /*4360*/  ISETP.GT.AND P3, PT, R4.reuse, 0x20, PT ;  /* 0x000000200400780c */ /* 0x040fe40003f64270 */
        /* <DEDUP_REMOVED lines=10> */
[----:B------:R-:W-:Y:S01]  /*4410*/  ISETP.GT.AND P1, PT, R4, 0x60, PT ;  /* 0x000000600400780c */ /* 0x000fe20003f24270 */
[----:B------:R-:W-:Y:S02]  /*4420*/  IMAD.MOV.U32 R2, RZ, RZ, R6 ;  /* 0x000000ffff027224 */ /* 0x000fe400078e0006 */
        /* <DEDUP_REMOVED lines=29> */
.L_x_30:
[----:B------:R-:W0:Y:S01]  /*4600*/  S2R R41, SR_TID.X ;  /* 0x0000000000297919 */ /* 0x000e220000002100 */
[----:B------:R-:W0:Y:S02]  /*4610*/  LDC.64 R6, c[0x0][0x380] ;  /* 0x0000e000ff067b82 */ /* 0x000e240000000a00 */
[----:B0-----:R-:W-:-:S05]  /*4620*/  IMAD.WIDE.U32 R6, R41, 0x8, R6 ;  /* 0x0000000829067825 */ /* 0x001fca00078e0006 */
[----:B------:R-:W2:Y:S04]  /*4630*/  LDG.E.64.CONSTANT R20, desc[UR6][R6.64] ;  /* 0x0000000606147981 */ /* 0x000ea8000c1e9b00 */
[----:B------:R-:W2:Y:S04]  /*4640*/  LDG.E.64.CONSTANT R2, desc[UR6][R6.64+0x800] ;  /* 0x0008000606027981 */ /* 0x000ea8000c1e9b00 */
[----:B------:R-:W3:Y:S04]  /*4650*/  LDG.E.64.CONSTANT R8, desc[UR6][R6.64+0x1000] ;  /* 0x0010000606087981 */ /* 0x000ee8000c1e9b00 */
[----:B------:R-:W4:Y:S04]  /*4660*/  LDG.E.64.CONSTANT R10, desc[UR6][R6.64+0x1800] ;  /* 0x00180006060a7981 */ /* 0x000f28000c1e9b00 */
[----:B------:R-:W5:Y:S04]  /*4670*/  LDG.E.64.CONSTANT R12, desc[UR6][R6.64+0x2000] ;  /* 0x00200006060c7981 */ /* 0x000f68000c1e9b00 */
[----:B------:R-:W5:Y:S04]  /*4680*/  LDG.E.64.CONSTANT R14, desc[UR6][R6.64+0x2800] ;  /* 0x00280006060e7981 */ /* 0x000f68000c1e9b00 */
[----:B------:R-:W5:Y:S04]  /*4690*/  LDG.E.64.CONSTANT R16, desc[UR6][R6.64+0x3000] ;  /* 0x0030000606107981 */ /* 0x000f68000c1e9b00 */
[----:B------:R-:W5:Y:S01]  /*46a0*/  LDG.E.64.CONSTANT R18, desc[UR6][R6.64+0x3800] ;  /* 0x0038000606127981 */ /* 0x000f62000c1e9b00 */
[----:B------:R-:W-:Y:S01]  /*46b0*/  ISETP.GE.U32.AND P1, PT, R4, 0x1000, PT ;  /* 0x000010000400780c */ /* 0x000fe20003f26070 */
[----:B------:R-:W-:Y:S01]  /*46c0*/  IMAD.MOV.U32 R45, RZ, RZ, 0x800 ;  /* 0x00000800ff2d7424 */ /* 0x000fe200078e00ff */
[----:B--2---:R-:W-:-:S06]  /*46d0*/  DSETP.GEU.AND P0, PT, R20, R2, PT ;  /* 0x000000021400722a */ /* 0x004fcc0003f0e000 */
        /* <DEDUP_REMOVED lines=21> */
[----:B------:R-:W0:Y:S01]  /*4830*/  LDC R24, c[0x0][0x390] ;  /* 0x0000e400ff187b82 */ /* 0x000e220000000800 */
[----:B------:R-:W-:Y:S02]  /*4840*/  VIADD R0, R4, 0xfffff800 ;  /* 0xfffff80004007836 */ /* 0x000fe40000000000 */
[----:B------:R-:W-:-:S07]  /*4850*/  IMAD.MOV.U32 R45, RZ, RZ, 0x800 ;  /* 0x00000800ff2d7424 */ /* 0x000fce00078e00ff */
.L_x_46:
[----:B------:R-:W-:-:S05]  /*4860*/  IMAD.WIDE R4, R45, 0x8, R6 ;  /* 0x000000082d047825 */ /* 0x000fca00078e0206 */
[----:B------:R-:W2:Y:S04]  /*4870*/  LDG.E.64.CONSTANT R10, desc[UR6][R4.64] ;  /* 0x00000006040a7981 */ /* 0x000ea8000c1e9b00 */
[----:B------:R-:W3:Y:S04]  /*4880*/  LDG.E.64.CONSTANT R12, desc[UR6][R4.64+0x800] ;  /* 0x00080006040c7981 */ /* 0x000ee8000c1e9b00 */
[----:B------:R-:W4:Y:S04]  /*4890*/  LDG.E.64.CONSTANT R14, desc[UR6][R4.64+0x1000] ;  /* 0x00100006040e7981 */ /* 0x000f28000c1e9b00 */
[----:B------:R-:W5:Y:S04]  /*48a0*/  LDG.E.64.CONSTANT R16, desc[UR6][R4.64+0x1800] ;  /* 0x0018000604107981 */ /* 0x000f68000c1e9b00 */
[----:B------:R-:W5:Y:S04]  /*48b0*/  LDG.E.64.CONSTANT R18, desc[UR6][R4.64+0x2000] ;  /* 0x0020000604127981 */ /* 0x000f68000c1e9b00 */
[----:B------:R-:W5:Y:S04]  /*48c0*/  LDG.E.64.CONSTANT R20, desc[UR6][R4.64+0x2800] ;  /* 0x0028000604147981 */ /* 0x000f68000c1e9b00 */
[----:B------:R-:W5:Y:S04]  /*48d0*/  LDG.E.64.CONSTANT R22, desc[UR6][R4.64+0x3000] ;  /* 0x0030000604167981 */ /* 0x000f68000c1e9b00 */
[----:B------:R0:W5:Y:S02]  /*48e0*/  LDG.E.64.CONSTANT R8, desc[UR6][R4.64+0x3800] ;  /* 0x0038000604087981 */ /* 0x000164000c1e9b00 */
[----:B0-----:R-:W-:-:S04]  /*48f0*/  IMAD.MOV.U32 R4, RZ, RZ, R24 ;  /* 0x000000ffff047224 */ /* 0x001fc800078e0018 */
[----:B------:R-:W-:-:S05]  /*4900*/  IMAD.IADD R5, R4, 0x1, -R45 ;  /* 0x0000000104057824 */ /* 0x000fca00078e0a2d */
[----:B------:R-:W-:Y:S01]  /*4910*/  ISETP.GE.AND P1, PT, R5, 0x800, PT ;  /* 0x000008000500780c */ /* 0x000fe20003f26270 */
        /* <DEDUP_REMOVED lines=25> */
[----:B------:R-:W-:-:S05]  /*4ab0*/  VIADD R45, R45, 0x800 ;  /* 0x000008002d2d7836 */ /* 0x000fca0000000000 */
[----:B------:R-:W-:-:S13]  /*4ac0*/  ISETP.GT.AND P0, PT, R45, R0, PT ;  /* 0x000000002d00720c */ /* 0x000fda0003f04270 */
[----:B------:R-:W-:Y:S05]  /*4ad0*/  @!P0 BRA `(.L_x_46) ;  /* 0xfffffffc00608947 */ /* 0x000fea000383ffff */
.L_x_44:
[----:B------:R-:W-:-:S13]  /*4ae0*/  ISETP.GE.AND P0, PT, R45, R4, PT ;  /* 0x000000042d00720c */ /* 0x000fda0003f06270 */
[----:B------:R-:W-:Y:S05]  /*4af0*/  @P0 BRA `(.L_x_45) ;  /* 0x0000000800fc0947 */ /* 0x000fea0003800000 */
[----:B------:R-:W-:Y:S01]  /*4b00*/  IMAD.IADD R0, R4, 0x1, -R45 ;  /* 0x0000000104007824 */ /* 0x000fe200078e0a2d */
[----:B------:R-:W-:Y:S04]  /*4b10*/  BSSY.RECONVERGENT B1, `(.L_x_45) ;  /* 0x00000bd000017945 */ /* 0x000fe80003800200 */
[----:B------:R-:W-:-:S13]  /*4b20*/  ISETP.GE.AND P0, PT, R41, R0, PT ;  /* 0x000000002900720c */ /* 0x000fda0003f06270 */
[----:B------:R-:W-:Y:S05]  /*4b30*/  @P0 BRA `(.L_x_47) ;  /* 0x0000000800e80947 */ /* 0x000fea0003800000 */
[----:B------:R-:W-:Y:S01]  /*4b40*/  LOP3.LUT R5, RZ, R41, RZ, 0x33, !PT ;  /* 0x00000029ff057212 */ /* 0x000fe200078e33ff */
[----:B------:R-:W-:Y:S01]  /*4b50*/  BSSY.RECONVERGENT B2, `(.L_x_48) ;  /* 0x0000017000027945 */ /* 0x000fe20003800200 */
[----:B------:R-:W-:Y:S02]  /*4b60*/  IMAD.MOV.U32 R43, RZ, RZ, R41 ;  /* 0x000000ffff2b7224 */ /* 0x000fe400078e0029 */
[----:B------:R-:W-:-:S04]  /*4b70*/  IADD3 R4, PT, PT, -R45, R4, R5 ;  /* 0x000000042d047210 */ /* 0x000fc80007ffe105 */
[C---:B------:R-:W-:Y:S02]  /*4b80*/  LOP3.LUT R5, R4.reuse, 0x300, RZ, 0xc0, !PT ;  /* 0x0000030004057812 */ /* 0x040fe400078ec0ff */
[----:B------:R-:W-:Y:S02]  /*4b90*/  ISETP.GE.U32.AND P2, PT, R4, 0x300, PT ;  /* 0x000003000400780c */ /* 0x000fe40003f46070 */
[----:B------:R-:W-:-:S13]  /*4ba0*/  ISETP.NE.AND P0, PT, R5, 0x300, PT ;  /* 0x000003000500780c */ /* 0x000fda0003f05270 */
[----:B------:R-:W-:Y:S05]  /*4bb0*/  @!P0 BRA `(.L_x_49) ;  /* 0x0000000000408947 */ /* 0x000fea0003800000 */
[----:B------:R-:W0:Y:S01]  /*4bc0*/  LDC.64 R6, c[0x0][0x380] ;  /* 0x0000e000ff067b82 */ /* 0x000e220000000a00 */
[----:B------:R-:W-:Y:S01]  /*4bd0*/  LEA.HI R4, R4, 0x1, RZ, 0x18 ;  /* 0x0000000104047811 */ /* 0x000fe200078fc0ff */
[----:B------:R-:W-:Y:S02]  /*4be0*/  IMAD.IADD R9, R41, 0x1, R45 ;  /* 0x0000000129097824 */ /* 0x000fe400078e022d */
[----:B------:R-:W-:Y:S01]  /*4bf0*/  IMAD.MOV.U32 R43, RZ, RZ, R41 ;  /* 0x000000ffff2b7224 */ /* 0x000fe200078e0029 */
[----:B------:R-:W-:-:S05]  /*4c00*/  LOP3.LUT R4, R4, 0x3, RZ, 0xc0, !PT ;  /* 0x0000000304047812 */ /* 0x000fca00078ec0ff */
[----:B------:R-:W-:-:S07]  /*4c10*/  IMAD.MOV R8, RZ, RZ, -R4 ;  /* 0x000000ffff087224 */ /* 0x000fce00078e0a04 */
.L_x_50:
[----:B0-----:R-:W-:-:S06]  /*4c20*/  IMAD.WIDE.U32 R4, R9, 0x8, R6 ;  /* 0x0000000809047825 */ /* 0x001fcc00078e0006 */
        /* <DEDUP_REMOVED lines=9> */
.L_x_49:
[----:B------:R-:W-:Y:S05]  /*4cc0*/  BSYNC.RECONVERGENT B2 ;  /* 0x0000000000027941 */ /* 0x000fea0003800200 */
.L_x_48:
[----:B------:R-:W-:Y:S05]  /*4cd0*/  @!P2 BRA `(.L_x_47) ;  /* 0x000000080080a947 */ /* 0x000fea0003800000 */
[----:B------:R-:W0:Y:S01]  /*4ce0*/  LDCU.64 UR4, c[0x0][0x380] ;  /* 0x00007000ff0477ac */ /* 0x000e220008000a00 */
[----:B------:R-:W-:Y:S01]  /*4cf0*/  IMAD.IADD R7, R0, 0x1, -R43 ;  /* 0x0000000100077824 */ /* 0x000fe200078e0a2b */
[C---:B------:R-:W-:Y:S01]  /*4d00*/  IADD3 R5, P0, PT, R43.reuse, R45, RZ ;  /* 0x0000002d2b057210 */ /* 0x040fe20007f1e0ff */
[----:B------:R-:W-:Y:S01]  /*4d10*/  BSSY.RECONVERGENT B2, `(.L_x_51) ;  /* 0x000005a000027945 */ /* 0x000fe20003800200 */
[----:B------:R-:W-:Y:S02]  /*4d20*/  IMAD.IADD R45, R43, 0x1, R45 ;  /* 0x000000012b2d7824 */ /* 0x000fe400078e022d */
        /* <DEDUP_REMOVED lines=8> */
[----:B------:R-:W0:Y:S01]  /*4db0*/  LDC.64 R6, c[0x0][0x380] ;  /* 0x0000e000ff067b82 */ /* 0x000e220000000a00 */
[----:B------:R-:W-:Y:S01]  /*4dc0*/  PLOP3.LUT P0, PT, PT, PT, PT, 0x8, 0x80 ;  /* 0x000000000080781c */ /* 0x000fe20003f0e170 */
[----:B------:R-:W-:-:S12]  /*4dd0*/  VIADD R40, R0, 0xfffff400 ;  /* 0xfffff40000287836 */ /* 0x000fd80000000000 */
.L_x_53:
[C---:B0-----:R-:W-:Y:S01]  /*4de0*/  IMAD.WIDE.U32 R38, R45.reuse, 0x8, R6 ;  /* 0x000000082d267825 */ /* 0x041fe200078e0006 */
        /* <DEDUP_REMOVED lines=76> */
.L_x_52:
[----:B------:R-:W-:Y:S05]  /*52b0*/  BSYNC.RECONVERGENT B2 ;  /* 0x0000000000027941 */ /* 0x000fea0003800200 */
.L_x_51:
[----:B------:R-:W-:Y:S01]  /*52c0*/  IMAD.IADD R6, R0, 0x1, -R43 ;  /* 0x0000000100067824 */ /* 0x000fe200078e0a2b */
[----:B------:R-:W-:Y:S04]  /*52d0*/  BSSY.RECONVERGENT B2, `(.L_x_54) ;  /* 0x000002c000027945 */ /* 0x000fe80003800200 */
[----:B------:R-:W-:-:S13]  /*52e0*/  ISETP.GT.AND P1, PT, R6, 0x400, PT ;  /* 0x000004000600780c */ /* 0x000fda0003f24270 */
[----:B------:R-:W-:Y:S05]  /*52f0*/  @!P1 BRA `(.L_x_55) ;  /* 0x0000000000a49947 */ /* 0x000fea0003800000 */
[----:B------:R-:W0:Y:S01]  /*5300*/  LDC.64 R16, c[0x0][0x380] ;  /* 0x0000e000ff107b82 */ /* 0x000e220000000a00 */
[----:B------:R-:W2:Y:S04]  /*5310*/  LDG.E.64.CONSTANT R10, desc[UR6][R4.64+-0x800] ;  /* 0xfff80006040a7981 */ /* 0x000ea8000c1e9b00 */
[----:B------:R-:W3:Y:S01]  /*5320*/  LDG.E.64.CONSTANT R12, desc[UR6][R4.64] ;  /* 0x00000006040c7981 */ /* 0x000ee2000c1e9b00 */
[----:B------:R-:W-:-:S03]  /*5330*/  VIADD R7, R45, 0x400 ;  /* 0x000004002d077836 */ /* 0x000fc60000000000 */
[----:B------:R-:W4:Y:S04]  /*5340*/  LDG.E.64.CONSTANT R14, desc[UR6][R4.64+0x800] ;  /* 0x00080006040e7981 */ /* 0x000f28000c1e9b00 */
[----:B------:R-:W5:Y:S04]  /*5350*/  LDG.E.64.CONSTANT R18, desc[UR6][R4.64+0x1800] ;  /* 0x0018000604127981 */ /* 0x000f68000c1e9b00 */
[----:B------:R-:W5:Y:S01]  /*5360*/  LDG.E.64.CONSTANT R20, desc[UR6][R4.64+0x2000] ;  /* 0x0020000604147981 */ /* 0x000f62000c1e9b00 */
[----:B0-----:R-:W-:-:S06]  /*5370*/  IMAD.WIDE.U32 R8, R45, 0x8, R16 ;  /* 0x000000082d087825 */ /* 0x001fcc00078e0010 */
[----:B------:R-:W2:Y:S01]  /*5380*/  LDG.E.64.CONSTANT R8, desc[UR6][R8.64] ;  /* 0x0000000608087981 */ /* 0x000ea2000c1e9b00 */
[----:B------:R-:W-:-:S03]  /*5390*/  IMAD.WIDE.U32 R16, R7, 0x8, R16 ;  /* 0x0000000807107825 */ /* 0x000fc600078e0010 */
[----:B------:R0:W5:Y:S04]  /*53a0*/  LDG.E.64.CONSTANT R6, desc[UR6][R4.64+0x2800] ;  /* 0x0028000604067981 */ /* 0x000168000c1e9b00 */
[----:B------:R-:W5:Y:S01]  /*53b0*/  LDG.E.64.CONSTANT R16, desc[UR6][R16.64] ;  /* 0x0000000610107981 */ /* 0x000f62000c1e9b00 */
[----:B------:R-:W-:Y:S01]  /*53c0*/  VIADD R43, R43, 0x800 ;  /* 0x000008002b2b7836 */ /* 0x000fe20000000000 */
[----:B0-----:R-:W-:Y:S01]  /*53d0*/  IADD3 R4, P2, PT, R4, 0x4000, RZ ;  /* 0x0000400004047810 */ /* 0x001fe20007f5e0ff */
[----:B------:R-:W-:-:S04]  /*53e0*/  VIADD R45, R45, 0x800 ;  /* 0x000008002d2d7836 */ /* 0x000fc80000000000 */
[----:B------:R-:W-:Y:S01]  /*53f0*/  IMAD.X R5, RZ, RZ, R5, P2 ;  /* 0x000000ffff057224 */ /* 0x000fe200010e0605 */
        /* <DEDUP_REMOVED lines=25> */
.L_x_55:
[----:B------:R-:W-:Y:S05]  /*5590*/  BSYNC.RECONVERGENT B2 ;  /* 0x0000000000027941 */ /* 0x000fea0003800200 */
.L_x_54:
[----:B------:R-:W-:-:S13]  /*55a0*/  ISETP.LT.OR P0, PT, R43, R0, P0 ;  /* 0x000000002b00720c */ /* 0x000fda0000701670 */
[----:B------:R-:W-:Y:S05]  /*55b0*/  @!P0 BRA `(.L_x_47) ;  /* 0x0000000000488947 */ /* 0x000fea0003800000 */
[----:B------:R-:W0:Y:S01]  /*55c0*/  LDC.64 R6, c[0x0][0x380] ;  /* 0x0000e000ff067b82 */ /* 0x000e220000000a00 */
[----:B------:R-:W2:Y:S04]  /*55d0*/  LDG.E.64.CONSTANT R8, desc[UR6][R4.64+-0x800] ;  /* 0xfff8000604087981 */ /* 0x000ea8000c1e9b00 */
[----:B------:R-:W3:Y:S04]  /*55e0*/  LDG.E.64.CONSTANT R10, desc[UR6][R4.64] ;  /* 0x00000006040a7981 */ /* 0x000ee8000c1e9b00 */
[----:B------:R-:W4:Y:S01]  /*55f0*/  LDG.E.64.CONSTANT R12, desc[UR6][R4.64+0x800] ;  /* 0x00080006040c7981 */ /* 0x000f22000c1e9b00 */
[----:B0-----:R-:W-:-:S06]  /*5600*/  IMAD.WIDE.U32 R6, R45, 0x8, R6 ;  /* 0x000000082d067825 */ /* 0x001fcc00078e0006 */
[----:B------:R-:W5:Y:S02]  /*5610*/  LDG.E.64.CONSTANT R6, desc[UR6][R6.64] ;  /* 0x0000000606067981 */ /* 0x000f64000c1e9b00 */
[----:B-----5:R-:W-:-:S06]  /*5620*/  DSETP.GEU.AND P0, PT, R2, R6, PT ;  /* 0x000000060200722a */ /* 0x020fcc0003f0e000 */
        /* <DEDUP_REMOVED lines=10> */
[----:B------:R-:W-:-:S07]  /*56d0*/  FSEL R3, R13, R3, !P0 ;  /* 0x000000030d037208 */ /* 0x000fce0004000000 */
.L_x_47:
[----:B------:R-:W-:Y:S05]  /*56e0*/  BSYNC.RECONVERGENT B1 ;  /* 0x0000000000017941 */ /* 0x000fea0003800200 */
.L_x_45:
        /* <DEDUP_REMOVED lines=54> */
[----:B------:R-:W1:Y:S01]  /*5a50*/  S2UR UR5, SR_CgaCtaId ;  /* 0x00000000000579c3 */ /* 0x000e620000008800 */
[----:B------:R-:W-:Y:S02]  /*5a60*/  UMOV UR4, 0x400 ;  /* 0x0000040000047882 */ /* 0x000fe40000000000 */
[----:B-1----:R-:W-:-:S09]  /*5a70*/  ULEA UR4, UR5, UR4, 0x18 ;  /* 0x0000000405047291 */ /* 0x002fd2000f8ec0ff */
[----:B0-----:R-:W0:Y:S04]  /*5a80*/  LDS.128 R8, [UR4+0x10] ;  /* 0x00001004ff087984 */ /* 0x001e280008000c00 */
        /* <DEDUP_REMOVED lines=23> */
[----:B------:R-:W-:-:S07]  /*5c00*/  FSEL R7, R3, R5, !P1 ;  /* 0x0000000503077208 */ /* 0x000fce0004800000 */
.L_x_17:
[----:B------:R-:W-:Y:S05]  /*5c10*/  BSYNC.RECONVERGENT B0 ;  /* 0x0000000000007941 */ /* 0x000fea0003800200 */
.L_x_1:
[----:B------:R-:W-:Y:S05]  /*5c20*/  @P0 EXIT ;  /* 0x000000000000094d */ /* 0x000fea0003800000 */
[----:B------:R-:W4:Y:S01]  /*5c30*/  LDCU.64 UR8, c[0x0][0x398] ;  /* 0x00007300ff0877ac */ /* 0x000f220008000a00 */
[----:B---3--:R-:W3:Y:S01]  /*5c40*/  LDC.64 R4, c[0x0][0x388] ;  /* 0x0000e200ff047b82 */ /* 0x008ee20000000a00 */
[----:B------:R-:W0:Y:S01]  /*5c50*/  LDCU.64 UR4, c[0x0][0x398] ;  /* 0x00007300ff0477ac */ /* 0x000e220008000a00 */
[----:B----4-:R-:W-:-:S06]  /*5c60*/  DSETP.GT.AND P0, PT, R6, UR8, PT ;  /* 0x0000000806007e2a */ /* 0x010fcc000bf04000 */
[----:B012---:R-:W-:Y:S02]  /*5c70*/  FSEL R2, R6, UR4, P0 ;  /* 0x0000000406027c08 */ /* 0x007fe40008000000 */
[----:B------:R-:W-:-:S05]  /*5c80*/  FSEL R3, R7, UR5, P0 ;  /* 0x0000000507037c08 */ /* 0x000fca0008000000 */
[----:B---3--:R-:W-:Y:S01]  /*5c90*/  STG.E.64 desc[UR6][R4.64], R2 ;  /* 0x0000000204007986 */ /* 0x008fe2000c101b06 */
[----:B------:R-:W-:Y:S05]  /*5ca0*/  EXIT ;  /* 0x000000000000794d */ /* 0x000fea0003800000 */
.L_x_56:
[----:B------:R-:W-:-:S00]  /*5cb0*/  BRA `(.L_x_56) ;  /* 0xfffffffc00fc7947 */ /* 0x000fc0000383ffff */
[----:B------:R-:W-:-:S00]  /*5cc0*/  NOP ;  /* 0x0000000000007918 */ /* 0x000fc00000000000 */
        /* <DEDUP_REMOVED lines=11> */
.L_x_164:


//--------------------- .text._ZN3cub18CUB_300001_SM_10006detail6reduce18DeviceReduceKernelINS2_10policy_hubIdjN4cuda3__47maximumIvEEE10Policy1000EPdjS8_dNS5_3std3__410__identityEEEvT0_PT3_T1_NS0_13GridEvenShareISI_EET2_T4_ --------------------------
	.section	.text._ZN3cub18CUB_300001_SM_10006detail6reduce18DeviceReduceKernelINS2_10policy_hubIdjN4cuda3__47maximumIvEEE10Policy1000EPdjS8_dNS5_3std3__410__identityEEEvT0_PT3_T1_NS0_13GridEvenShareISI_EET2_T4_,"ax",@progbits
	.align	128
        .global         _ZN3cub18CUB_300001_SM_10006detail6reduce18DeviceReduceKernelINS2_10policy_hubIdjN4cuda3__47maximumIvEEE10Policy1000EPdjS8_dNS5_3std3__410__identityEEEvT0_PT3_T1_NS0_13GridEvenShareISI_EET2_T4_
        .type           _ZN3cub18CUB_300001_SM_10006detail6reduce18DeviceReduceKernelINS2_10policy_hubIdjN4cuda3__47maximumIvEEE10Policy1000EPdjS8_dNS5_3std3__410__identityEEEvT0_PT3_T1_NS0_13GridEvenShareISI_EET2_T4_,@function
        .size           _ZN3cub18CUB_300001_SM_10006detail6reduce18DeviceReduceKernelINS2_10policy_hubIdjN4cuda3__47maximumIvEEE10Policy1000EPdjS8_dNS5_3std3__410__identityEEEvT0_PT3_T1_NS0_13GridEvenShareISI_EET2_T4_,(.L_x_165 - _ZN3cub18CUB_300001_SM_10006detail6reduce18DeviceReduceKernelINS2_10policy_hubIdjN4cuda3__47maximumIvEEE10Policy1000EPdjS8_dNS5_3std3__410__identityEEEvT0_PT3_T1_NS0_13GridEvenShareISI_EET2_T4_)
        .other          _ZN3cub18CUB_300001_SM_10006detail6reduce18DeviceReduceKernelINS2_10policy_hubIdjN4cuda3__47maximumIvEEE10Policy1000EPdjS8_dNS5_3std3__410__identityEEEvT0_PT3_T1_NS0_13GridEvenShareISI_EET2_T4_,@"STO_CUDA_ENTRY STV_DEFAULT"
_ZN3cub18CUB_300001_SM_10006detail6reduce18DeviceReduceKernelINS2_10policy_hubIdjN4cuda3__47maximumIvEEE10Policy1000EPdjS8_dNS5_3std3__410__identityEEEvT0_PT3_T1_NS0_13GridEvenShareISI_EET2_T4_:
.text._ZN3cub18CUB_300001_SM_10006detail6reduce18DeviceReduceKernelINS2_10policy_hubIdjN4cuda3__47maximumIvEEE10Policy1000EPdjS8_dNS5_3std3__410__identityEEEvT0_PT3_T1_NS0_13GridEvenShareISI_EET2_T4_:
[----:B------:R-:W-:Y:S01]  /*0000*/  LDC R1, c[0x0][0x37c] ;  /* 0x0000df00ff017b82 */ /* 0x000fe20000000800 */
[----:B------:R-:W0:Y:S07]  /*0010*/  LDCU UR4, c[0x0][0x380] ;  /* 0x00007000ff0477ac */ /* 0x000e2e0008000800 */
[----:B------:R-:W1:Y:S01]  /*0020*/  S2UR UR16, SR_CTAID.X ;  /* 0x00000000001079c3 */ /* 0x000e620000002500 */
[----:B------:R-:W-:Y:S01]  /*0030*/  BSSY.RECONVERGENT B0, `(.L_x_57) ;  /* 0x00003fa000007945 */ /* 0x000fe20003800200 */
[----:B------:R-:W2:Y:S01]  /*0040*/  LDCU UR5, c[0x0][0x3ac] ;  /* 0x00007580ff0577ac */ /* 0x000ea20008000800 */
[----:B------:R-:W3:Y:S01]  /*0050*/  LDCU.64 UR10, c[0x0][0x358] ;  /* 0x00006b00ff0a77ac */ /* 0x000ee20008000a00 */
[----:B0-----:R-:W-:-:S02]  /*0060*/  ULOP3.LUT UP0, URZ, UR4, 0x1f, URZ, 0xc0, !UPT ;  /* 0x0000001f04ff7892 */ /* 0x001fc4000f80c0ff */
[----:B--2---:R-:W-:-:S07]  /*0070*/  USHF.L.U32 UR5, UR5, 0xb, URZ ;  /* 0x0000000b05057899 */ /* 0x004fce00080006ff */
[----:B---3--:R-:W-:Y:S05]  /*0080*/  BRA.U UP0, `(.L_x_58) ;  /* 0x0000001d00dc7547 */ /* 0x008fea000b800000 */
[----:B------:R-:W1:Y:S02]  /*0090*/  LDCU UR8, c[0x0][0x3a8] ;  /* 0x00007500ff0877ac */ /* 0x000e640008000800 */
[----:B-1----:R-:W-:-:S04]  /*00a0*/  UIMAD UR12, UR16, -0x800, UR8 ;  /* 0xfffff800100c78a4 */ /* 0x002fc8000f8e0208 */
[----:B------:R-:W-:-:S09]  /*00b0*/  UISETP.GT.U32.AND UP0, UPT, UR12, 0x7ff, UPT ;  /* 0x000007ff0c00788c */ /* 0x000fd2000bf04070 */
[----:B------:R-:W-:Y:S05]  /*00c0*/  BRA.U UP0, `(.L_x_59) ;  /* 0x0000001100407547 */ /* 0x000fea000b800000 */
[----:B------:R-:W0:Y:S01]  /*00d0*/  S2R R0, SR_TID.X ;  /* 0x0000000000007919 */ /* 0x000e220000002100 */
[----:B------:R-:W-:Y:S01]  /*00e0*/  BSSY.RECONVERGENT B1, `(.L_x_60) ;  /* 0x000000b000017945 */ /* 0x000fe20003800200 */
[----:B------:R-:W-:Y:S02]  /*00f0*/  CS2R R2, SRZ ;  /* 0x0000000000027805 */ /* 0x000fe4000001ff00 */
[----:B0-----:R-:W-:Y:S01]  /*0100*/  ISETP.GE.U32.AND P0, PT, R0, UR12, PT ;  /* 0x0000000c00007c0c */ /* 0x001fe2000bf06070 */
[----:B------:R-:W-:-:S12]  /*0110*/  IMAD.MOV.U32 R8, RZ, RZ, R0 ;  /* 0x000000ffff087224 */ /* 0x000fd800078e0000 */
[----:B------:R-:W-:Y:S05]  /*0120*/  @P0 BRA `(.L_x_61) ;  /* 0x0000000000180947 */ /* 0x000fea0003800000 */
[----:B------:R-:W0:Y:S01]  /*0130*/  LDC.64 R2, c[0x0][0x380] ;  /* 0x0000e000ff027b82 */ /* 0x000e220000000a00 */
[----:B------:R-:W-:-:S04]  /*0140*/  IMAD.U32 R5, RZ, RZ, UR16 ;  /* 0x00000010ff057e24 */ /* 0x000fc8000f8e00ff */
[----:B------:R-:W-:-:S04]  /*0150*/  IMAD R5, R5, 0x800, R0 ;  /* 0x0000080005057824 */ /* 0x000fc800078e0200 */
[----:B0-----:R-:W-:-:S06]  /*0160*/  IMAD.WIDE.U32 R2, R5, 0x8, R2 ;  /* 0x0000000805027825 */ /* 0x001fcc00078e0002 */
[----:B------:R-:W5:Y:S01]  /*0170*/  LDG.E.64.CONSTANT R2, desc[UR10][R2.64] ;  /* 0x0000000a02027981 */ /* 0x000f62000c1e9b00 */
[----:B------:R-:W-:-:S07]  /*0180*/  VIADD R8, R0, 0x100 ;  /* 0x0000010000087836 */ /* 0x000fce0000000000 */
.L_x_61:
[----:B------:R-:W-:Y:S05]  /*0190*/  BSYNC.RECONVERGENT B1 ;  /* 0x0000000000017941 */ /* 0x000fea0003800200 */
.L_x_60:
[----:B------:R-:W-:Y:S01]  /*01a0*/  ISETP.GE.U32.AND P0, PT, R8, UR12, PT ;  /* 0x0000000c08007c0c */ /* 0x000fe2000bf06070 */
[----:B------:R-:W-:-:S12]  /*01b0*/  BSSY.RECONVERGENT B1, `(.L_x_62) ;  /* 0x000003d000017945 */ /* 0x000fd80003800200 */
[----:B------:R-:W-:Y:S05]  /*01c0*/  @P0 BRA `(.L_x_63) ;  /* 0x0000000000ec0947 */ /* 0x000fea0003800000 */
[----:B------:R-:W-:Y:S01]  /*01d0*/  LOP3.LUT R4, RZ, R8, RZ, 0x33, !PT ;  /* 0x00000008ff047212 */ /* 0x000fe200078e33ff */
[----:B------:R-:W-:Y:S01]  /*01e0*/  IMAD.U32 R6, RZ, RZ, UR16 ;  /* 0x00000010ff067e24 */ /* 0x000fe2000f8e00ff */
[----:B------:R-:W-:Y:S03]  /*01f0*/  BSSY.RECONVERGENT B2, `(.L_x_64) ;  /* 0x0000017000027945 */ /* 0x000fe60003800200 */
[----:B------:R-:W-:-:S04]  /*0200*/  VIADD R5, R4, UR8 ;  /* 0x0000000804057c36 */ /* 0x000fc80008000000 */
[----:B------:R-:W-:Y:S01]  /*0210*/  IMAD R4, R6, -0x800, R5 ;  /* 0xfffff80006047824 */ /* 0x000fe200078e0205 */
[----:B------:R-:W-:-:S04]  /*0220*/  LOP3.LUT R6, R5, 0x300, RZ, 0xc0, !PT ;  /* 0x0000030005067812 */ /* 0x000fc800078ec0ff */
[----:B------:R-:W-:Y:S02]  /*0230*/  ISETP.NE.AND P0, PT, R6, 0x300, PT ;  /* 0x000003000600780c */ /* 0x000fe40003f05270 */
[----:B------:R-:W-:-:S11]  /*0240*/  ISETP.GE.U32.AND P2, PT, R4, 0x300, PT ;  /* 0x000003000400780c */ /* 0x000fd60003f46070 */
[----:B------:R-:W-:Y:S05]  /*0250*/  @!P0 BRA `(.L_x_65) ;  /* 0x0000000000408947 */ /* 0x000fea0003800000 */
[----:B------:R-:W0:Y:S01]  /*0260*/  LDC.64 R6, c[0x0][0x380] ;  /* 0x0000e000ff067b82 */ /* 0x000e220000000a00 */
[----:B------:R-:W-:Y:S01]  /*0270*/  LEA.HI R4, R5, 0x1, RZ, 0x18 ;  /* 0x0000000105047811 */ /* 0x000fe200078fc0ff */
[----:B------:R-:W-:-:S03]  /*0280*/  IMAD.U32 R9, RZ, RZ, UR16 ;  /* 0x00000010ff097e24 */ /* 0x000fc6000f8e00ff */
[----:B------:R-:W-:Y:S01]  /*0290*/  LOP3.LUT R4, R4, 0x3, RZ, 0xc0, !PT ;  /* 0x0000000304047812 */ /* 0x000fe200078ec0ff */
[----:B------:R-:W-:-:S04]  /*02a0*/  IMAD R9, R9, 0x800, R8 ;  /* 0x0000080009097824 */ /* 0x000fc800078e0208 */
[----:B------:R-:W-:-:S07]  /*02b0*/  IMAD.MOV R10, RZ, RZ, -R4 ;  /* 0x000000ffff0a7224 */ /* 0x000fce00078e0a04 */
.L_x_66:
[----:B0-----:R-:W-:-:S06]  /*02c0*/  IMAD.WIDE.U32 R4, R9, 0x8, R6 ;  /* 0x0000000809047825 */ /* 0x001fcc00078e0006 */
[----:B------:R-:W2:Y:S01]  /*02d0*/  LDG.E.64.CONSTANT R4, desc[UR10][R4.64] ;  /* 0x0000000a04047981 */ /* 0x000ea2000c1e9b00 */
[----:B------:R-:W-:Y:S02]  /*02e0*/  VIADD R10, R10, 0x1 ;  /* 0x000000010a0a7836 */ /* 0x000fe40000000000 */
[----:B------:R-:W-:Y:S02]  /*02f0*/  VIADD R8, R8, 0x100 ;  /* 0x0000010008087836 */ /* 0x000fe40000000000 */
[----:B------:R-:W-:Y:S01]  /*0300*/  VIADD R9, R9, 0x100 ;  /* 0x0000010009097836 */ /* 0x000fe20000000000 */
[----:B------:R-:W-:Y:S01]  /*0310*/  ISETP.NE.AND P1, PT, R10, RZ, PT ;  /* 0x000000ff0a00720c */ /* 0x000fe20003f25270 */
[----:B--2--5:R-:W-:-:S06]  /*0320*/  DSETP.GEU.AND P0, PT, R2, R4, PT ;  /* 0x000000040200722a */ /* 0x024fcc0003f0e000 */
[----:B------:R-:W-:Y:S02]  /*0330*/  FSEL R2, R4, R2, !P0 ;  /* 0x0000000204027208 */ /* 0x000fe40004000000 */
[----:B------:R-:W-:-:S04]  /*0340*/  FSEL R3, R5, R3, !P0 ;  /* 0x0000000305037208 */ /* 0x000fc80004000000 */
[----:B------:R-:W-:Y:S05]  /*0350*/  @P1 BRA `(.L_x_66) ;  /* 0xfffffffc00d81947 */ /* 0x000fea000383ffff */
.L_x_65:
[----:B------:R-:W-:Y:S05]  /*0360*/  BSYNC.RECONVERGENT B2 ;  /* 0x0000000000027941 */ /* 0x000fea0003800200 */
.L_x_64:
[----:B------:R-:W-:Y:S05]  /*0370*/  @!P2 BRA `(.L_x_63) ;  /* 0x000000000080a947 */ /* 0x000fea0003800000 */
[----:B------:R-:W0:Y:S01]  /*0380*/  LDC.64 R4, c[0x0][0x380] ;  /* 0x0000e000ff047b82 */ /* 0x000e220000000a00 */
[----:B------:R-:W-:Y:S02]  /*0390*/  IMAD.U32 R7, RZ, RZ, UR16 ;  /* 0x00000010ff077e24 */ /* 0x000fe4000f8e00ff */
[----:B------:R-:W-:Y:S02]  /*03a0*/  VIADD R6, R8, 0x200 ;  /* 0x0000020008067836 */ /* 0x000fe40000000000 */
[----:B------:R-:W-:-:S07]  /*03b0*/  IMAD R7, R7, 0x800, R8 ;  /* 0x0000080007077824 */ /* 0x000fce00078e0208 */
.L_x_67:
[----:B0-----:R-:W-:-:S04]  /*03c0*/  IMAD.WIDE.U32 R8, R7, 0x8, R4 ;  /* 0x0000000807087825 */ /* 0x001fc800078e0004 */
[----:B------:R-:W-:Y:S02]  /*03d0*/  VIADD R11, R7, 0x100 ;  /* 0x00000100070b7836 */ /* 0x000fe40000000000 */
[----:B------:R-:W2:Y:S02]  /*03e0*/  LDG.E.64.CONSTANT R8, desc[UR10][R8.64] ;  /* 0x0000000a08087981 */ /* 0x000ea4000c1e9b00 */
[----:B------:R-:W-:-:S04]  /*03f0*/  IMAD.WIDE.U32 R10, R11, 0x8, R4 ;  /* 0x000000080b0a7825 */ /* 0x000fc800078e0004 */
[----:B------:R-:W-:Y:S02]  /*0400*/  VIADD R13, R7, 0x200 ;  /* 0x00000200070d7836 */ /* 0x000fe40000000000 */
[----:B------:R-:W3:Y:S02]  /*0410*/  LDG.E.64.CONSTANT R10, desc[UR10][R10.64] ;  /* 0x0000000a0a0a7981 */ /* 0x000ee4000c1e9b00 */
[----:B------:R-:W-:-:S04]  /*0420*/  IMAD.WIDE.U32 R12, R13, 0x8, R4 ;  /* 0x000000080d0c7825 */ /* 0x000fc800078e0004 */
[----:B------:R-:W-:Y:S02]  /*0430*/  VIADD R15, R7, 0x300 ;  /* 0x00000300070f7836 */ /* 0x000fe40000000000 */
[----:B------:R-:W4:Y:S02]  /*0440*/  LDG.E.64.CONSTANT R12, desc[UR10][R12.64] ;  /* 0x0000000a0c0c7981 */ /* 0x000f24000c1e9b00 */
[----:B------:R-:W-:-:S06]  /*0450*/  IMAD.WIDE.U32 R14, R15, 0x8, R4 ;  /* 0x000000080f0e7825 */ /* 0x000fcc00078e0004 */
[----:B------:R-:W4:Y:S01]  /*0460*/  LDG.E.64.CONSTANT R14, desc[UR10][R14.64] ;  /* 0x0000000a0e0e7981 */ /* 0x000f22000c1e9b00 */
[----:B------:R-:W-:Y:S01]  /*0470*/  VIADD R7, R7, 0x400 ;  /* 0x0000040007077836 */ /* 0x000fe20000000000 */
[----:B--2--5:R-:W-:-:S06]  /*0480*/  DSETP.GEU.AND P0, PT, R2, R8, PT ;  /* 0x000000080200722a */ /* 0x024fcc0003f0e000 */
[----:B------:R-:W-:Y:S01]  /*0490*/  FSEL R2, R8, R2, !P0 ;  /* 0x0000000208027208 */ /* 0x000fe20004000000 */
[C---:B------:R-:W-:Y:S01]  /*04a0*/  VIADD R8, R6.reuse, 0x200 ;  /* 0x0000020006087836 */ /* 0x040fe20000000000 */
[----:B------:R-:W-:Y:S01]  /*04b0*/  FSEL R3, R9, R3, !P0 ;  /* 0x0000000309037208 */ /* 0x000fe20004000000 */
[----:B------:R-:W-:-:S03]  /*04c0*/  VIADD R6, R6, 0x400 ;  /* 0x0000040006067836 */ /* 0x000fc60000000000 */
[----:B------:R-:W-:Y:S02]  /*04d0*/  ISETP.GE.AND P1, PT, R8, UR12, PT ;  /* 0x0000000c08007c0c */ /* 0x000fe4000bf26270 */
        /* <DEDUP_REMOVED lines=8> */
[----:B------:R-:W-:Y:S01]  /*0560*/  FSEL R3, R15, R3, !P0 ;  /* 0x000000030f037208 */ /* 0x000fe20004000000 */
[----:B------:R-:W-:Y:S06]  /*0570*/  @!P1 BRA `(.L_x_67) ;  /* 0xfffffffc00909947 */ /* 0x000fec000383ffff */
.L_x_63:
[----:B------:R-:W-:Y:S05]  /*0580*/  BSYNC.RECONVERGENT B1 ;  /* 0x0000000000017941 */ /* 0x000fea0003800200 */
.L_x_62:
[----:B------:R-:W-:-:S09]  /*0590*/  UISETP.GE.U32.AND UP0, UPT, UR12, 0x100, UPT ;  /* 0x000001000c00788c */ /* 0x000fd2000bf06070 */
[----:B------:R-:W-:Y:S05]  /*05a0*/  BRA.U !UP0, `(.L_x_68) ;  /* 0x00000005082c7547 */ /* 0x000fea000b800000 */
        /* <DEDUP_REMOVED lines=11> */
[----:B------:R-:W-:Y:S04]  /*0660*/  SHFL.DOWN PT, R6, R4, 0x2, 0x1f ;  /* 0x08401f0004067f89 */ /* 0x000fe800000e0000 */
[----:B------:R-:W0:Y:S01]  /*0670*/  SHFL.DOWN PT, R7, R5, 0x2, 0x1f ;  /* 0x08401f0005077f89 */ /* 0x000e2200000e0000 */
[----:B------:R-:W1:Y:S01]  /*0680*/  @!P2 S2R R8, SR_CgaCtaId ;  /* 0x000000000008a919 */ /* 0x000e620000008800 */
[----:B0-----:R-:W-:-:S06]  /*0690*/  DSETP.GEU.AND P1, PT, R4, R6, PT ;  /* 0x000000060400722a */ /* 0x001fcc0003f2e000 */
[----:B------:R-:W-:Y:S02]  /*06a0*/  @!P0 FSEL R4, R6, R4, !P1 ;  /* 0x0000000406048208 */ /* 0x000fe40004800000 */
[----:B------:R-:W-:Y:S02]  /*06b0*/  @!P0 FSEL R5, R7, R5, !P1 ;  /* 0x0000000507058208 */ /* 0x000fe40004800000 */
[----:B------:R-:W-:Y:S01]  /*06c0*/  ISETP.GT.AND P0, PT, R9, 0x1b, PT ;  /* 0x0000001b0900780c */ /* 0x000fe20003f04270 */
[----:B------:R-:W-:Y:S01]  /*06d0*/  SHFL.DOWN PT, R2, R4, 0x4, 0x1f ;  /* 0x08801f0004027f89 */ /* 0x000fe200000e0000 */
[----:B------:R-:W-:Y:S02]  /*06e0*/  @!P2 MOV R7, 0x400 ;  /* 0x000004000007a802 */ /* 0x000fe40000000f00 */
[----:B------:R-:W-:Y:S01]  /*06f0*/  @!P2 SHF.R.U32.HI R6, RZ, 0x2, R0 ;  /* 0x00000002ff06a819 */ /* 0x000fe20000011600 */
[----:B------:R-:W0:Y:S01]  /*0700*/  SHFL.DOWN PT, R3, R5, 0x4, 0x1f ;  /* 0x08801f0005037f89 */ /* 0x000e2200000e0000 */
[----:B-1----:R-:W-:-:S02]  /*0710*/  @!P2 LEA R11, R8, R7, 0x18 ;  /* 0x00000007080ba211 */ /* 0x002fc400078ec0ff */
[----:B------:R-:W-:-:S05]  /*0720*/  @!P2 LOP3.LUT R8, R6, 0xf8, RZ, 0xc0, !PT ;  /* 0x000000f80608a812 */ /* 0x000fca00078ec0ff */
        /* <DEDUP_REMOVED lines=26> */
[----:B-1----:R-:W1:Y:S04]  /*08d0*/  LDS.128 R4, [UR4+0x20] ;  /* 0x00002004ff047984 */ /* 0x002e680008000c00 */
[----:B------:R-:W2:Y:S01]  /*08e0*/  LDS.128 R8, [UR4+0x30] ;  /* 0x00003004ff087984 */ /* 0x000ea20008000c00 */
        /* <DEDUP_REMOVED lines=8> */
[----:B------:R-:W-:Y:S02]  /*0970*/  FSEL R5, R5, R3, !P1 ;  /* 0x0000000305057208 */ /* 0x000fe40004800000 */
[----:B------:R-:W0:Y:S04]  /*0980*/  LDS.64 R2, [UR4+0x40] ;  /* 0x00004004ff027984 */ /* 0x000e280008000a00 */
[----:B------:R-:W-:-:S06]  /*0990*/  DSETP.GEU.AND P1, PT, R4, R6, PT ;  /* 0x000000060400722a */ /* 0x000fcc0003f2e000 */
[----:B------:R-:W-:Y:S02]  /*09a0*/  FSEL R4, R6, R4, !P1 ;  /* 0x0000000406047208 */ /* 0x000fe40004800000 */
[----:B------:R-:W-:-:S06]  /*09b0*/  FSEL R5, R7, R5, !P1 ;  /* 0x0000000507057208 */ /* 0x000fcc0004800000 */
[----:B--2---:R-:W-:-:S06]  /*09c0*/  DSETP.GEU.AND P1, PT, R4, R8, PT ;  /* 0x000000080400722a */ /* 0x004fcc0003f2e000 */
[----:B------:R-:W-:Y:S02]  /*09d0*/  FSEL R4, R8, R4, !P1 ;  /* 0x0000000408047208 */ /* 0x000fe40004800000 */
[----:B------:R-:W-:-:S06]  /*09e0*/  FSEL R5, R9, R5, !P1 ;  /* 0x0000000509057208 */ /* 0x000fcc0004800000 */
[----:B------:R-:W-:-:S06]  /*09f0*/  DSETP.GEU.AND P1, PT, R4, R10, PT ;  /* 0x0000000a0400722a */ /* 0x000fcc0003f2e000 */
[----:B------:R-:W-:Y:S02]  /*0a00*/  FSEL R4, R10, R4, !P1 ;  /* 0x000000040a047208 */ /* 0x000fe40004800000 */
[----:B------:R-:W-:-:S06]  /*0a10*/  FSEL R5, R11, R5, !P1 ;  /* 0x000000050b057208 */ /* 0x000fcc0004800000 */
[----:B0-----:R-:W-:-:S06]  /*0a20*/  DSETP.GEU.AND P1, PT, R4, R2, PT ;  /* 0x000000020400722a */ /* 0x001fcc0003f2e000 */
[----:B------:R-:W-:Y:S02]  /*0a30*/  FSEL R2, R2, R4, !P1 ;  /* 0x0000000402027208 */ /* 0x000fe40004800000 */
[----:B------:R-:W-:Y:S01]  /*0a40*/  FSEL R3, R3, R5, !P1 ;  /* 0x0000000503037208 */ /* 0x000fe20004800000 */
[----:B------:R-:W-:Y:S06]  /*0a50*/  BRA `(.L_x_69) ;  /* 0x00000034005c7947 */ /* 0x000fec0003800000 */
.L_x_68:
[----:B------:R-:W-:Y:S01]  /*0a60*/  LOP3.LUT R4, R0, 0x3e0, RZ, 0xc0, !PT ;  /* 0x000003e000047812 */ /* 0x000fe200078ec0ff */
[----:B------:R-:W0:Y:S04]  /*0a70*/  S2R R10, SR_LANEID ;  /* 0x00000000000a7919 */ /* 0x000e280000000000 */
[----:B------:R-:W-:Y:S01]  /*0a80*/  VIADD R5, R4, 0x20 ;  /* 0x0000002004057836 */ /* 0x000fe20000000000 */
[----:B------:R-:W-:-:S04]  /*0a90*/  LOP3.LUT R4, RZ, R4, RZ, 0x33, !PT ;  /* 0x00000004ff047212 */ /* 0x000fc800078e33ff */
[----:B------:R-:W-:Y:S01]  /*0aa0*/  ISETP.GT.U32.AND P0, PT, R5, UR12, PT ;  /* 0x0000000c05007c0c */ /* 0x000fe2000bf04070 */
[----:B------:R-:W-:-:S05]  /*0ab0*/  VIADD R4, R4, UR12 ;  /* 0x0000000c04047c36 */ /* 0x000fca0008000000 */
[----:B------:R-:W-:-:S05]  /*0ac0*/  SEL R5, R4, 0x1f, P0 ;  /* 0x0000001f04057807 */ /* 0x000fca0000000000 */
[----:B-----5:R-:W-:Y:S04]  /*0ad0*/  SHFL.DOWN PT, R6, R2, 0x1, R5 ;  /* 0x0820000002067989 */ /* 0x020fe800000e0005 */
[----:B------:R-:W1:Y:S01]  /*0ae0*/  SHFL.DOWN PT, R7, R3, 0x1, R5 ;  /* 0x0820000003077989 */ /* 0x000e6200000e0005 */
[----:B0-----:R-:W-:Y:S01]  /*0af0*/  ISETP.GE.AND P0, PT, R10, R5, PT ;  /* 0x000000050a00720c */ /* 0x001fe20003f06270 */
[----:B-1----:R-:W-:-:S06]  /*0b00*/  DSETP.GEU.AND P1, PT, R2, R6, PT ;  /* 0x000000060200722a */ /* 0x002fcc0003f2e000 */
[-C--:B------:R-:W-:Y:S01]  /*0b10*/  FSEL R9, R6, R2.reuse, !P1 ;  /* 0x0000000206097208 */ /* 0x080fe20004800000 */
[----:B------:R-:W-:Y:S01]  /*0b20*/  VIADD R6, R10, 0x2 ;  /* 0x000000020a067836 */ /* 0x000fe20000000000 */
[-C--:B------:R-:W-:Y:S02]  /*0b30*/  FSEL R7, R7, R3.reuse, !P1 ;  /* 0x0000000307077208 */ /* 0x080fe40004800000 */
[----:B------:R-:W-:Y:S02]  /*0b40*/  FSEL R4, R9, R2, !P0 ;  /* 0x0000000209047208 */ /* 0x000fe40004000000 */
[----:B------:R-:W-:Y:S02]  /*0b50*/  FSEL R7, R7, R3, !P0 ;  /* 0x0000000307077208 */ /* 0x000fe40004000000 */
[----:B------:R-:W-:Y:S01]  /*0b60*/  ISETP.GT.AND P0, PT, R6, R5, PT ;  /* 0x000000050600720c */ /* 0x000fe20003f04270 */
[----:B------:R-:W-:Y:S01]  /*0b70*/  SHFL.DOWN PT, R8, R4, 0x2, R5 ;  /* 0x0840000004087989 */ /* 0x000fe200000e0005 */
[----:B------:R-:W-:-:S03]  /*0b80*/  IMAD.MOV.U32 R6, RZ, RZ, R4 ;  /* 0x000000ffff067224 */ /* 0x000fc600078e0004 */
[----:B------:R-:W0:Y:S03]  /*0b90*/  SHFL.DOWN PT, R9, R7, 0x2, R5 ;  /* 0x0840000007097989 */ /* 0x000e2600000e0005 */
[----:B0-----:R-:W-:Y:S01]  /*0ba0*/  DSETP.GEU.AND P1, PT, R6, R8, PT ;  /* 0x000000080600722a */ /* 0x001fe20003f2e000 */
[----:B------:R-:W-:-:S05]  /*0bb0*/  VIADD R6, R10, 0x4 ;  /* 0x000000040a067836 */ /* 0x000fca0000000000 */
[----:B------:R-:W-:Y:S02]  /*0bc0*/  @!P0 FSEL R4, R8, R4, !P1 ;  /* 0x0000000408048208 */ /* 0x000fe40004800000 */
[----:B------:R-:W-:Y:S02]  /*0bd0*/  @!P0 FSEL R7, R9, R7, !P1 ;  /* 0x0000000709078208 */ /* 0x000fe40004800000 */
        /* <DEDUP_REMOVED lines=10> */
[----:B------:R-:W-:Y:S01]  /*0c80*/  IMAD.MOV.U32 R6, RZ, RZ, R4 ;  /* 0x000000ffff067224 */ /* 0x000fe200078e0004 */
[C---:B------:R-:W-:Y:S02]  /*0c90*/  ISETP.NE.AND P0, PT, R10.reuse, RZ, PT ;  /* 0x000000ff0a00720c */ /* 0x040fe40003f05270 */
[----:B------:R-:W0:Y:S11]  /*0ca0*/  SHFL.DOWN PT, R3, R7, 0x8, R5 ;  /* 0x0900000007037989 */ /* 0x000e3600000e0005 */
[----:B------:R-:W1:Y:S01]  /*0cb0*/  @!P0 S2R R9, SR_CgaCtaId ;  /* 0x0000000000098919 */ /* 0x000e620000008800 */
[----:B------:R-:W-:Y:S01]  /*0cc0*/  @!P0 MOV R8, 0x400 ;  /* 0x0000040000088802 */ /* 0x000fe20000000f00 */
[----:B0-----:R-:W-:Y:S01]  /*0cd0*/  DSETP.GEU.AND P2, PT, R6, R2, PT ;  /* 0x000000020600722a */ /* 0x001fe20003f4e000 */
[----:B------:R-:W-:-:S05]  /*0ce0*/  VIADD R6, R10, 0x10 ;  /* 0x000000100a067836 */ /* 0x000fca0000000000 */
[----:B------:R-:W-:Y:S02]  /*0cf0*/  @!P1 FSEL R4, R2, R4, !P2 ;  /* 0x0000000402049208 */ /* 0x000fe40005000000 */
[----:B------:R-:W-:Y:S02]  /*0d00*/  @!P1 FSEL R7, R3, R7, !P2 ;  /* 0x0000000703079208 */ /* 0x000fe40005000000 */
[----:B------:R-:W-:Y:S01]  /*0d10*/  ISETP.GT.AND P1, PT, R6, R5, PT ;  /* 0x000000050600720c */ /* 0x000fe20003f24270 */
[----:B------:R-:W-:Y:S01]  /*0d20*/  SHFL.DOWN PT, R2, R4, 0x10, R5 ;  /* 0x0a00000004027989 */ /* 0x000fe200000e0005 */
[----:B------:R-:W-:-:S03]  /*0d30*/  @!P0 SHF.R.U32.HI R6, RZ, 0x2, R0 ;  /* 0x00000002ff068819 */ /* 0x000fc60000011600 */
[----:B------:R0:W2:Y:S01]  /*0d40*/  SHFL.DOWN PT, R3, R7, 0x10, R5 ;  /* 0x0a00000007037989 */ /* 0x0000a200000e0005 */
[----:B------:R-:W-:Y:S02]  /*0d50*/  @!P0 LOP3.LUT R6, R6, 0xf8, RZ, 0xc0, !PT ;  /* 0x000000f806068812 */ /* 0x000fe400078ec0ff */
[----:B-1----:R-:W-:-:S05]  /*0d60*/  @!P0 LEA R9, R9, R8, 0x18 ;  /* 0x0000000809098211 */ /* 0x002fca00078ec0ff */
[----:B------:R-:W-:Y:S02]  /*0d70*/  @!P0 IMAD.IADD R9, R6, 0x1, R9 ;  /* 0x0000000106098824 */ /* 0x000fe400078e0209 */
[----:B0-----:R-:W-:-:S06]  /*0d80*/  IMAD.MOV.U32 R5, RZ, RZ, R7 ;  /* 0x000000ffff057224 */ /* 0x001fcc00078e0007 */
[----:B--2---:R-:W-:-:S06]  /*0d90*/  DSETP.GEU.AND P2, PT, R4, R2, PT ;  /* 0x000000020400722a */ /* 0x004fcc0003f4e000 */
[----:B------:R-:W-:Y:S02]  /*0da0*/  @!P1 FSEL R4, R2, R4, !P2 ;  /* 0x0000000402049208 */ /* 0x000fe40005000000 */
[----:B------:R-:W-:-:S03]  /*0db0*/  @!P1 FSEL R7, R3, R7, !P2 ;  /* 0x0000000703079208 */ /* 0x000fc60005000000 */
[----:B------:R-:W-:Y:S02]  /*0dc0*/  IMAD.MOV.U32 R2, RZ, RZ, R4 ;  /* 0x000000ffff027224 */ /* 0x000fe400078e0004 */
[----:B------:R-:W-:-:S05]  /*0dd0*/  IMAD.MOV.U32 R3, RZ, RZ, R7 ;  /* 0x000000ffff037224 */ /* 0x000fca00078e0007 */
[----:B------:R1:W-:Y:S01]  /*0de0*/  @!P0 STS.64 [R9+0x8], R2 ;  /* 0x0000080209008388 */ /* 0x0003e20000000a00 */
[----:B------:R-:W-:Y:S01]  /*0df0*/  BAR.SYNC.DEFER_BLOCKING 0x0 ;  /* 0x0000000000007b1d */ /* 0x000fe20000010000 */
[----:B------:R-:W-:-:S13]  /*0e00*/  ISETP.NE.AND P0, PT, R0, RZ, PT ;  /* 0x000000ff0000720c */ /* 0x000fda0003f05270 */
[----:B-1----:R-:W-:Y:S05]  /*0e10*/  @P0 BRA `(.L_x_69) ;  /* 0x00000030006c0947 */ /* 0x002fea0003800000 */
[----:B------:R-:W0:Y:S01]  /*0e20*/  S2UR UR5, SR_CgaCtaId ;  /* 0x00000000000579c3 */ /* 0x000e220000008800 */
[----:B------:R-:W-:Y:S01]  /*0e30*/  UMOV UR4, 0x400 ;  /* 0x0000040000047882 */ /* 0x000fe20000000000 */
[----:B------:R-:W-:Y:S02]  /*0e40*/  UISETP.GT.U32.AND UP0, UPT, UR12, 0x20, UPT ;  /* 0x000000200c00788c */ /* 0x000fe4000bf04070 */
[----:B------:R-:W-:-:S04]  /*0e50*/  UISETP.GT.U32.AND UP1, UPT, UR12, 0x40, UPT ;  /* 0x000000400c00788c */ /* 0x000fc8000bf24070 */
[----:B------:R-:W-:Y:S01]  /*0e60*/  PLOP3.LUT P3, PT, PT, PT, UP0, 0x80, 0x8 ;  /* 0x000000000008781c */ /* 0x000fe20003f6f008 */
[----:B------:R-:W-:Y:S01]  /*0e70*/  UISETP.GT.U32.AND UP0, UPT, UR12, 0x60, UPT ;  /* 0x000000600c00788c */ /* 0x000fe2000bf04070 */
[----:B------:R-:W-:Y:S01]  /*0e80*/  PLOP3.LUT P2, PT, PT, PT, UP1, 0x80, 0x8 ;  /* 0x000000000008781c */ /* 0x000fe20003f4f018 */
[----:B0-----:R-:W-:-:S09]  /*0e90*/  ULEA UR4, UR5, UR4, 0x18 ;  /* 0x0000000405047291 */ /* 0x001fd2000f8ec0ff */
[----:B------:R-:W0:Y:S04]  /*0ea0*/  LDS.128 R12, [UR4+0x10] ;  /* 0x00001004ff0c7984 */ /* 0x000e280008000c00 */
[----:B------:R-:W1:Y:S01]  /*0eb0*/  LDS.128 R4, [UR4+0x20] ;  /* 0x00002004ff047984 */ /* 0x000e620008000c00 */
[----:B0-----:R-:W-:-:S06]  /*0ec0*/  DSETP.GEU.AND P1, PT, R2, R12, PT ;  /* 0x0000000c0200722a */ /* 0x001fcc0003f2e000 */
[-C--:B------:R-:W-:Y:S02]  /*0ed0*/  FSEL R9, R12, R2.reuse, !P1 ;  /* 0x000000020c097208 */ /* 0x080fe40004800000 */
[-C--:B------:R-:W-:Y:S02]  /*0ee0*/  FSEL R11, R13, R3.reuse, !P1 ;  /* 0x000000030d0b7208 */ /* 0x080fe40004800000 */
[----:B------:R-:W-:Y:S02]  /*0ef0*/  FSEL R13, R9, R2, P3 ;  /* 0x00000002090d7208 */ /* 0x000fe40001800000 */
[----:B------:R-:W-:Y:S02]  /*0f00*/  FSEL R0, R11, R3, P3 ;  /* 0x000000030b007208 */ /* 0x000fe40001800000 */
[----:B------:R-:W-:Y:S01]  /*0f10*/  PLOP3.LUT P1, PT, PT, PT, UP0, 0x80, 0x8 ;  /* 0x000000000008781c */ /* 0x000fe20003f2f008 */
[----:B------:R-:W-:Y:S01]  /*0f20*/  IMAD.MOV.U32 R2, RZ, RZ, R13 ;  /* 0x000000ffff027224 */ /* 0x000fe200078e000d */
[----:B------:R-:W0:Y:S01]  /*0f30*/  LDS.128 R8, [UR4+0x30] ;  /* 0x00003004ff087984 */ /* 0x000e220008000c00 */
[----:B------:R-:W-:Y:S01]  /*0f40*/  IMAD.MOV.U32 R3, RZ, RZ, R0 ;  /* 0x000000ffff037224 */ /* 0x000fe200078e0000 */
[----:B------:R-:W-:-:S05]  /*0f50*/  UISETP.GT.U32.AND UP0, UPT, UR12, 0x80, UPT ;  /* 0x000000800c00788c */ /* 0x000fca000bf04070 */
[----:B------:R-:W-:-:S06]  /*0f60*/  DSETP.GEU.AND P3, PT, R2, R14, PT ;  /* 0x0000000e0200722a */ /* 0x000fcc0003f6e000 */
[----:B------:R-:W-:Y:S02]  /*0f70*/  @P2 FSEL R13, R14, R13, !P3 ;  /* 0x0000000d0e0d2208 */ /* 0x000fe40005800000 */
[----:B------:R-:W-:Y:S02]  /*0f80*/  @P2 FSEL R0, R15, R0, !P3 ;  /* 0x000000000f002208 */ /* 0x000fe40005800000 */
[----:B------:R-:W-:Y:S01]  /*0f90*/  PLOP3.LUT P2, PT, PT, PT, UP0, 0x80, 0x8 ;  /* 0x000000000008781c */ /* 0x000fe20003f4f008 */
[----:B------:R-:W-:Y:S01]  /*0fa0*/  IMAD.MOV.U32 R2, RZ, RZ, R13 ;  /* 0x000000ffff027224 */ /* 0x000fe200078e000d */
[----:B------:R-:W-:Y:S01]  /*0fb0*/  UISETP.GT.U32.AND UP0, UPT, UR12, 0xa0, UPT ;  /* 0x000000a00c00788c */ /* 0x000fe2000bf04070 */
[----:B------:R-:W-:-:S06]  /*0fc0*/  IMAD.MOV.U32 R3, RZ, RZ, R0 ;  /* 0x000000ffff037224 */ /* 0x000fcc00078e0000 */
[----:B-1----:R-:W-:Y:S01]  /*0fd0*/  DSETP.GEU.AND P3, PT, R2, R4, PT ;  /* 0x000000040200722a */ /* 0x002fe20003f6e000 */
[----:B------:R-:W1:Y:S05]  /*0fe0*/  LDS.64 R2, [UR4+0x40] ;  /* 0x00004004ff027984 */ /* 0x000e6a0008000a00 */
[----:B------:R-:W-:Y:S02]  /*0ff0*/  @P1 FSEL R13, R4, R13, !P3 ;  /* 0x0000000d040d1208 */ /* 0x000fe40005800000 */
[----:B------:R-:W-:Y:S02]  /*1000*/  @P1 FSEL R0, R5, R0, !P3 ;  /* 0x0000000005001208 */ /* 0x000fe40005800000 */
[----:B------:R-:W-:Y:S01]  /*1010*/  PLOP3.LUT P1, PT, PT, PT, UP0, 0x80, 0x8 ;  /* 0x000000000008781c */ /* 0x000fe20003f2f008 */
[----:B------:R-:W-:Y:S01]  /*1020*/  IMAD.MOV.U32 R4, RZ, RZ, R13 ;  /* 0x000000ffff047224 */ /* 0x000fe200078e000d */
[----:B------:R-:W-:Y:S01]  /*1030*/  UISETP.GT.U32.AND UP0, UPT, UR12, 0xc0, UPT ;  /* 0x000000c00c00788c */ /* 0x000fe2000bf04070 */
[----:B------:R-:W-:-:S06]  /*1040*/  IMAD.MOV.U32 R5, RZ, RZ, R0 ;  /* 0x000000ffff057224 */ /* 0x000fcc00078e0000 */
[----:B------:R-:W-:-:S06]  /*1050*/  DSETP.GEU.AND P3, PT, R4, R6, PT ;  /* 0x000000060400722a */ /* 0x000fcc0003f6e000 */
[----:B------:R-:W-:Y:S02]  /*1060*/  @P2 FSEL R13, R6, R13, !P3 ;  /* 0x0000000d060d2208 */ /* 0x000fe40005800000 */
[----:B------:R-:W-:Y:S02]  /*1070*/  @P2 FSEL R0, R7, R0, !P3 ;  /* 0x0000000007002208 */ /* 0x000fe40005800000 */
[----:B------:R-:W-:Y:S01]  /*1080*/  PLOP3.LUT P2, PT, PT, PT, UP0, 0x80, 0x8 ;  /* 0x000000000008781c */ /* 0x000fe20003f4f008 */
[----:B------:R-:W-:Y:S01]  /*1090*/  IMAD.MOV.U32 R4, RZ, RZ, R13 ;  /* 0x000000ffff047224 */ /* 0x000fe200078e000d */
[----:B------:R-:W-:Y:S01]  /*10a0*/  UISETP.GT.U32.AND UP0, UPT, UR12, 0xe0, UPT ;  /* 0x000000e00c00788c */ /* 0x000fe2000bf04070 */
[----:B------:R-:W-:-:S06]  /*10b0*/  IMAD.MOV.U32 R5, RZ, RZ, R0 ;  /* 0x000000ffff057224 */ /* 0x000fcc00078e0000 */
[----:B0-----:R-:W-:-:S06]  /*10c0*/  DSETP.GEU.AND P3, PT, R4, R8, PT ;  /* 0x000000080400722a */ /* 0x001fcc0003f6e000 */
[----:B------:R-:W-:Y:S02]  /*10d0*/  @P1 FSEL R13, R8, R13, !P3 ;  /* 0x0000000d080d1208 */ /* 0x000fe40005800000 */
[----:B------:R-:W-:Y:S02]  /*10e0*/  @P1 FSEL R0, R9, R0, !P3 ;  /* 0x0000000009001208 */ /* 0x000fe40005800000 */
[----:B------:R-:W-:Y:S01]  /*10f0*/  PLOP3.LUT P1, PT, PT, PT, UP0, 0x80, 0x8 ;  /* 0x000000000008781c */ /* 0x000fe20003f2f008 */
[----:B------:R-:W-:Y:S02]  /*1100*/  IMAD.MOV.U32 R4, RZ, RZ, R13 ;  /* 0x000000ffff047224 */ /* 0x000fe400078e000d */
[----:B------:R-:W-:-:S06]  /*1110*/  IMAD.MOV.U32 R5, RZ, RZ, R0 ;  /* 0x000000ffff057224 */ /* 0x000fcc00078e0000 */
[----:B------:R-:W-:-:S06]  /*1120*/  DSETP.GEU.AND P3, PT, R4, R10, PT ;  /* 0x0000000a0400722a */ /* 0x000fcc0003f6e000 */
[----:B------:R-:W-:Y:S02]  /*1130*/  @P2 FSEL R13, R10, R13, !P3 ;  /* 0x0000000d0a0d2208 */ /* 0x000fe40005800000 */
[----:B------:R-:W-:-:S03]  /*1140*/  @P2 FSEL R0, R11, R0, !P3 ;  /* 0x000000000b002208 */ /* 0x000fc60005800000 */
[----:B------:R-:W-:Y:S02]  /*1150*/  IMAD.MOV.U32 R4, RZ, RZ, R13 ;  /* 0x000000ffff047224 */ /* 0x000fe400078e000d */
[----:B------:R-:W-:-:S06]  /*1160*/  IMAD.MOV.U32 R5, RZ, RZ, R0 ;  /* 0x000000ffff057224 */ /* 0x000fcc00078e0000 */
[----:B-1----:R-:W-:-:S06]  /*1170*/  DSETP.GEU.AND P2, PT, R4, R2, PT ;  /* 0x000000020400722a */ /* 0x002fcc0003f4e000 */
[----:B------:R-:W-:Y:S02]  /*1180*/  @P1 FSEL R13, R2, R13, !P2 ;  /* 0x0000000d020d1208 */ /* 0x000fe40005000000 */
[----:B------:R-:W-:-:S03]  /*1190*/  @P1 FSEL R0, R3, R0, !P2 ;  /* 0x0000000003001208 */ /* 0x000fc60005000000 */
[----:B------:R-:W-:Y:S02]  /*11a0*/  IMAD.MOV.U32 R2, RZ, RZ, R13 ;  /* 0x000000ffff027224 */ /* 0x000fe400078e000d */
[----:B------:R-:W-:Y:S01]  /*11b0*/  IMAD.MOV.U32 R3, RZ, RZ, R0 ;  /* 0x000000ffff037224 */ /* 0x000fe200078e0000 */
[----:B------:R-:W-:Y:S06]  /*11c0*/  BRA `(.L_x_69) ;  /* 0x0000002c00807947 */ /* 0x000fec0003800000 */
.L_x_59:
[----:B------:R-:W0:Y:S01]  /*11d0*/  S2R R0, SR_TID.X ;  /* 0x0000000000007919 */ /* 0x000e220000002100 */
[----:B------:R-:W1:Y:S01]  /*11e0*/  LDC.64 R20, c[0x0][0x380] ;  /* 0x0000e000ff147b82 */ /* 0x000e620000000a00 */
[----:B------:R-:W-:Y:S02]  /*11f0*/  IMAD.U32 R3, RZ, RZ, UR16 ;  /* 0x00000010ff037e24 */ /* 0x000fe4000f8e00ff */
[----:B0-----:R-:W-:-:S04]  /*1200*/  IMAD.SHL.U32 R2, R0, 0x4, RZ ;  /* 0x0000000400027824 */ /* 0x001fc800078e00ff */
[----:B------:R-:W-:-:S04]  /*1210*/  IMAD R3, R3, 0x800, R2 ;  /* 0x0000080003037824 */ /* 0x000fc800078e0202 */
[----:B-1----:R-:W-:-:S05]  /*1220*/  IMAD.WIDE.U32 R20, R3, 0x8, R20 ;  /* 0x0000000803147825 */ /* 0x002fca00078e0014 */
[----:B------:R-:W2:Y:S04]  /*1230*/  LDG.E.128.CONSTANT R4, desc[UR10][R20.64] ;  /* 0x0000000a14047981 */ /* 0x000ea8000c1e9d00 */
[----:B------:R-:W3:Y:S04]  /*1240*/  LDG.E.128.CONSTANT R8, desc[UR10][R20.64+0x10] ;  /* 0x0000100a14087981 */ /* 0x000ee8000c1e9d00 */
[----:B------:R-:W4:Y:S04]  /*1250*/  LDG.E.128.CONSTANT R12, desc[UR10][R20.64+0x2000] ;  /* 0x0020000a140c7981 */ /* 0x000f28000c1e9d00 */
[----:B------:R-:W5:Y:S01]  /*1260*/  LDG.E.128.CONSTANT R16, desc[UR10][R20.64+0x2010] ;  /* 0x0020100a14107981 */ /* 0x000f62000c1e9d00 */
[----:B------:R-:W-:Y:S01]  /*1270*/  UISETP.GE.U32.AND UP0, UPT, UR12, UR5, UPT ;  /* 0x000000050c00728c */ /* 0x000fe2000bf06070 */
        /* <DEDUP_REMOVED lines=21> */
[----:B------:R-:W-:Y:S06]  /*13d0*/  BRA.U !UP0, `(.L_x_70) ;  /* 0x0000000508dc7547 */ /* 0x000fec000b800000 */
[----:B------:R-:W-:Y:S02]  /*13e0*/  ULEA UR6, UR16, UR5, 0xb ;  /* 0x0000000510067291 */ /* 0x000fe4000f8e58ff */
[----:B------:R-:W-:Y:S01]  /*13f0*/  UIADD3 UR14, UPT, UPT, UR8, -0x800, URZ ;  /* 0xfffff800080e7890 */ /* 0x000fe2000fffe0ff */
[----:B------:R-:W0:Y:S03]  /*1400*/  LDCU UR9, c[0x0][0x3a8] ;  /* 0x00007500ff0977ac */ /* 0x000e260008000800 */
[----:B------:R-:W-:Y:S01]  /*1410*/  VIADD R3, R0, UR6 ;  /* 0x0000000600037c36 */ /* 0x000fe20008000000 */
[----:B------:R-:W-:Y:S01]  /*1420*/  UISETP.GT.U32.AND UP0, UPT, UR6, UR14, UPT ;  /* 0x0000000e0600728c */ /* 0x000fe2000bf04070 */
[----:B------:R-:W1:Y:S01]  /*1430*/  LDCU.64 UR18, c[0x0][0x380] ;  /* 0x00007000ff1277ac */ /* 0x000e620008000a00 */
[----:B------:R-:W-:Y:S01]  /*1440*/  UIADD3 UR13, UPT, UPT, UR6, 0x100, URZ ;  /* 0x00000100060d7890 */ /* 0x000fe2000fffe0ff */
[----:B------:R-:W-:Y:S01]  /*1450*/  UMOV UR4, URZ ;  /* 0x000000ff00047c82 */ /* 0x000fe20008000000 */
[----:B------:R-:W-:-:S05]  /*1460*/  UMOV UR7, UR6 ;  /* 0x0000000600077c82 */ /* 0x000fca0008000000 */
[----:B------:R-:W-:Y:S05]  /*1470*/  BRA.U UP0, `(.L_x_71) ;  /* 0x0000000100a87547 */ /* 0x000fea000b800000 */
.L_x_72:
[----:B------:R-:W-:-:S05]  /*1480*/  IADD3 R4, P0, PT, R2, UR7, RZ ;  /* 0x0000000702047c10 */ /* 0x000fca000ff1e0ff */
[----:B------:R-:W-:Y:S01]  /*1490*/  IMAD.X R5, RZ, RZ, RZ, P0 ;  /* 0x000000ffff057224 */ /* 0x000fe200000e06ff */
[----:B-1----:R-:W-:-:S04]  /*14a0*/  LEA R22, P0, R4, UR18, 0x3 ;  /* 0x0000001204167c11 */ /* 0x002fc8000f8018ff */
[----:B------:R-:W-:-:S05]  /*14b0*/  LEA.HI.X R23, R4, UR19, R5, 0x3, P0 ;  /* 0x0000001304177c11 */ /* 0x000fca00080f1c05 */
[----:B------:R-:W2:Y:S04]  /*14c0*/  LDG.E.128.CONSTANT R4, desc[UR10][R22.64] ;  /* 0x0000000a16047981 */ /* 0x000ea8000c1e9d00 */
[----:B------:R-:W3:Y:S04]  /*14d0*/  LDG.E.128.CONSTANT R8, desc[UR10][R22.64+0x10] ;  /* 0x0000100a16087981 */ /* 0x000ee8000c1e9d00 */
[----:B------:R-:W4:Y:S04]  /*14e0*/  LDG.E.128.CONSTANT R12, desc[UR10][R22.64+0x2000] ;  /* 0x0020000a160c7981 */ /* 0x000f28000c1e9d00 */
[----:B------:R-:W5:Y:S01]  /*14f0*/  LDG.E.128.CONSTANT R16, desc[UR10][R22.64+0x2010] ;  /* 0x0020100a16107981 */ /* 0x000f62000c1e9d00 */
[----:B0-----:R-:W-:-:S02]  /*1500*/  UMOV UR8, UR9 ;  /* 0x0000000900087c82 */ /* 0x001fc40008000000 */
[----:B------:R-:W-:-:S04]  /*1510*/  UIADD3 UR15, UPT, UPT, -UR7, UR8, URZ ;  /* 0x00000008070f7290 */ /* 0x000fc8000fffe1ff */
[----:B------:R-:W-:Y:S01]  /*1520*/  UISETP.GE.U32.AND UP0, UPT, UR15, UR5, UPT ;  /* 0x000000050f00728c */ /* 0x000fe2000bf06070 */
        /* <DEDUP_REMOVED lines=25> */
[----:B------:R-:W-:Y:S02]  /*16c0*/  UIADD3 UR7, UPT, UPT, UR5, UR7, URZ ;  /* 0x0000000705077290 */ /* 0x000fe4000fffe0ff */
[----:B------:R-:W-:Y:S01]  /*16d0*/  VIADD R3, R3, UR5 ;  /* 0x0000000503037c36 */ /* 0x000fe20008000000 */
[----:B------:R-:W-:Y:S02]  /*16e0*/  UIADD3 UR4, UPT, UPT, UR4, 0x1, URZ ;  /* 0x0000000104047890 */ /* 0x000fe4000fffe0ff */
[----:B------:R-:W-:Y:S02]  /*16f0*/  UISETP.GT.U32.AND UP0, UPT, UR7, UR14, UPT ;  /* 0x0000000e0700728c */ /* 0x000fe4000bf04070 */
[----:B------:R-:W-:-:S07]  /*1700*/  UIADD3 UR13, UPT, UPT, UR5, UR13, URZ ;  /* 0x0000000d050d7290 */ /* 0x000fce000fffe0ff */
[----:B------:R-:W-:Y:S05]  /*1710*/  BRA.U !UP0, `(.L_x_72) ;  /* 0xfffffffd08587547 */ /* 0x000fea000b83ffff */
.L_x_71:
[----:B------:R-:W-:-:S09]  /*1720*/  UISETP.GE.U32.AND UP0, UPT, UR7, UR8, UPT ;  /* 0x000000080700728c */ /* 0x000fd2000bf06070 */
[----:B------:R-:W-:Y:S05]  /*1730*/  BRA.U UP0, `(.L_x_70) ;  /* 0x0000000500047547 */ /* 0x000fea000b800000 */
[----:B------:R-:W-:Y:S01]  /*1740*/  UIADD3 UR5, UPT, UPT, -UR7, UR8, URZ ;  /* 0x0000000807057290 */ /* 0x000fe2000fffe1ff */
[----:B------:R-:W-:Y:S05]  /*1750*/  BSSY.RECONVERGENT B1, `(.L_x_70) ;  /* 0x000003f000017945 */ /* 0x000fea0003800200 */
[----:B------:R-:W-:-:S13]  /*1760*/  ISETP.GE.AND P0, PT, R0, UR5, PT ;  /* 0x0000000500007c0c */ /* 0x000fda000bf06270 */
[----:B------:R-:W-:Y:S05]  /*1770*/  @P0 BRA `(.L_x_73) ;  /* 0x0000000000f00947 */ /* 0x000fea0003800000 */
[----:B------:R-:W2:Y:S01]  /*1780*/  LDC R5, c[0x0][0x3ac] ;  /* 0x0000eb00ff057b82 */ /* 0x000ea20000000800 */
[----:B------:R-:W-:Y:S01]  /*1790*/  LOP3.LUT R2, RZ, R0, RZ, 0x33, !PT ;  /* 0x00000000ff027212 */ /* 0x000fe200078e33ff */
[----:B------:R-:W-:Y:S01]  /*17a0*/  BSSY.RECONVERGENT B2, `(.L_x_74) ;  /* 0x0000019000027945 */ /* 0x000fe20003800200 */
[----:B------:R-:W-:-:S03]  /*17b0*/  IMAD.MOV.U32 R8, RZ, RZ, R0 ;  /* 0x000000ffff087224 */ /* 0x000fc600078e0000 */
[----:B------:R-:W-:-:S04]  /*17c0*/  VIADD R2, R2, UR8 ;  /* 0x0000000802027c36 */ /* 0x000fc80008000000 */
[C---:B------:R-:W-:Y:S01]  /*17d0*/  VIADD R4, R2.reuse, -UR6 ;  /* 0x8000000602047c36 */ /* 0x040fe20008000000 */
[C---:B------:R-:W-:Y:S02]  /*17e0*/  LOP3.LUT R6, R2.reuse, 0x300, RZ, 0xc0, !PT ;  /* 0x0000030002067812 */ /* 0x040fe400078ec0ff */
[----:B------:R-:W-:Y:S02]  /*17f0*/  LEA.HI R2, R2, 0x1, RZ, 0x18 ;  /* 0x0000000102027811 */ /* 0x000fe400078fc0ff */
[----:B------:R-:W-:Y:S01]  /*1800*/  ISETP.NE.AND P0, PT, R6, 0x300, PT ;  /* 0x000003000600780c */ /* 0x000fe20003f05270 */
[----:B--2---:R-:W-:-:S04]  /*1810*/  IMAD R5, R5, UR4, RZ ;  /* 0x0000000405057c24 */ /* 0x004fc8000f8e02ff */
[----:B------:R-:W-:-:S05]  /*1820*/  IMAD R4, R5, -0x800, R4 ;  /* 0xfffff80005047824 */ /* 0x000fca00078e0204 */
[----:B------:R-:W-:-:S03]  /*1830*/  ISETP.GE.U32.AND P2, PT, R4, 0x300, PT ;  /* 0x000003000400780c */ /* 0x000fc60003f46070 */
[----:B------:R-:W-:Y:S10]  /*1840*/  @!P0 BRA `(.L_x_75) ;  /* 0x0000000000388947 */ /* 0x000ff40003800000 */
[----:B------:R-:W2:Y:S01]  /*1850*/  LDC.64 R6, c[0x0][0x380] ;  /* 0x0000e000ff067b82 */ /* 0x000ea20000000a00 */
[----:B------:R-:W-:Y:S01]  /*1860*/  LOP3.LUT R2, R2, 0x3, RZ, 0xc0, !PT ;  /* 0x0000000302027812 */ /* 0x000fe200078ec0ff */
[----:B------:R-:W-:-:S04]  /*1870*/  IMAD.MOV.U32 R8, RZ, RZ, R0 ;  /* 0x000000ffff087224 */ /* 0x000fc800078e0000 */
[----:B------:R-:W-:-:S07]  /*1880*/  IMAD.MOV R2, RZ, RZ, -R2 ;  /* 0x000000ffff027224 */ /* 0x000fce00078e0a02 */
.L_x_76:
[----:B--2---:R-:W-:-:S06]  /*1890*/  IMAD.WIDE.U32 R4, R3, 0x8, R6 ;  /* 0x0000000803047825 */ /* 0x004fcc00078e0006 */
        /* <DEDUP_REMOVED lines=9> */
.L_x_75:
[----:B01----:R-:W-:Y:S05]  /*1930*/  BSYNC.RECONVERGENT B2 ;  /* 0x0000000000027941 */ /* 0x003fea0003800200 */
.L_x_74:
[----:B------:R-:W-:Y:S05]  /*1940*/  @!P2 BRA `(.L_x_73) ;  /* 0x00000000007ca947 */ /* 0x000fea0003800000 */
[----:B------:R-:W0:Y:S01]  /*1950*/  LDC.64 R2, c[0x0][0x380] ;  /* 0x0000e000ff027b82 */ /* 0x000e220000000a00 */
[C---:B------:R-:W-:Y:S02]  /*1960*/  VIADD R4, R8.reuse, 0x200 ;  /* 0x0000020008047836 */ /* 0x040fe40000000000 */
[----:B------:R-:W-:-:S07]  /*1970*/  VIADD R5, R8, UR13 ;  /* 0x0000000d08057c36 */ /* 0x000fce0008000000 */
.L_x_77:
[----:B------:R-:W-:-:S04]  /*1980*/  VIADD R7, R5, 0xffffff00 ;  /* 0xffffff0005077836 */ /* 0x000fc80000000000 */
[----:B0-----:R-:W-:-:S06]  /*1990*/  IMAD.WIDE.U32 R6, R7, 0x8, R2 ;  /* 0x0000000807067825 */ /* 0x001fcc00078e0002 */
[----:B------:R-:W2:Y:S01]  /*19a0*/  LDG.E.64.CONSTANT R6, desc[UR10][R6.64] ;  /* 0x0000000a06067981 */ /* 0x000ea2000c1e9b00 */
[----:B------:R-:W-:-:S04]  /*19b0*/  IMAD.WIDE.U32 R8, R5, 0x8, R2 ;  /* 0x0000000805087825 */ /* 0x000fc800078e0002 */
[----:B------:R-:W-:Y:S02]  /*19c0*/  VIADD R11, R5, 0x100 ;  /* 0x00000100050b7836 */ /* 0x000fe40000000000 */
[----:B------:R-:W3:Y:S02]  /*19d0*/  LDG.E.64.CONSTANT R8, desc[UR10][R8.64] ;  /* 0x0000000a08087981 */ /* 0x000ee4000c1e9b00 */
[----:B------:R-:W-:-:S04]  /*19e0*/  IMAD.WIDE.U32 R10, R11, 0x8, R2 ;  /* 0x000000080b0a7825 */ /* 0x000fc800078e0002 */
[----:B------:R-:W-:Y:S02]  /*19f0*/  VIADD R13, R5, 0x200 ;  /* 0x00000200050d7836 */ /* 0x000fe40000000000 */
[----:B------:R-:W4:Y:S02]  /*1a00*/  LDG.E.64.CONSTANT R10, desc[UR10][R10.64] ;  /* 0x0000000a0a0a7981 */ /* 0x000f24000c1e9b00 */
[----:B------:R-:W-:-:S06]  /*1a10*/  IMAD.WIDE.U32 R12, R13, 0x8, R2 ;  /* 0x000000080d0c7825 */ /* 0x000fcc00078e0002 */
[----:B------:R-:W5:Y:S01]  /*1a20*/  LDG.E.64.CONSTANT R12, desc[UR10][R12.64] ;  /* 0x0000000a0c0c7981 */ /* 0x000f62000c1e9b00 */
[----:B------:R-:W-:Y:S01]  /*1a30*/  VIADD R5, R5, 0x400 ;  /* 0x0000040005057836 */ /* 0x000fe20000000000 */
[----:B--2---:R-:W-:-:S06]  /*1a40*/  DSETP.GEU.AND P0, PT, R20, R6, PT ;  /* 0x000000061400722a */ /* 0x004fcc0003f0e000 */
[----:B------:R-:W-:Y:S02]  /*1a50*/  FSEL R14, R6, R20, !P0 ;  /* 0x00000014060e7208 */ /* 0x000fe40004000000 */
[----:B------:R-:W-:-:S06]  /*1a60*/  FSEL R15, R7, R21, !P0 ;  /* 0x00000015070f7208 */ /* 0x000fcc0004000000 */
[----:B---3--:R-:W-:-:S06]  /*1a70*/  DSETP.GEU.AND P0, PT, R14, R8, PT ;  /* 0x000000080e00722a */ /* 0x008fcc0003f0e000 */
[----:B------:R-:W-:Y:S01]  /*1a80*/  FSEL R6, R8, R14, !P0 ;  /* 0x0000000e08067208 */ /* 0x000fe20004000000 */
[C---:B------:R-:W-:Y:S01]  /*1a90*/  VIADD R8, R4.reuse, 0x200 ;  /* 0x0000020004087836 */ /* 0x040fe20000000000 */
[----:B------:R-:W-:Y:S01]  /*1aa0*/  FSEL R7, R9, R15, !P0 ;  /* 0x0000000f09077208 */ /* 0x000fe20004000000 */
[----:B------:R-:W-:-:S05]  /*1ab0*/  VIADD R4, R4, 0x400 ;  /* 0x0000040004047836 */ /* 0x000fca0000000000 */
[----:B----4-:R-:W-:-:S06]  /*1ac0*/  DSETP.GEU.AND P0, PT, R6, R10, PT ;  /* 0x0000000a0600722a */ /* 0x010fcc0003f0e000 */
[----:B------:R-:W-:Y:S02]  /*1ad0*/  FSEL R6, R10, R6, !P0 ;  /* 0x000000060a067208 */ /* 0x000fe40004000000 */
[----:B------:R-:W-:-:S06]  /*1ae0*/  FSEL R7, R11, R7, !P0 ;  /* 0x000000070b077208 */ /* 0x000fcc0004000000 */
[----:B-----5:R-:W-:-:S06]  /*1af0*/  DSETP.GEU.AND P0, PT, R6, R12, PT ;  /* 0x0000000c0600722a */ /* 0x020fcc0003f0e000 */
[----:B------:R-:W-:Y:S02]  /*1b00*/  FSEL R20, R12, R6, !P0 ;  /* 0x000000060c147208 */ /* 0x000fe40004000000 */
[----:B------:R-:W-:Y:S02]  /*1b10*/  FSEL R21, R13, R7, !P0 ;  /* 0x000000070d157208 */ /* 0x000fe40004000000 */
[----:B------:R-:W-:-:S13]  /*1b20*/  ISETP.GE.AND P0, PT, R8, UR5, PT ;  /* 0x0000000508007c0c */ /* 0x000fda000bf06270 */
[----:B------:R-:W-:Y:S05]  /*1b30*/  @!P0 BRA `(.L_x_77) ;  /* 0xfffffffc00908947 */ /* 0x000fea000383ffff */
.L_x_73:
[----:B01----:R-:W-:Y:S05]  /*1b40*/  BSYNC.RECONVERGENT B1 ;  /* 0x0000000000017941 */ /* 0x003fea0003800200 */
.L_x_70:
[----:B------:R-:W2:Y:S01]  /*1b50*/  S2R R7, SR_LANEID ;  /* 0x0000000000077919 */ /* 0x000ea20000000000 */
[----:B------:R-:W-:Y:S04]  /*1b60*/  SHFL.DOWN PT, R2, R20, 0x1, 0x1f ;  /* 0x08201f0014027f89 */ /* 0x000fe800000e0000 */
[----:B------:R-:W3:Y:S02]  /*1b70*/  SHFL.DOWN PT, R3, R21, 0x1, 0x1f ;  /* 0x08201f0015037f89 */ /* 0x000ee400000e0000 */
[----:B---3--:R-:W-:Y:S01]  /*1b80*/  DSETP.GEU.AND P0, PT, R20, R2, PT ;  /* 0x000000021400722a */ /* 0x008fe20003f0e000 */
[C---:B--2---:R-:W-:Y:S02]  /*1b90*/  ISETP.GT.AND P1, PT, R7.reuse, 0x1e, PT ;  /* 0x0000001e0700780c */ /* 0x044fe40003f24270 */
        /* <DEDUP_REMOVED lines=9> */
[----:B------:R-:W2:Y:S03]  /*1c30*/  SHFL.DOWN PT, R5, R3, 0x2, 0x1f ;  /* 0x08401f0003057f89 */ /* 0x000ea600000e0000 */
[----:B------:R-:W-:Y:S01]  /*1c40*/  @!P2 LOP3.LUT R6, R6, 0xf8, RZ, 0xc0, !PT ;  /* 0x000000f80606a812 */ /* 0x000fe200078ec0ff */
[----:B------:R-:W3:Y:S01]  /*1c50*/  @!P2 S2R R9, SR_CgaCtaId ;  /* 0x000000000009a919 */ /* 0x000ee20000008800 */
[----:B--2---:R-:W-:-:S06]  /*1c60*/  DSETP.GEU.AND P0, PT, R2, R4, PT ;  /* 0x000000040200722a */ /* 0x004fcc0003f0e000 */
[----:B------:R-:W-:Y:S02]  /*1c70*/  @!P1 FSEL R2, R4, R2, !P0 ;  /* 0x0000000204029208 */ /* 0x000fe40004000000 */
[----:B------:R-:W-:Y:S02]  /*1c80*/  @!P1 FSEL R3, R5, R3, !P0 ;  /* 0x0000000305039208 */ /* 0x000fe40004000000 */
[----:B------:R-:W-:Y:S01]  /*1c90*/  ISETP.GT.AND P1, PT, R7, 0x1b, PT ;  /* 0x0000001b0700780c */ /* 0x000fe20003f24270 */
[----:B------:R-:W-:Y:S01]  /*1ca0*/  SHFL.DOWN PT, R4, R2, 0x4, 0x1f ;  /* 0x08801f0002047f89 */ /* 0x000fe200000e0000 */
[----:B---3--:R-:W-:-:S03]  /*1cb0*/  @!P2 LEA R9, R9, R8, 0x18 ;  /* 0x000000080909a211 */ /* 0x008fc600078ec0ff */
[----:B------:R-:W2:Y:S02]  /*1cc0*/  SHFL.DOWN PT, R5, R3, 0x4, 0x1f ;  /* 0x08801f0003057f89 */ /* 0x000ea400000e0000 */
[----:B------:R-:W-:Y:S01]  /*1cd0*/  @!P2 IMAD.IADD R9, R6, 0x1, R9 ;  /* 0x000000010609a824 */ /* 0x000fe200078e0209 */
[----:B--2---:R-:W-:-:S06]  /*1ce0*/  DSETP.GEU.AND P0, PT, R2, R4, PT ;  /* 0x000000040200722a */ /* 0x004fcc0003f0e000 */
[----:B------:R-:W-:Y:S02]  /*1cf0*/  @!P1 FSEL R2, R4, R2, !P0 ;  /* 0x0000000204029208 */ /* 0x000fe40004000000 */
[----:B------:R-:W-:Y:S02]  /*1d00*/  @!P1 FSEL R3, R5, R3, !P0 ;  /* 0x0000000305039208 */ /* 0x000fe40004000000 */
[----:B------:R-:W-:Y:S01]  /*1d10*/  ISETP.GT.AND P1, PT, R7, 0x17, PT ;  /* 0x000000170700780c */ /* 0x000fe20003f24270 */
[----:B------:R-:W-:Y:S04]  /*1d20*/  SHFL.DOWN PT, R4, R2, 0x8, 0x1f ;  /* 0x09001f0002047f89 */ /* 0x000fe800000e0000 */
[----:B------:R-:W2:Y:S02]  /*1d30*/  SHFL.DOWN PT, R5, R3, 0x8, 0x1f ;  /* 0x09001f0003057f89 */ /* 0x000ea400000e0000 */
[----:B--2---:R-:W-:-:S06]  /*1d40*/  DSETP.GEU.AND P0, PT, R2, R4, PT ;  /* 0x000000040200722a */ /* 0x004fcc0003f0e000 */
[----:B------:R-:W-:Y:S02]  /*1d50*/  @!P1 FSEL R2, R4, R2, !P0 ;  /* 0x0000000204029208 */ /* 0x000fe40004000000 */
[----:B------:R-:W-:Y:S02]  /*1d60*/  @!P1 FSEL R3, R5, R3, !P0 ;  /* 0x0000000305039208 */ /* 0x000fe40004000000 */
[----:B------:R-:W-:Y:S01]  /*1d70*/  ISETP.GT.AND P1, PT, R7, 0xf, PT ;  /* 0x0000000f0700780c */ /* 0x000fe20003f24270 */
[----:B------:R-:W-:Y:S04]  /*1d80*/  SHFL.DOWN PT, R4, R2, 0x10, 0x1f ;  /* 0x0a001f0002047f89 */ /* 0x000fe800000e0000 */
[----:B------:R-:W2:Y:S02]  /*1d90*/  SHFL.DOWN PT, R5, R3, 0x10, 0x1f ;  /* 0x0a001f0003057f89 */ /* 0x000ea400000e0000 */
[----:B--2---:R-:W-:-:S06]  /*1da0*/  DSETP.GEU.AND P0, PT, R2, R4, PT ;  /* 0x000000040200722a */ /* 0x004fcc0003f0e000 */
        /* <DEDUP_REMOVED lines=8> */
[----:B------:R-:W3:Y:S01]  /*1e30*/  S2UR UR5, SR_CgaCtaId ;  /* 0x00000000000579c3 */ /* 0x000ee20000008800 */
[----:B------:R-:W-:Y:S02]  /*1e40*/  UMOV UR4, 0x400 ;  /* 0x0000040000047882 */ /* 0x000fe40000000000 */
[----:B---3--:R-:W-:-:S09]  /*1e50*/  ULEA UR4, UR5, UR4, 0x18 ;  /* 0x0000000405047291 */ /* 0x008fd2000f8ec0ff */
[----:B------:R-:W3:Y:S04]  /*1e60*/  LDS.128 R12, [UR4+0x10] ;  /* 0x00001004ff0c7984 */ /* 0x000ee80008000c00 */
[----:B--2---:R-:W2:Y:S04]  /*1e70*/  LDS.128 R4, [UR4+0x20] ;  /* 0x00002004ff047984 */ /* 0x004ea80008000c00 */
[----:B------:R-:W4:Y:S01]  /*1e80*/  LDS.128 R8, [UR4+0x30] ;  /* 0x00003004ff087984 */ /* 0x000f220008000c00 */
[----:B---3--:R-:W-:-:S06]  /*1e90*/  DSETP.GEU.AND P1, PT, R2, R12, PT ;  /* 0x0000000c0200722a */ /* 0x008fcc0003f2e000 */
[----:B------:R-:W-:Y:S02]  /*1ea0*/  FSEL R2, R12, R2, !P1 ;  /* 0x000000020c027208 */ /* 0x000fe40004800000 */
[----:B------:R-:W-:-:S06]  /*1eb0*/  FSEL R3, R13, R3, !P1 ;  /* 0x000000030d037208 */ /* 0x000fcc0004800000 */
[----:B------:R-:W-:-:S06]  /*1ec0*/  DSETP.GEU.AND P1, PT, R2, R14, PT ;  /* 0x0000000e0200722a */ /* 0x000fcc0003f2e000 */
[----:B------:R-:W-:Y:S02]  /*1ed0*/  FSEL R2, R14, R2, !P1 ;  /* 0x000000020e027208 */ /* 0x000fe40004800000 */
[----:B------:R-:W-:-:S06]  /*1ee0*/  FSEL R3, R15, R3, !P1 ;  /* 0x000000030f037208 */ /* 0x000fcc0004800000 */
[----:B--2---:R-:W-:-:S06]  /*1ef0*/  DSETP.GEU.AND P1, PT, R2, R4, PT ;  /* 0x000000040200722a */ /* 0x004fcc0003f2e000 */
[----:B------:R-:W-:Y:S02]  /*1f00*/  FSEL R4, R4, R2, !P1 ;  /* 0x0000000204047208 */ /* 0x000fe40004800000 */
[----:B------:R-:W-:Y:S02]  /*1f10*/  FSEL R5, R5, R3, !P1 ;  /* 0x0000000305057208 */ /* 0x000fe40004800000 */
[----:B------:R-:W2:Y:S04]  /*1f20*/  LDS.64 R2, [UR4+0x40] ;  /* 0x00004004ff027984 */ /* 0x000ea80008000a00 */
        /* <DEDUP_REMOVED lines=9> */
[----:B--2---:R-:W-:-:S06]  /*1fc0*/  DSETP.GEU.AND P1, PT, R4, R2, PT ;  /* 0x000000020400722a */ /* 0x004fcc0003f2e000 */
[----:B------:R-:W-:Y:S02]  /*1fd0*/  FSEL R2, R2, R4, !P1 ;  /* 0x0000000402027208 */ /* 0x000fe40004800000 */
[----:B------:R-:W-:Y:S01]  /*1fe0*/  FSEL R3, R3, R5, !P1 ;  /* 0x0000000503037208 */ /* 0x000fe20004800000 */
[----:B------:R-:W-:Y:S06]  /*1ff0*/  BRA `(.L_x_69) ;  /* 0x0000001c00f47947 */ /* 0x000fec0003800000 */
.L_x_58:
        /* <DEDUP_REMOVED lines=16> */
.L_x_80:
[----:B------:R-:W-:Y:S05]  /*2100*/  BSYNC.RECONVERGENT B1 ;  /* 0x0000000000017941 */ /* 0x000fea0003800200 */
.L_x_79:
        /* <DEDUP_REMOVED lines=18> */
.L_x_85:
        /* <DEDUP_REMOVED lines=10> */
.L_x_84:
[----:B------:R-:W-:Y:S05]  /*22d0*/  BSYNC.RECONVERGENT B2 ;  /* 0x0000000000027941 */ /* 0x000fea0003800200 */
.L_x_83:
[----:B------:R-:W-:Y:S05]  /*22e0*/  @!P2 BRA `(.L_x_82) ;  /* 0x000000000080a947 */ /* 0x000fea0003800000 */
[----:B------:R-:W0:Y:S01]  /*22f0*/  LDC.64 R4, c[0x0][0x380] ;  /* 0x0000e000ff047b82 */ /* 0x000e220000000a00 */
[----:B------:R-:W-:Y:S02]  /*2300*/  IMAD.U32 R7, RZ, RZ, UR16 ;  /* 0x00000010ff077e24 */ /* 0x000fe4000f8e00ff */
[----:B------:R-:W-:Y:S02]  /*2310*/  VIADD R6, R8, 0x200 ;  /* 0x0000020008067836 */ /* 0x000fe40000000000 */
[----:B------:R-:W-:-:S07]  /*2320*/  IMAD R7, R7, 0x800, R8 ;  /* 0x0000080007077824 */ /* 0x000fce00078e0208 */
.L_x_86:
        /* <DEDUP_REMOVED lines=28> */
.L_x_82:
[----:B------:R-:W-:Y:S05]  /*24f0*/  BSYNC.RECONVERGENT B1 ;  /* 0x0000000000017941 */ /* 0x000fea0003800200 */
.L_x_81:
        /* <DEDUP_REMOVED lines=45> */
[----:B------:R-:W-:-:S03]  /*27d0*/  FSEL R5, R5, R3, P1 ;  /* 0x0000000305057208 */ /* 0x000fc60000800000 */
[----:B0-----:R-:W-:Y:S02]  /*27e0*/  IMAD.MOV.U32 R2, RZ, RZ, R4 ;  /* 0x000000ffff027224 */ /* 0x001fe400078e0004 */
[----:B------:R-:W-:Y:S01]  /*27f0*/  IMAD.MOV.U32 R3, RZ, RZ, R5 ;  /* 0x000000ffff037224 */ /* 0x000fe200078e0005 */
[----:B------:R-:W-:Y:S06]  /*2800*/  BAR.SYNC.DEFER_BLOCKING 0x0 ;  /* 0x0000000000007b1d */ /* 0x000fec0000010000 */
[----:B------:R-:W-:Y:S05]  /*2810*/  @P0 BRA `(.L_x_69) ;  /* 0x0000001400ec0947 */ /* 0x000fea0003800000 */
[----:B------:R-:W0:Y:S01]  /*2820*/  S2UR UR5, SR_CgaCtaId ;  /* 0x00000000000579c3 */ /* 0x000e220000008800 */
[----:B------:R-:W-:Y:S02]  /*2830*/  UMOV UR4, 0x400 ;  /* 0x0000040000047882 */ /* 0x000fe40000000000 */
[----:B0-----:R-:W-:-:S09]  /*2840*/  ULEA UR4, UR5, UR4, 0x18 ;  /* 0x0000000405047291 */ /* 0x001fd2000f8ec0ff */
[----:B------:R-:W0:Y:S04]  /*2850*/  LDS.128 R12, [UR4+0x10] ;  /* 0x00001004ff0c7984 */ /* 0x000e280008000c00 */
[----:B------:R-:W1:Y:S04]  /*2860*/  LDS.128 R4, [UR4+0x20] ;  /* 0x00002004ff047984 */ /* 0x000e680008000c00 */
        /* <DEDUP_REMOVED lines=24> */
.L_x_87:
        /* <DEDUP_REMOVED lines=36> */
[----:B------:R-:W-:Y:S01]  /*2c30*/  VIADD R10, R10, 0x10 ;  /* 0x000000100a0a7836 */ /* 0x000fe20000000000 */
[----:B------:R-:W0:Y:S11]  /*2c40*/  SHFL.DOWN PT, R3, R7, 0x8, R5 ;  /* 0x0900000007037989 */ /* 0x000e3600000e0005 */
[----:B------:R-:W1:Y:S01]  /*2c50*/  @!P0 S2R R9, SR_CgaCtaId ;  /* 0x0000000000098919 */ /* 0x000e620000008800 */
[----:B------:R-:W-:Y:S01]  /*2c60*/  @!P0 MOV R8, 0x400 ;  /* 0x0000040000088802 */ /* 0x000fe20000000f00 */
[----:B0-----:R-:W-:Y:S01]  /*2c70*/  DSETP.GEU.AND P1, PT, R6, R2, PT ;  /* 0x000000020600722a */ /* 0x001fe20003f2e000 */
[----:B------:R-:W-:-:S05]  /*2c80*/  @!P0 SHF.R.U32.HI R6, RZ, 0x2, R0 ;  /* 0x00000002ff068819 */ /* 0x000fca0000011600 */
[----:B------:R-:W-:Y:S02]  /*2c90*/  @!P2 FSEL R4, R2, R4, !P1 ;  /* 0x000000040204a208 */ /* 0x000fe40004800000 */
[----:B------:R-:W-:Y:S02]  /*2ca0*/  @!P2 FSEL R7, R3, R7, !P1 ;  /* 0x000000070307a208 */ /* 0x000fe40004800000 */
[----:B------:R-:W-:Y:S01]  /*2cb0*/  ISETP.GT.AND P2, PT, R10, R5, PT ;  /* 0x000000050a00720c */ /* 0x000fe20003f44270 */
[----:B------:R-:W-:Y:S01]  /*2cc0*/  SHFL.DOWN PT, R2, R4, 0x10, R5 ;  /* 0x0a00000004027989 */ /* 0x000fe200000e0005 */
[----:B------:R-:W-:-:S03]  /*2cd0*/  @!P0 LOP3.LUT R6, R6, 0xf8, RZ, 0xc0, !PT ;  /* 0x000000f806068812 */ /* 0x000fc600078ec0ff */
[----:B------:R0:W2:Y:S01]  /*2ce0*/  SHFL.DOWN PT, R3, R7, 0x10, R5 ;  /* 0x0a00000007037989 */ /* 0x0000a200000e0005 */
        /* <DEDUP_REMOVED lines=11> */
[----:B0-----:R-:W-:Y:S05]  /*2da0*/  @P0 BRA `(.L_x_69) ;  /* 0x0000001000880947 */ /* 0x001fea0003800000 */
        /* <DEDUP_REMOVED lines=59> */
.L_x_78:
[----:B------:R-:W0:Y:S01]  /*3160*/  S2R R0, SR_TID.X ;  /* 0x0000000000007919 */ /* 0x000e220000002100 */
[----:B------:R-:W1:Y:S01]  /*3170*/  LDCU.64 UR8, c[0x0][0x380] ;  /* 0x00007000ff0877ac */ /* 0x000e620008000a00 */
[----:B------:R-:W-:Y:S02]  /*3180*/  IMAD.U32 R19, RZ, RZ, UR16 ;  /* 0x00000010ff137e24 */ /* 0x000fe4000f8e00ff */
[----:B-1----:R-:W-:Y:S02]  /*3190*/  IMAD.U32 R2, RZ, RZ, UR8 ;  /* 0x00000008ff027e24 */ /* 0x002fe4000f8e00ff */
[----:B------:R-:W-:Y:S02]  /*31a0*/  IMAD.U32 R3, RZ, RZ, UR9 ;  /* 0x00000009ff037e24 */ /* 0x000fe4000f8e00ff */
[----:B0-----:R-:W-:-:S04]  /*31b0*/  IMAD R19, R19, 0x800, R0 ;  /* 0x0000080013137824 */ /* 0x001fc800078e0200 */
[----:B------:R-:W-:-:S05]  /*31c0*/  IMAD.WIDE.U32 R18, R19, 0x8, R2 ;  /* 0x0000000813127825 */ /* 0x000fca00078e0002 */
        /* <DEDUP_REMOVED lines=8> */
[----:B------:R-:W-:Y:S01]  /*3250*/  UISETP.GE.U32.AND UP0, UPT, UR13, UR5, UPT ;  /* 0x000000050d00728c */ /* 0x000fe2000bf06070 */
        /* <DEDUP_REMOVED lines=21> */
[----:B------:R-:W-:Y:S06]  /*33b0*/  BRA.U !UP0, `(.L_x_88) ;  /* 0x0000000508dc7547 */ /* 0x000fec000b800000 */
[----:B------:R-:W-:Y:S02]  /*33c0*/  ULEA UR8, UR16, UR5, 0xb ;  /* 0x0000000510087291 */ /* 0x000fe4000f8e58ff */
[----:B------:R-:W-:Y:S02]  /*33d0*/  UIADD3 UR14, UPT, UPT, UR7, -0x800, URZ ;  /* 0xfffff800070e7890 */ /* 0x000fe4000fffe0ff */
[----:B------:R-:W-:Y:S02]  /*33e0*/  UIADD3 UR9, UPT, UPT, UR8, 0x100, URZ ;  /* 0x0000010008097890 */ /* 0x000fe4000fffe0ff */
[----:B------:R-:W-:Y:S02]  /*33f0*/  UISETP.GT.U32.AND UP0, UPT, UR8, UR14, UPT ;  /* 0x0000000e0800728c */ /* 0x000fe4000bf04070 */
[----:B------:R-:W-:Y:S01]  /*3400*/  VIADD R7, R0, UR8 ;  /* 0x0000000800077c36 */ /* 0x000fe20008000000 */
[----:B------:R-:W-:Y:S01]  /*3410*/  UMOV UR4, URZ ;  /* 0x000000ff00047c82 */ /* 0x000fe20008000000 */
[----:B------:R-:W-:-:S05]  /*3420*/  UMOV UR6, UR8 ;  /* 0x0000000800067c82 */ /* 0x000fca0008000000 */
[----:B------:R-:W-:Y:S05]  /*3430*/  BRA.U UP0, `(.L_x_89) ;  /* 0x0000000100b87547 */ /* 0x000fea000b800000 */
[----:B------:R-:W0:Y:S01]  /*3440*/  LDC.64 R2, c[0x0][0x380] ;  /* 0x0000e000ff027b82 */ /* 0x000e220000000a00 */
[----:B------:R-:W1:Y:S01]  /*3450*/  LDCU UR7, c[0x0][0x3a8] ;  /* 0x00007500ff0777ac */ /* 0x000e620008000800 */
[----:B------:R-:W-:Y:S01]  /*3460*/  NOP ;  /* 0x0000000000007918 */ /* 0x000fe20000000000 */
.L_x_90:
[----:B------:R-:W-:-:S04]  /*3470*/  VIADD R23, R0, UR6 ;  /* 0x0000000600177c36 */ /* 0x000fc80008000000 */
[----:B0-----:R-:W-:-:S05]  /*3480*/  IMAD.WIDE.U32 R22, R23, 0x8, R2 ;  /* 0x0000000817167825 */ /* 0x001fca00078e0002 */
[----:B------:R-:W2:Y:S04]  /*3490*/  LDG.E.64.CONSTANT R24, desc[UR10][R22.64] ;  /* 0x0000000a16187981 */ /* 0x000ea8000c1e9b00 */
[----:B------:R-:W3:Y:S04]  /*34a0*/  LDG.E.64.CONSTANT R18, desc[UR10][R22.64+0x800] ;  /* 0x0008000a16127981 */ /* 0x000ee8000c1e9b00 */
[----:B------:R-:W4:Y:S04]  /*34b0*/  LDG.E.64.CONSTANT R16, desc[UR10][R22.64+0x1000] ;  /* 0x0010000a16107981 */ /* 0x000f28000c1e9b00 */
[----:B------:R-:W5:Y:S04]  /*34c0*/  LDG.E.64.CONSTANT R14, desc[UR10][R22.64+0x1800] ;  /* 0x0018000a160e7981 */ /* 0x000f68000c1e9b00 */
[----:B------:R-:W5:Y:S04]  /*34d0*/  LDG.E.64.CONSTANT R12, desc[UR10][R22.64+0x2000] ;  /* 0x0020000a160c7981 */ /* 0x000f68000c1e9b00 */
[----:B------:R-:W5:Y:S04]  /*34e0*/  LDG.E.64.CONSTANT R10, desc[UR10][R22.64+0x2800] ;  /* 0x0028000a160a7981 */ /* 0x000f68000c1e9b00 */
[----:B------:R-:W5:Y:S04]  /*34f0*/  LDG.E.64.CONSTANT R8, desc[UR10][R22.64+0x3000] ;  /* 0x0030000a16087981 */ /* 0x000f68000c1e9b00 */
[----:B------:R-:W5:Y:S01]  /*3500*/  LDG.E.64.CONSTANT R20, desc[UR10][R22.64+0x3800] ;  /* 0x0038000a16147981 */ /* 0x000f62000c1e9b00 */
[----:B-1----:R-:W-:-:S04]  /*3510*/  UIADD3 UR12, UPT, UPT, -UR6, UR7, URZ ;  /* 0x00000007060c7290 */ /* 0x002fc8000fffe1ff */
        /* <DEDUP_REMOVED lines=32> */
.L_x_89:
[----:B------:R-:W-:-:S09]  /*3720*/  UISETP.GE.U32.AND UP0, UPT, UR6, UR7, UPT ;  /* 0x000000070600728c */ /* 0x000fd2000bf06070 */
[----:B------:R-:W-:Y:S05]  /*3730*/  BRA.U UP0, `(.L_x_88) ;  /* 0x0000000100fc7547 */ /* 0x000fea000b800000 */
[----:B------:R-:W-:Y:S01]  /*3740*/  UIADD3 UR5, UPT, UPT, -UR6, UR7, URZ ;  /* 0x0000000706057290 */ /* 0x000fe2000fffe1ff */
[----:B------:R-:W-:Y:S05]  /*3750*/  BSSY.RECONVERGENT B1, `(.L_x_88) ;  /* 0x000003d000017945 */ /* 0x000fea0003800200 */
[----:B------:R-:W-:-:S13]  /*3760*/  ISETP.GE.AND P0, PT, R0, UR5, PT ;  /* 0x0000000500007c0c */ /* 0x000fda000bf06270 */
[----:B------:R-:W-:Y:S05]  /*3770*/  @P0 BRA `(.L_x_91) ;  /* 0x0000000000e80947 */ /* 0x000fea0003800000 */
[----:B------:R-:W0:Y:S01]  /*3780*/  LDC R10, c[0x0][0x3ac] ;  /* 0x0000eb00ff0a7b82 */ /* 0x000e220000000800 */
[----:B------:R-:W-:Y:S01]  /*3790*/  LOP3.LUT R6, RZ, R0, RZ, 0x33, !PT ;  /* 0x00000000ff067212 */ /* 0x000fe200078e33ff */
[----:B------:R-:W-:Y:S04]  /*37a0*/  BSSY.RECONVERGENT B2, `(.L_x_92) ;  /* 0x0000018000027945 */ /* 0x000fe80003800200 */
[----:B------:R-:W-:-:S04]  /*37b0*/  VIADD R8, R6, UR7 ;  /* 0x0000000706087c36 */ /* 0x000fc80008000000 */
[----:B------:R-:W-:Y:S02]  /*37c0*/  VIADD R9, R8, -UR8 ;  /* 0x8000000808097c36 */ /* 0x000fe40008000000 */
[----:B0-----:R-:W-:Y:S01]  /*37d0*/  IMAD R6, R10, UR4, RZ ;  /* 0x000000040a067c24 */ /* 0x001fe2000f8e02ff */
[C---:B------:R-:W-:Y:S02]  /*37e0*/  LOP3.LUT R10, R8.reuse, 0x300, RZ, 0xc0, !PT ;  /* 0x00000300080a7812 */ /* 0x040fe400078ec0ff */
[----:B------:R-:W-:Y:S01]  /*37f0*/  LEA.HI R8, R8, 0x1, RZ, 0x18 ;  /* 0x0000000108087811 */ /* 0x000fe200078fc0ff */
[----:B------:R-:W-:Y:S01]  /*3800*/  IMAD R6, R6, -0x800, R9 ;  /* 0xfffff80006067824 */ /* 0x000fe200078e0209 */
[----:B------:R-:W-:Y:S01]  /*3810*/  ISETP.NE.AND P0, PT, R10, 0x300, PT ;  /* 0x000003000a00780c */ /* 0x000fe20003f05270 */
[----:B------:R-:W-:-:S03]  /*3820*/  IMAD.MOV.U32 R10, RZ, RZ, R0 ;  /* 0x000000ffff0a7224 */ /* 0x000fc600078e0000 */
[----:B------:R-:W-:-:S09]  /*3830*/  ISETP.GE.U32.AND P2, PT, R6, 0x300, PT ;  /* 0x000003000600780c */ /* 0x000fd20003f46070 */
[----:B------:R-:W-:Y:S05]  /*3840*/  @!P0 BRA `(.L_x_93) ;  /* 0x0000000000348947 */ /* 0x000fea0003800000 */
[----:B------:R-:W-:Y:S01]  /*3850*/  LOP3.LUT R8, R8, 0x3, RZ, 0xc0, !PT ;  /* 0x0000000308087812 */ /* 0x000fe200078ec0ff */
[----:B------:R-:W-:-:S04]  /*3860*/  IMAD.MOV.U32 R10, RZ, RZ, R0 ;  /* 0x000000ffff0a7224 */ /* 0x000fc800078e0000 */
[----:B------:R-:W-:-:S07]  /*3870*/  IMAD.MOV R6, RZ, RZ, -R8 ;  /* 0x000000ffff067224 */ /* 0x000fce00078e0a08 */
.L_x_94:
        /* <DEDUP_REMOVED lines=10> */
.L_x_93:
[----:B------:R-:W-:Y:S05]  /*3920*/  BSYNC.RECONVERGENT B2 ;  /* 0x0000000000027941 */ /* 0x000fea0003800200 */
.L_x_92:
[----:B------:R-:W-:Y:S05]  /*3930*/  @!P2 BRA `(.L_x_91) ;  /* 0x000000000078a947 */ /* 0x000fea0003800000 */
[C---:B------:R-:W-:Y:S02]  /*3940*/  VIADD R6, R10.reuse, 0x200 ;  /* 0x000002000a067836 */ /* 0x040fe40000000000 */
[----:B------:R-:W-:-:S07]  /*3950*/  VIADD R7, R10, UR9 ;  /* 0x000000090a077c36 */ /* 0x000fce0008000000 */
.L_x_95:
[----:B------:R-:W-:-:S04]  /*3960*/  VIADD R9, R7, 0xffffff00 ;  /* 0xffffff0007097836 */ /* 0x000fc80000000000 */
[----:B------:R-:W-:-:S06]  /*3970*/  IMAD.WIDE.U32 R8, R9, 0x8, R2 ;  /* 0x0000000809087825 */ /* 0x000fcc00078e0002 */
        /* <DEDUP_REMOVED lines=11> */
[----:B------:R-:W-:Y:S01]  /*3a30*/  FSEL R4, R8, R4, !P0 ;  /* 0x0000000408047208 */ /* 0x000fe20004000000 */
[C---:B------:R-:W-:Y:S01]  /*3a40*/  VIADD R8, R6.reuse, 0x200 ;  /* 0x0000020006087836 */ /* 0x040fe20000000000 */
[----:B------:R-:W-:Y:S01]  /*3a50*/  FSEL R5, R9, R5, !P0 ;  /* 0x0000000509057208 */ /* 0x000fe20004000000 */
[----:B------:R-:W-:-:S05]  /*3a60*/  VIADD R6, R6, 0x400 ;  /* 0x0000040006067836 */ /* 0x000fca0000000000 */
        /* <DEDUP_REMOVED lines=11> */
.L_x_91:
[----:B------:R-:W-:Y:S05]  /*3b20*/  BSYNC.RECONVERGENT B1 ;  /* 0x0000000000017941 */ /* 0x000fea0003800200 */
.L_x_88:
        /* <DEDUP_REMOVED lines=49> */
[----:B------:R-:W1:Y:S04]  /*3e40*/  LDS.128 R12, [UR4+0x10] ;  /* 0x00001004ff0c7984 */ /* 0x000e680008000c00 */
[----:B0-----:R-:W0:Y:S04]  /*3e50*/  LDS.128 R4, [UR4+0x20] ;  /* 0x00002004ff047984 */ /* 0x001e280008000c00 */
[----:B------:R-:W2:Y:S01]  /*3e60*/  LDS.128 R8, [UR4+0x30] ;  /* 0x00003004ff087984 */ /* 0x000ea20008000c00 */
[----:B-1----:R-:W-:-:S06]  /*3e70*/  DSETP.GEU.AND P1, PT, R2, R12, PT ;  /* 0x0000000c0200722a */ /* 0x002fcc0003f2e000 */
[----:B------:R-:W-:Y:S02]  /*3e80*/  FSEL R2, R12, R2, !P1 ;  /* 0x000000020c027208 */ /* 0x000fe40004800000 */
[----:B------:R-:W-:-:S06]  /*3e90*/  FSEL R3, R13, R3, !P1 ;  /* 0x000000030d037208 */ /* 0x000fcc0004800000 */
[----:B------:R-:W-:-:S06]  /*3ea0*/  DSETP.GEU.AND P1, PT, R2, R14, PT ;  /* 0x0000000e0200722a */ /* 0x000fcc0003f2e000 */
[----:B------:R-:W-:Y:S02]  /*3eb0*/  FSEL R2, R14, R2, !P1 ;  /* 0x000000020e027208 */ /* 0x000fe40004800000 */
[----:B------:R-:W-:-:S06]  /*3ec0*/  FSEL R3, R15, R3, !P1 ;  /* 0x000000030f037208 */ /* 0x000fcc0004800000 */
[----:B0-----:R-:W-:-:S06]  /*3ed0*/  DSETP.GEU.AND P1, PT, R2, R4, PT ;  /* 0x000000040200722a */ /* 0x001fcc0003f2e000 */
        /* <DEDUP_REMOVED lines=14> */
[----:B------:R-:W-:-:S07]  /*3fc0*/  FSEL R3, R3, R5, !P1 ;  /* 0x0000000503037208 */ /* 0x000fce0004800000 */
.L_x_69:
[----:B01----:R-:W-:Y:S05]  /*3fd0*/  BSYNC.RECONVERGENT B0 ;  /* 0x0000000000007941 */ /* 0x003fea0003800200 */
.L_x_57:
[----:B------:R-:W-:Y:S05]  /*3fe0*/  @P0 EXIT ;  /* 0x000000000000094d */ /* 0x000fea0003800000 */
[----:B------:R-:W0:Y:S02]  /*3ff0*/  LDCU.64 UR4, c[0x0][0x388] ;  /* 0x00007100ff0477ac */ /* 0x000e240008000a00 */
[----:B0-----:R-:W-:-:S06]  /*4000*/  UIMAD.WIDE.U32 UR4, UR16, 0x8, UR4 ;  /* 0x00000008100478a5 */ /* 0x001fcc000f8e0004 */
[----:B--2---:R-:W-:Y:S02]  /*4010*/  IMAD.U32 R4, RZ, RZ, UR4 ;  /* 0x00000004ff047e24 */ /* 0x004fe4000f8e00ff */
[----:B------:R-:W-:-:S05]  /*4020*/  IMAD.U32 R5, RZ, RZ, UR5 ;  /* 0x00000005ff057e24 */ /* 0x000fca000f8e00ff */
[----:B------:R-:W-:Y:S01]  /*4030*/  STG.E.64 desc[UR10][R4.64], R2 ;  /* 0x0000000204007986 */ /* 0x000fe2000c101b0a */
[----:B------:R-:W-:Y:S05]  /*4040*/  EXIT ;  /* 0x000000000000794d */ /* 0x000fea0003800000 */
.L_x_96:
        /* <DEDUP_REMOVED lines=11> */
.L_x_165:


//--------------------- .text._ZN3cub18CUB_300001_SM_10006detail6reduce28DeviceReduceSingleTileKernelINS2_10policy_hubIdjN4cuda3__47maximumIvEEE10Policy1000EPdSB_jS8_ddNS5_3std3__410__identityEEEvT0_T1_T2_T3_T4_T6_ --------------------------
	.section	.text._ZN3cub18CUB_300001_SM_10006detail6reduce28DeviceReduceSingleTileKernelINS2_10policy_hubIdjN4cuda3__47maximumIvEEE10Policy1000EPdSB_jS8_ddNS5_3std3__410__identityEEEvT0_T1_T2_T3_T4_T6_,"ax",@progbits
	.align	128
        .global         _ZN3cub18CUB_300001_SM_10006detail6reduce28DeviceReduceSingleTileKernelINS2_10policy_hubIdjN4cuda3__47maximumIvEEE10Policy1000EPdSB_jS8_ddNS5_3std3__410__identityEEEvT0_T1_T2_T3_T4_T6_
        .type           _ZN3cub18CUB_300001_SM_10006detail6reduce28DeviceReduceSingleTileKernelINS2_10policy_hubIdjN4cuda3__47maximumIvEEE10Policy1000EPdSB_jS8_ddNS5_3std3__410__identityEEEvT0_T1_T2_T3_T4_T6_,@function
        .size           _ZN3cub18CUB_300001_SM_10006detail6reduce28DeviceReduceSingleTileKernelINS2_10policy_hubIdjN4cuda3__47maximumIvEEE10Policy1000EPdSB_jS8_ddNS5_3std3__410__identityEEEvT0_T1_T2_T3_T4_T6_,(.L_x_166 - _ZN3cub18CUB_300001_SM_10006detail6reduce28DeviceReduceSingleTileKernelINS2_10policy_hubIdjN4cuda3__47maximumIvEEE10Policy1000EPdSB_jS8_ddNS5_3std3__410__identityEEEvT0_T1_T2_T3_T4_T6_)
        .other          _ZN3cub18CUB_300001_SM_10006detail6reduce28DeviceReduceSingleTileKernelINS2_10policy_hubIdjN4cuda3__47maximumIvEEE10Policy1000EPdSB_jS8_ddNS5_3std3__410__identityEEEvT0_T1_T2_T3_T4_T6_,@"STO_CUDA_ENTRY STV_DEFAULT"
_ZN3cub18CUB_300001_SM_10006detail6reduce28DeviceReduceSingleTileKernelINS2_10policy_hubIdjN4cuda3__47maximumIvEEE10Policy1000EPdSB_jS8_ddNS5_3std3__410__identityEEEvT0_T1_T2_T3_T4_T6_:
.text._ZN3cub18CUB_300001_SM_10006detail6reduce28DeviceReduceSingleTileKernelINS2_10policy_hubIdjN4cuda3__47maximumIvEEE10Policy1000EPdSB_jS8_ddNS5_3std3__410__identityEEEvT0_T1_T2_T3_T4_T6_:
        /* <DEDUP_REMOVED lines=13> */
.L_x_97:
[----:B------:R-:W0:Y:S01]  /*00d0*/  LDCU UR4, c[0x0][0x380] ;  /* 0x00007000ff0477ac */ /* 0x000e220008000800 */
[----:B------:R-:W-:Y:S01]  /*00e0*/  BSSY.RECONVERGENT B0, `(.L_x_98) ;  /* 0x00004ae000007945 */ /* 0x000fe20003800200 */
[----:B0-----:R-:W-:-:S09]  /*00f0*/  ULOP3.LUT UP0, URZ, UR4, 0x1f, URZ, 0xc0, !UPT ;  /* 0x0000001f04ff7892 */ /* 0x001fd2000f80c0ff */
[----:B------:R-:W-:Y:S05]  /*0100*/  BRA.U UP0, `(.L_x_99) ;  /* 0x0000002500447547 */ /* 0x000fea000b800000 */
[----:B------:R-:W-:-:S13]  /*0110*/  ISETP.GT.U32.AND P0, PT, R0, 0x7ff, PT ;  /* 0x000007ff0000780c */ /* 0x000fda0003f04070 */
[----:B------:R-:W-:Y:S05]  /*0120*/  @P0 BRA `(.L_x_100) ;  /* 0x0000001400f80947 */ /* 0x000fea0003800000 */
[----:B------:R-:W0:Y:S01]  /*0130*/  S2R R3, SR_TID.X ;  /* 0x0000000000037919 */ /* 0x000e220000002100 */
[----:B------:R-:W-:Y:S01]  /*0140*/  BSSY.RECONVERGENT B1, `(.L_x_101) ;  /* 0x0000009000017945 */ /* 0x000fe20003800200 */
[----:B------:R-:W-:Y:S02]  /*0150*/  CS2R R4, SRZ ;  /* 0x0000000000047805 */ /* 0x000fe4000001ff00 */
[----:B0-----:R-:W-:Y:S01]  /*0160*/  ISETP.GE.U32.AND P0, PT, R3, R0, PT ;  /* 0x000000000300720c */ /* 0x001fe20003f06070 */
[----:B------:R-:W-:-:S12]  /*0170*/  IMAD.MOV.U32 R9, RZ, RZ, R3 ;  /* 0x000000ffff097224 */ /* 0x000fd800078e0003 */
[----:B------:R-:W-:Y:S05]  /*0180*/  @P0 BRA `(.L_x_102) ;  /* 0x0000000000100947 */ /* 0x000fea0003800000 */
[----:B------:R-:W0:Y:S02]  /*0190*/  LDC.64 R4, c[0x0][0x380] ;  /* 0x0000e000ff047b82 */ /* 0x000e240000000a00 */
[----:B0-----:R-:W-:-:S06]  /*01a0*/  IMAD.WIDE.U32 R4, R3, 0x8, R4 ;  /* 0x0000000803047825 */ /* 0x001fcc00078e0004 */
[----:B------:R-:W5:Y:S01]  /*01b0*/  LDG.E.64.CONSTANT R4, desc[UR6][R4.64] ;  /* 0x0000000604047981 */ /* 0x000f62000c1e9b00 */
[----:B------:R-:W-:-:S07]  /*01c0*/  VIADD R9, R3, 0x100 ;  /* 0x0000010003097836 */ /* 0x000fce0000000000 */
.L_x_102:
[----:B------:R-:W-:Y:S05]  /*01d0*/  BSYNC.RECONVERGENT B1 ;  /* 0x0000000000017941 */ /* 0x000fea0003800200 */
.L_x_101:
[----:B------:R-:W-:Y:S01]  /*01e0*/  ISETP.GE.U32.AND P0, PT, R9, R0, PT ;  /* 0x000000000900720c */ /* 0x000fe20003f06070 */
        /* <DEDUP_REMOVED lines=16> */
.L_x_107:
        /* <DEDUP_REMOVED lines=12> */
.L_x_106:
[----:B------:R-:W-:Y:S05]  /*03b0*/  BSYNC.RECONVERGENT B2 ;  /* 0x0000000000027941 */ /* 0x000fea0003800200 */
.L_x_105:
[----:B------:R-:W-:Y:S05]  /*03c0*/  @!P0 BRA `(.L_x_104) ;  /* 0x0000000800288947 */ /* 0x000fea0003800000 */
[----:B------:R-:W0:Y:S01]  /*03d0*/  LDC.64 R6, c[0x0][0x380] ;  /* 0x0000e000ff067b82 */ /* 0x000e220000000a00 */
[----:B------:R-:W-:Y:S01]  /*03e0*/  IMAD.IADD R2, R0, 0x1, -R9 ;  /* 0x0000000100027824 */ /* 0x000fe200078e0a09 */
[----:B------:R-:W-:Y:S01]  /*03f0*/  BSSY.RECONVERGENT B2, `(.L_x_108) ;  /* 0x000004c000027945 */ /* 0x000fe20003800200 */
[----:B------:R-:W-:-:S03]  /*0400*/  PLOP3.LUT P0, PT, PT, PT, PT, 0x80, 0x8 ;  /* 0x000000000008781c */ /* 0x000fc60003f0f070 */
[----:B------:R-:W-:Y:S01]  /*0410*/  ISETP.GT.AND P1, PT, R2, 0xc00, PT ;  /* 0x00000c000200780c */ /* 0x000fe20003f24270 */
[----:B0-----:R-:W-:-:S12]  /*0420*/  IMAD.WIDE.U32 R6, R9, 0x8, R6 ;  /* 0x0000000809067825 */ /* 0x001fd800078e0006 */
[----:B------:R-:W-:Y:S05]  /*0430*/  @!P1 BRA `(.L_x_109) ;  /* 0x00000004001c9947 */ /* 0x000fea0003800000 */
[----:B------:R-:W-:Y:S01]  /*0440*/  PLOP3.LUT P0, PT, PT, PT, PT, 0x8, 0x80 ;  /* 0x000000000080781c */ /* 0x000fe20003f0e170 */
[----:B------:R-:W-:-:S12]  /*0450*/  VIADD R2, R0, 0xfffff400 ;  /* 0xfffff40000027836 */ /* 0x000fd80000000000 */
.L_x_110:
[----:B------:R-:W2:Y:S04]  /*0460*/  LDG.E.64.CONSTANT R40, desc[UR6][R6.64] ;  /* 0x0000000606287981 */ /* 0x000ea8000c1e9b00 */
[----:B------:R-:W3:Y:S04]  /*0470*/  LDG.E.64.CONSTANT R38, desc[UR6][R6.64+0x800] ;  /* 0x0008000606267981 */ /* 0x000ee8000c1e9b00 */
[----:B------:R-:W4:Y:S04]  /*0480*/  LDG.E.64.CONSTANT R36, desc[UR6][R6.64+0x1000] ;  /* 0x0010000606247981 */ /* 0x000f28000c1e9b00 */
        /* <DEDUP_REMOVED lines=12> */
[----:B------:R0:W4:Y:S01]  /*0550*/  LDG.E.64.CONSTANT R10, desc[UR6][R6.64+0x7800] ;  /* 0x00780006060a7981 */ /* 0x000122000c1e9b00 */
[----:B------:R-:W-:-:S05]  /*0560*/  VIADD R9, R9, 0x1000 ;  /* 0x0000100009097836 */ /* 0x000fca0000000000 */
[----:B------:R-:W-:Y:S02]  /*0570*/  ISETP.GE.AND P2, PT, R9, R2, PT ;  /* 0x000000020900720c */ /* 0x000fe40003f46270 */
[----:B0-----:R-:W-:-:S05]  /*0580*/  IADD3 R6, P3, PT, R6, 0x8000, RZ ;  /* 0x0000800006067810 */ /* 0x001fca0007f7e0ff */
[----:B------:R-:W-:Y:S01]  /*0590*/  IMAD.X R7, RZ, RZ, R7, P3 ;  /* 0x000000ffff077224 */ /* 0x000fe200018e0607 */
        /* <DEDUP_REMOVED lines=49> */
.L_x_109:
[----:B------:R-:W-:Y:S05]  /*08b0*/  BSYNC.RECONVERGENT B2 ;  /* 0x0000000000027941 */ /* 0x000fea0003800200 */
.L_x_108:
[----:B------:R-:W-:Y:S01]  /*08c0*/  IMAD.IADD R2, R0, 0x1, -R9 ;  /* 0x0000000100027824 */ /* 0x000fe200078e0a09 */
[----:B------:R-:W-:Y:S04]  /*08d0*/  BSSY.RECONVERGENT B2, `(.L_x_111) ;  /* 0x0000027000027945 */ /* 0x000fe80003800200 */
[----:B------:R-:W-:-:S13]  /*08e0*/  ISETP.GT.AND P1, PT, R2, 0x400, PT ;  /* 0x000004000200780c */ /* 0x000fda0003f24270 */
[----:B------:R-:W-:Y:S05]  /*08f0*/  @!P1 BRA `(.L_x_112) ;  /* 0x0000000000909947 */ /* 0x000fea0003800000 */
[----:B------:R-:W2:Y:S04]  /*0900*/  LDG.E.64.CONSTANT R12, desc[UR6][R6.64] ;  /* 0x00000006060c7981 */ /* 0x000ea8000c1e9b00 */
[----:B------:R-:W3:Y:S04]  /*0910*/  LDG.E.64.CONSTANT R14, desc[UR6][R6.64+0x800] ;  /* 0x00080006060e7981 */ /* 0x000ee8000c1e9b00 */
[----:B------:R-:W4:Y:S04]  /*0920*/  LDG.E.64.CONSTANT R16, desc[UR6][R6.64+0x1000] ;  /* 0x0010000606107981 */ /* 0x000f28000c1e9b00 */
[----:B------:R-:W4:Y:S04]  /*0930*/  LDG.E.64.CONSTANT R18, desc[UR6][R6.64+0x1800] ;  /* 0x0018000606127981 */ /* 0x000f28000c1e9b00 */
[----:B------:R-:W4:Y:S04]  /*0940*/  LDG.E.64.CONSTANT R20, desc[UR6][R6.64+0x2000] ;  /* 0x0020000606147981 */ /* 0x000f28000c1e9b00 */
[----:B------:R-:W4:Y:S04]  /*0950*/  LDG.E.64.CONSTANT R22, desc[UR6][R6.64+0x2800] ;  /* 0x0028000606167981 */ /* 0x000f28000c1e9b00 */
[----:B------:R-:W4:Y:S04]  /*0960*/  LDG.E.64.CONSTANT R24, desc[UR6][R6.64+0x3000] ;  /* 0x0030000606187981 */ /* 0x000f28000c1e9b00 */
[----:B------:R0:W4:Y:S01]  /*0970*/  LDG.E.64.CONSTANT R10, desc[UR6][R6.64+0x3800] ;  /* 0x00380006060a7981 */ /* 0x000122000c1e9b00 */
[----:B------:R-:W-:Y:S01]  /*0980*/  VIADD R9, R9, 0x800 ;  /* 0x0000080009097836 */ /* 0x000fe20000000000 */
        /* <DEDUP_REMOVED lines=27> */
.L_x_112:
[----:B------:R-:W-:Y:S05]  /*0b40*/  BSYNC.RECONVERGENT B2 ;  /* 0x0000000000027941 */ /* 0x000fea0003800200 */
.L_x_111:
[----:B------:R-:W-:-:S13]  /*0b50*/  ISETP.LT.OR P0, PT, R9, R0, P0 ;  /* 0x000000000900720c */ /* 0x000fda0000701670 */
[----:B------:R-:W-:Y:S05]  /*0b60*/  @!P0 BRA `(.L_x_104) ;  /* 0x0000000000408947 */ /* 0x000fea0003800000 */
        /* <DEDUP_REMOVED lines=16> */
.L_x_104:
[----:B------:R-:W-:Y:S05]  /*0c70*/  BSYNC.RECONVERGENT B1 ;  /* 0x0000000000017941 */ /* 0x000fea0003800200 */
.L_x_103:
[----:B------:R-:W-:-:S13]  /*0c80*/  ISETP.GE.U32.AND P0, PT, R0, 0x100, PT ;  /* 0x000001000000780c */ /* 0x000fda0003f06070 */
        /* <DEDUP_REMOVED lines=58> */
[----:B-1----:R-:W0:Y:S04]  /*1030*/  LDS.128 R8, [UR4+0x10] ;  /* 0x00001004ff087984 */ /* 0x002e280008000c00 */
        /* <DEDUP_REMOVED lines=25> */
.L_x_113:
[----:B------:R-:W-:Y:S01]  /*11d0*/  LOP3.LUT R2, R3, 0x3e0, RZ, 0xc0, !PT ;  /* 0x000003e003027812 */ /* 0x000fe200078ec0ff */
[----:B------:R-:W0:Y:S03]  /*11e0*/  S2R R10, SR_LANEID ;  /* 0x00000000000a7919 */ /* 0x000e260000000000 */
[----:B------:R-:W-:Y:S01]  /*11f0*/  LOP3.LUT R9, RZ, R2, RZ, 0x33, !PT ;  /* 0x00000002ff097212 */ /* 0x000fe200078e33ff */
[----:B------:R-:W-:-:S04]  /*1200*/  VIADD R7, R2, 0x20 ;  /* 0x0000002002077836 */ /* 0x000fc80000000000 */
[----:B------:R-:W-:Y:S01]  /*1210*/  IMAD.IADD R9, R9, 0x1, R0 ;  /* 0x0000000109097824 */ /* 0x000fe200078e0200 */
[----:B------:R-:W-:-:S04]  /*1220*/  ISETP.GT.U32.AND P0, PT, R7, R0, PT ;  /* 0x000000000700720c */ /* 0x000fc80003f04070 */
        /* <DEDUP_REMOVED lines=60> */
[----:B------:R-:W-:Y:S01]  /*15f0*/  ISETP.GT.U32.AND P2, PT, R0, 0x20, PT ;  /* 0x000000200000780c */ /* 0x000fe20003f44070 */
        /* <DEDUP_REMOVED lines=8> */
[C---:B------:R-:W-:Y:S01]  /*1680*/  ISETP.GT.U32.AND P1, PT, R0.reuse, 0x40, PT ;  /* 0x000000400000780c */ /* 0x040fe20003f24070 */
[----:B------:R-:W-:Y:S01]  /*1690*/  IMAD.MOV.U32 R2, RZ, RZ, R13 ;  /* 0x000000ffff027224 */ /* 0x000fe200078e000d */
[----:B------:R-:W-:Y:S01]  /*16a0*/  ISETP.GT.U32.AND P2, PT, R0, 0x60, PT ;  /* 0x000000600000780c */ /* 0x000fe20003f44070 */
[----:B------:R-:W-:Y:S01]  /*16b0*/  IMAD.MOV.U32 R3, RZ, RZ, R12 ;  /* 0x000000ffff037224 */ /* 0x000fe200078e000c */
[----:B------:R-:W0:Y:S05]  /*16c0*/  LDS.128 R4, [UR4+0x30] ;  /* 0x00003004ff047984 */ /* 0x000e2a0008000c00 */
[----:B------:R-:W-:-:S06]  /*16d0*/  DSETP.GEU.AND P3, PT, R2, R14, PT ;  /* 0x0000000e0200722a */ /* 0x000fcc0003f6e000 */
[----:B------:R-:W-:Y:S02]  /*16e0*/  @P1 FSEL R13, R14, R13, !P3 ;  /* 0x0000000d0e0d1208 */ /* 0x000fe40005800000 */
[----:B------:R-:W-:Y:S02]  /*16f0*/  @P1 FSEL R12, R15, R12, !P3 ;  /* 0x0000000c0f0c1208 */ /* 0x000fe40005800000 */
[----:B------:R-:W-:Y:S01]  /*1700*/  ISETP.GT.U32.AND P1, PT, R0, 0x80, PT ;  /* 0x000000800000780c */ /* 0x000fe20003f24070 */
[----:B------:R-:W-:Y:S02]  /*1710*/  IMAD.MOV.U32 R2, RZ, RZ, R13 ;  /* 0x000000ffff027224 */ /* 0x000fe400078e000d */
[----:B------:R-:W-:-:S06]  /*1720*/  IMAD.MOV.U32 R3, RZ, RZ, R12 ;  /* 0x000000ffff037224 */ /* 0x000fcc00078e000c */
[----:B-1----:R-:W-:Y:S01]  /*1730*/  DSETP.GEU.AND P3, PT, R2, R8, PT ;  /* 0x000000080200722a */ /* 0x002fe20003f6e000 */
[----:B------:R-:W1:Y:S05]  /*1740*/  LDS.64 R2, [UR4+0x40] ;  /* 0x00004004ff027984 */ /* 0x000e6a0008000a00 */
[----:B------:R-:W-:Y:S02]  /*1750*/  @P2 FSEL R13, R8, R13, !P3 ;  /* 0x0000000d080d2208 */ /* 0x000fe40005800000 */
[----:B------:R-:W-:Y:S02]  /*1760*/  @P2 FSEL R12, R9, R12, !P3 ;  /* 0x0000000c090c2208 */ /* 0x000fe40005800000 */
[----:B------:R-:W-:Y:S01]  /*1770*/  ISETP.GT.U32.AND P2, PT, R0, 0xa0, PT ;  /* 0x000000a00000780c */ /* 0x000fe20003f44070 */
[----:B------:R-:W-:-:S02]  /*1780*/  IMAD.MOV.U32 R8, RZ, RZ, R13 ;  /* 0x000000ffff087224 */ /* 0x000fc400078e000d */
[----:B------:R-:W-:-:S06]  /*1790*/  IMAD.MOV.U32 R9, RZ, RZ, R12 ;  /* 0x000000ffff097224 */ /* 0x000fcc00078e000c */
[----:B------:R-:W-:-:S06]  /*17a0*/  DSETP.GEU.AND P3, PT, R8, R10, PT ;  /* 0x0000000a0800722a */ /* 0x000fcc0003f6e000 */
[----:B------:R-:W-:Y:S02]  /*17b0*/  @P1 FSEL R13, R10, R13, !P3 ;  /* 0x0000000d0a0d1208 */ /* 0x000fe40005800000 */
[----:B------:R-:W-:Y:S02]  /*17c0*/  @P1 FSEL R12, R11, R12, !P3 ;  /* 0x0000000c0b0c1208 */ /* 0x000fe40005800000 */
[----:B------:R-:W-:Y:S01]  /*17d0*/  ISETP.GT.U32.AND P1, PT, R0, 0xc0, PT ;  /* 0x000000c00000780c */ /* 0x000fe20003f24070 */
[----:B------:R-:W-:Y:S02]  /*17e0*/  IMAD.MOV.U32 R8, RZ, RZ, R13 ;  /* 0x000000ffff087224 */ /* 0x000fe400078e000d */
[----:B------:R-:W-:-:S06]  /*17f0*/  IMAD.MOV.U32 R9, RZ, RZ, R12 ;  /* 0x000000ffff097224 */ /* 0x000fcc00078e000c */
[----:B0-----:R-:W-:-:S06]  /*1800*/  DSETP.GEU.AND P3, PT, R8, R4, PT ;  /* 0x000000040800722a */ /* 0x001fcc0003f6e000 */
[----:B------:R-:W-:Y:S02]  /*1810*/  @P2 FSEL R13, R4, R13, !P3 ;  /* 0x0000000d040d2208 */ /* 0x000fe40005800000 */
[----:B------:R-:W-:Y:S02]  /*1820*/  @P2 FSEL R12, R5, R12, !P3 ;  /* 0x0000000c050c2208 */ /* 0x000fe40005800000 */
[----:B------:R-:W-:Y:S01]  /*1830*/  ISETP.GT.U32.AND P2, PT, R0, 0xe0, PT ;  /* 0x000000e00000780c */ /* 0x000fe20003f44070 */
        /* <DEDUP_REMOVED lines=13> */
.L_x_100:
[----:B------:R-:W0:Y:S01]  /*1910*/  S2R R4, SR_TID.X ;  /* 0x0000000000047919 */ /* 0x000e220000002100 */
[----:B------:R-:W1:Y:S01]  /*1920*/  LDC.64 R2, c[0x0][0x380] ;  /* 0x0000e000ff027b82 */ /* 0x000e620000000a00 */
[----:B0-----:R-:W-:-:S04]  /*1930*/  IMAD.SHL.U32 R5, R4, 0x4, RZ ;  /* 0x0000000404057824 */ /* 0x001fc800078e00ff */
[----:B-1----:R-:W-:-:S05]  /*1940*/  IMAD.WIDE.U32 R2, R5, 0x8, R2 ;  /* 0x0000000805027825 */ /* 0x002fca00078e0002 */
[----:B------:R-:W2:Y:S04]  /*1950*/  LDG.E.128.CONSTANT R16, desc[UR6][R2.64] ;  /* 0x0000000602107981 */ /* 0x000ea8000c1e9d00 */
[----:B------:R-:W3:Y:S04]  /*1960*/  LDG.E.128.CONSTANT R20, desc[UR6][R2.64+0x10] ;  /* 0x0000100602147981 */ /* 0x000ee8000c1e9d00 */
[----:B------:R-:W4:Y:S04]  /*1970*/  LDG.E.128.CONSTANT R12, desc[UR6][R2.64+0x2000] ;  /* 0x00200006020c7981 */ /* 0x000f28000c1e9d00 */
[----:B------:R-:W5:Y:S01]  /*1980*/  LDG.E.128.CONSTANT R8, desc[UR6][R2.64+0x2010] ;  /* 0x0020100602087981 */ /* 0x000f62000c1e9d00 */
[----:B------:R-:W-:-:S02]  /*1990*/  VIADD R24, R0, 0xfffff800 ;  /* 0xfffff80000187836 */ /* 0x000fc40000000000 */
[----:B------:R-:W-:-:S03]  /*19a0*/  IMAD.MOV.U32 R5, RZ, RZ, 0x800 ;  /* 0x00000800ff057424 */ /* 0x000fc600078e00ff */
[----:B------:R-:W-:Y:S01]  /*19b0*/  ISETP.GE.U32.AND P1, PT, R24, 0x800, PT ;  /* 0x000008001800780c */ /* 0x000fe20003f26070 */
        /* <DEDUP_REMOVED lines=23> */
[----:B------:R-:W-:-:S07]  /*1b30*/  IMAD.MOV.U32 R5, RZ, RZ, 0x800 ;  /* 0x00000800ff057424 */ /* 0x000fce00078e00ff */
.L_x_117:
[----:B------:R-:W-:-:S05]  /*1b40*/  IMAD.WIDE.U32 R26, R5, 0x8, R2 ;  /* 0x00000008051a7825 */ /* 0x000fca00078e0002 */
[----:B------:R-:W2:Y:S04]  /*1b50*/  LDG.E.128.CONSTANT R20, desc[UR6][R26.64] ;  /* 0x000000061a147981 */ /* 0x000ea8000c1e9d00 */
[----:B------:R-:W3:Y:S04]  /*1b60*/  LDG.E.128.CONSTANT R16, desc[UR6][R26.64+0x10] ;  /* 0x000010061a107981 */ /* 0x000ee8000c1e9d00 */
[----:B------:R-:W4:Y:S04]  /*1b70*/  LDG.E.128.CONSTANT R12, desc[UR6][R26.64+0x2000] ;  /* 0x002000061a0c7981 */ /* 0x000f28000c1e9d00 */
[----:B------:R-:W5:Y:S01]  /*1b80*/  LDG.E.128.CONSTANT R8, desc[UR6][R26.64+0x2010] ;  /* 0x002010061a087981 */ /* 0x000f62000c1e9d00 */
        /* <DEDUP_REMOVED lines=20> */
[----:B0-----:R-:W-:Y:S01]  /*1cd0*/  IMAD.IADD R8, R0, 0x1, -R5 ;  /* 0x0000000100087824 */ /* 0x001fe200078e0a05 */
[----:B------:R-:W-:-:S04]  /*1ce0*/  FSEL R7, R9, R7, !P0 ;  /* 0x0000000709077208 */ /* 0x000fc80004000000 */
[----:B------:R-:W-:Y:S02]  /*1cf0*/  ISETP.GE.U32.AND P1, PT, R8, 0x800, PT ;  /* 0x000008000800780c */ /* 0x000fe40003f26070 */
[----:B------:R-:W-:-:S06]  /*1d00*/  DSETP.GEU.AND P0, PT, R6, R10, PT ;  /* 0x0000000a0600722a */ /* 0x000fcc0003f0e000 */
[----:B------:R-:W-:Y:S02]  /*1d10*/  FSEL R6, R10, R6, !P0 ;  /* 0x000000060a067208 */ /* 0x000fe40004000000 */
[----:B------:R-:W-:-:S03]  /*1d20*/  FSEL R7, R11, R7, !P0 ;  /* 0x000000070b077208 */ /* 0x000fc60004000000 */
[----:B------:R-:W-:Y:S05]  /*1d30*/  @!P1 BRA `(.L_x_116) ;  /* 0x00000004000c9947 */ /* 0x000fea0003800000 */
[----:B------:R-:W-:-:S05]  /*1d40*/  VIADD R5, R5, 0x800 ;  /* 0x0000080005057836 */ /* 0x000fca0000000000 */
[----:B------:R-:W-:-:S13]  /*1d50*/  ISETP.GT.U32.AND P0, PT, R5, R24, PT ;  /* 0x000000180500720c */ /* 0x000fda0003f04070 */
[----:B------:R-:W-:Y:S05]  /*1d60*/  @!P0 BRA `(.L_x_117) ;  /* 0xfffffffc00748947 */ /* 0x000fea000383ffff */
.L_x_115:
[----:B------:R-:W-:-:S13]  /*1d70*/  ISETP.GE.U32.AND P0, PT, R5, R0, PT ;  /* 0x000000000500720c */ /* 0x000fda0003f06070 */
[----:B------:R-:W-:Y:S05]  /*1d80*/  @P0 BRA `(.L_x_116) ;  /* 0x0000000000f80947 */ /* 0x000fea0003800000 */
[----:B------:R-:W-:Y:S01]  /*1d90*/  IMAD.IADD R3, R0, 0x1, -R5 ;  /* 0x0000000100037824 */ /* 0x000fe200078e0a05 */
[----:B------:R-:W-:Y:S04]  /*1da0*/  BSSY.RECONVERGENT B1, `(.L_x_116) ;  /* 0x000003c000017945 */ /* 0x000fe80003800200 */
[----:B------:R-:W-:-:S13]  /*1db0*/  ISETP.GE.AND P0, PT, R4, R3, PT ;  /* 0x000000030400720c */ /* 0x000fda0003f06270 */
[----:B------:R-:W-:Y:S05]  /*1dc0*/  @P0 BRA `(.L_x_118) ;  /* 0x0000000000e40947 */ /* 0x000fea0003800000 */
[----:B------:R-:W-:Y:S01]  /*1dd0*/  LOP3.LUT R2, RZ, R4, RZ, 0x33, !PT ;  /* 0x00000004ff027212 */ /* 0x000fe200078e33ff */
[----:B------:R-:W-:Y:S03]  /*1de0*/  BSSY.RECONVERGENT B2, `(.L_x_119) ;  /* 0x0000017000027945 */ /* 0x000fe60003800200 */
[----:B------:R-:W-:-:S04]  /*1df0*/  IADD3 R2, PT, PT, -R5, R0, R2 ;  /* 0x0000000005027210 */ /* 0x000fc80007ffe102 */
[C---:B------:R-:W-:Y:S02]  /*1e00*/  LOP3.LUT R0, R2.reuse, 0x300, RZ, 0xc0, !PT ;  /* 0x0000030002007812 */ /* 0x040fe400078ec0ff */
[----:B------:R-:W-:Y:S02]  /*1e10*/  ISETP.GE.U32.AND P2, PT, R2, 0x300, PT ;  /* 0x000003000200780c */ /* 0x000fe40003f46070 */
[----:B------:R-:W-:Y:S01]  /*1e20*/  ISETP.NE.AND P0, PT, R0, 0x300, PT ;  /* 0x000003000000780c */ /* 0x000fe20003f05270 */
[----:B------:R-:W-:-:S12]  /*1e30*/  IMAD.MOV.U32 R0, RZ, RZ, R4 ;  /* 0x000000ffff007224 */ /* 0x000fd800078e0004 */
[----:B------:R-:W-:Y:S05]  /*1e40*/  @!P0 BRA `(.L_x_120) ;  /* 0x0000000000408947 */ /* 0x000fea0003800000 */
[----:B------:R-:W0:Y:S01]  /*1e50*/  LDC.64 R10, c[0x0][0x380] ;  /* 0x0000e000ff0a7b82 */ /* 0x000e220000000a00 */
[----:B------:R-:W-:Y:S01]  /*1e60*/  LEA.HI R0, R2, 0x1, RZ, 0x18 ;  /* 0x0000000102007811 */ /* 0x000fe200078fc0ff */
[----:B------:R-:W-:-:S03]  /*1e70*/  IMAD.IADD R13, R4, 0x1, R5 ;  /* 0x00000001040d7824 */ /* 0x000fc600078e0205 */
[----:B------:R-:W-:Y:S01]  /*1e80*/  LOP3.LUT R2, R0, 0x3, RZ, 0xc0, !PT ;  /* 0x0000000300027812 */ /* 0x000fe200078ec0ff */
[----:B------:R-:W-:-:S04]  /*1e90*/  IMAD.MOV.U32 R0, RZ, RZ, R4 ;  /* 0x000000ffff007224 */ /* 0x000fc800078e0004 */
[----:B------:R-:W-:-:S07]  /*1ea0*/  IMAD.MOV R2, RZ, RZ, -R2 ;  /* 0x000000ffff027224 */ /* 0x000fce00078e0a02 */
.L_x_121:
        /* <DEDUP_REMOVED lines=10> */
.L_x_120:
[----:B------:R-:W-:Y:S05]  /*1f50*/  BSYNC.RECONVERGENT B2 ;  /* 0x0000000000027941 */ /* 0x000fea0003800200 */
.L_x_119:
[----:B------:R-:W-:Y:S05]  /*1f60*/  @!P2 BRA `(.L_x_118) ;  /* 0x00000000007ca947 */ /* 0x000fea0003800000 */
[----:B------:R-:W0:Y:S01]  /*1f70*/  LDC.64 R8, c[0x0][0x380] ;  /* 0x0000e000ff087b82 */ /* 0x000e220000000a00 */
[C---:B------:R-:W-:Y:S02]  /*1f80*/  IMAD.IADD R5, R0.reuse, 0x1, R5 ;  /* 0x0000000100057824 */ /* 0x040fe400078e0205 */
[----:B------:R-:W-:-:S07]  /*1f90*/  VIADD R0, R0, 0x200 ;  /* 0x0000020000007836 */ /* 0x000fce0000000000 */
.L_x_122:
        /* <DEDUP_REMOVED lines=11> */
[C---:B------:R-:W-:Y:S02]  /*2050*/  VIADD R2, R0.reuse, 0x200 ;  /* 0x0000020000027836 */ /* 0x040fe40000000000 */
[----:B------:R-:W-:Y:S02]  /*2060*/  VIADD R0, R0, 0x400 ;  /* 0x0000040000007836 */ /* 0x000fe40000000000 */
[----:B------:R-:W-:Y:S01]  /*2070*/  VIADD R5, R5, 0x400 ;  /* 0x0000040005057836 */ /* 0x000fe20000000000 */
[----:B------:R-:W-:Y:S01]  /*2080*/  ISETP.GE.AND P1, PT, R2, R3, PT ;  /* 0x000000030200720c */ /* 0x000fe20003f26270 */
        /* <DEDUP_REMOVED lines=11> */
[----:B------:R-:W-:Y:S01]  /*2140*/  FSEL R7, R17, R7, !P0 ;  /* 0x0000000711077208 */ /* 0x000fe20004000000 */
[----:B------:R-:W-:Y:S06]  /*2150*/  @!P1 BRA `(.L_x_122) ;  /* 0xfffffffc00909947 */ /* 0x000fec000383ffff */
.L_x_118:
[----:B------:R-:W-:Y:S05]  /*2160*/  BSYNC.RECONVERGENT B1 ;  /* 0x0000000000017941 */ /* 0x000fea0003800200 */
.L_x_116:
        /* <DEDUP_REMOVED lines=50> */
[----:B------:R-:W2:Y:S01]  /*2490*/  LDS.128 R12, [UR4+0x20] ;  /* 0x00002004ff0c7984 */ /* 0x000ea20008000c00 */
[----:B-1----:R-:W-:-:S06]  /*24a0*/  DSETP.GEU.AND P1, PT, R6, R8, PT ;  /* 0x000000080600722a */ /* 0x002fcc0003f2e000 */
[----:B0-----:R-:W-:Y:S02]  /*24b0*/  FSEL R2, R8, R6, !P1 ;  /* 0x0000000608027208 */ /* 0x001fe40004800000 */
[----:B------:R-:W-:Y:S02]  /*24c0*/  FSEL R3, R9, R7, !P1 ;  /* 0x0000000709037208 */ /* 0x000fe40004800000 */
[----:B------:R-:W0:Y:S04]  /*24d0*/  LDS.128 R4, [UR4+0x30] ;  /* 0x00003004ff047984 */ /* 0x000e280008000c00 */
[----:B------:R-:W-:-:S06]  /*24e0*/  DSETP.GEU.AND P1, PT, R2, R10, PT ;  /* 0x0000000a0200722a */ /* 0x000fcc0003f2e000 */
[----:B------:R-:W-:Y:S02]  /*24f0*/  FSEL R2, R10, R2, !P1 ;  /* 0x000000020a027208 */ /* 0x000fe40004800000 */
[----:B------:R-:W-:-:S06]  /*2500*/  FSEL R3, R11, R3, !P1 ;  /* 0x000000030b037208 */ /* 0x000fcc0004800000 */
[----:B--2---:R-:W-:-:S06]  /*2510*/  DSETP.GEU.AND P1, PT, R2, R12, PT ;  /* 0x0000000c0200722a */ /* 0x004fcc0003f2e000 */
        /* <DEDUP_REMOVED lines=16> */
.L_x_99:
        /* <DEDUP_REMOVED lines=12> */
.L_x_125:
[----:B------:R-:W-:Y:S05]  /*26e0*/  BSYNC.RECONVERGENT B1 ;  /* 0x0000000000017941 */ /* 0x000fea0003800200 */
.L_x_124:
        /* <DEDUP_REMOVED lines=17> */
.L_x_130:
        /* <DEDUP_REMOVED lines=12> */
.L_x_129:
[----:B------:R-:W-:Y:S05]  /*28c0*/  BSYNC.RECONVERGENT B2 ;  /* 0x0000000000027941 */ /* 0x000fea0003800200 */
.L_x_128:
        /* <DEDUP_REMOVED lines=10> */
.L_x_133:
        /* <DEDUP_REMOVED lines=69> */
.L_x_132:
[----:B------:R-:W-:Y:S05]  /*2dc0*/  BSYNC.RECONVERGENT B2 ;  /* 0x0000000000027941 */ /* 0x000fea0003800200 */
.L_x_131:
        /* <DEDUP_REMOVED lines=40> */
.L_x_135:
[----:B------:R-:W-:Y:S05]  /*3050*/  BSYNC.RECONVERGENT B2 ;  /* 0x0000000000027941 */ /* 0x000fea0003800200 */
.L_x_134:
        /* <DEDUP_REMOVED lines=18> */
.L_x_127:
[----:B------:R-:W-:Y:S05]  /*3180*/  BSYNC.RECONVERGENT B1 ;  /* 0x0000000000017941 */ /* 0x000fea0003800200 */
.L_x_126:
        /* <DEDUP_REMOVED lines=60> */
[----:B---3--:R-:W1:Y:S01]  /*3550*/  LDS.128 R12, [UR4+0x20] ;  /* 0x00002004ff0c7984 */ /* 0x008e620008000c00 */
        /* <DEDUP_REMOVED lines=24> */
.L_x_136:
        /* <DEDUP_REMOVED lines=63> */
[----:B----4-:R-:W-:Y:S05]  /*3ad0*/  @P0 BRA `(.L_x_114) ;  /* 0x0000001000380947 */ /* 0x010fea0003800000 */
[----:B------:R-:W0:Y:S01]  /*3ae0*/  S2UR UR5, SR_CgaCtaId ;  /* 0x00000000000579c3 */ /* 0x000e220000008800 */
[----:B------:R-:W-:Y:S01]  /*3af0*/  UMOV UR4, 0x400 ;  /* 0x0000040000047882 */ /* 0x000fe20000000000 */
[C---:B------:R-:W-:Y:S02]  /*3b00*/  ISETP.GT.U32.AND P3, PT, R0.reuse, 0x20, PT ;  /* 0x000000200000780c */ /* 0x040fe40003f64070 */
        /* <DEDUP_REMOVED lines=9> */
[----:B------:R-:W-:Y:S01]  /*3ba0*/  ISETP.GT.U32.AND P1, PT, R0, 0x60, PT ;  /* 0x000000600000780c */ /* 0x000fe20003f24070 */
[----:B------:R-:W-:Y:S01]  /*3bb0*/  IMAD.MOV.U32 R2, RZ, RZ, R13 ;  /* 0x000000ffff027224 */ /* 0x000fe200078e000d */
[----:B------:R-:W0:Y:S01]  /*3bc0*/  LDS.128 R4, [UR4+0x30] ;  /* 0x00003004ff047984 */ /* 0x000e220008000c00 */
[----:B------:R-:W-:-:S06]  /*3bd0*/  IMAD.MOV.U32 R3, RZ, RZ, R12 ;  /* 0x000000ffff037224 */ /* 0x000fcc00078e000c */
        /* <DEDUP_REMOVED lines=36> */
.L_x_123:
[----:B------:R-:W0:Y:S01]  /*3e20*/  S2R R7, SR_TID.X ;  /* 0x0000000000077919 */ /* 0x000e220000002100 */
[----:B------:R-:W1:Y:S02]  /*3e30*/  LDCU.64 UR4, c[0x0][0x380] ;  /* 0x00007000ff0477ac */ /* 0x000e640008000a00 */
[----:B-1----:R-:W-:Y:S02]  /*3e40*/  IMAD.U32 R2, RZ, RZ, UR4 ;  /* 0x00000004ff027e24 */ /* 0x002fe4000f8e00ff */
[----:B------:R-:W-:Y:S02]  /*3e50*/  IMAD.U32 R3, RZ, RZ, UR5 ;  /* 0x00000005ff037e24 */ /* 0x000fe4000f8e00ff */
        /* <DEDUP_REMOVED lines=9> */
[----:B------:R-:W-:-:S05]  /*3ef0*/  VIADD R6, R0, 0xfffff800 ;  /* 0xfffff80000067836 */ /* 0x000fca0000000000 */
[----:B------:R-:W-:Y:S01]  /*3f00*/  ISETP.GE.U32.AND P1, PT, R6, 0x800, PT ;  /* 0x000008000600780c */ /* 0x000fe20003f26070 */
[----:B--2---:R-:W-:-:S06]  /*3f10*/  DSETP.GEU.AND P0, PT, R22, R8, PT ;  /* 0x000000081600722a */ /* 0x004fcc0003f0e000 */
[----:B------:R-:W-:Y:S02]  /*3f20*/  FSEL R8, R8, R22, !P0 ;  /* 0x0000001608087208 */ /* 0x000fe40004000000 */
[----:B------:R-:W-:-:S06]  /*3f30*/  FSEL R9, R9, R23, !P0 ;  /* 0x0000001709097208 */ /* 0x000fcc0004000000 */
[----:B---3--:R-:W-:-:S06]  /*3f40*/  DSETP.GEU.AND P0, PT, R8, R10, PT ;  /* 0x0000000a0800722a */ /* 0x008fcc0003f0e000 */
[----:B------:R-:W-:Y:S02]  /*3f50*/  FSEL R8, R10, R8, !P0 ;  /* 0x000000080a087208 */ /* 0x000fe40004000000 */
[----:B------:R-:W-:Y:S01]  /*3f60*/  FSEL R9, R11, R9, !P0 ;  /* 0x000000090b097208 */ /* 0x000fe20004000000 */
[----:B------:R-:W-:-:S05]  /*3f70*/  IMAD.MOV.U32 R11, RZ, RZ, 0x800 ;  /* 0x00000800ff0b7424 */ /* 0x000fca00078e00ff */
        /* <DEDUP_REMOVED lines=18> */
[----:B------:R-:W1:Y:S02]  /*40a0*/  LDC.64 R2, c[0x0][0x380] ;  /* 0x0000e000ff027b82 */ /* 0x000e640000000a00 */
.L_x_139:
[----:B------:R-:W-:-:S04]  /*40b0*/  IMAD.IADD R17, R7, 0x1, R11 ;  /* 0x0000000107117824 */ /* 0x000fc800078e020b */
[----:B-1----:R-:W-:-:S06]  /*40c0*/  IMAD.WIDE.U32 R16, R17, 0x8, R2 ;  /* 0x0000000811107825 */ /* 0x002fcc00078e0002 */
[----:B------:R-:W2:Y:S01]  /*40d0*/  LDG.E.64.CONSTANT R16, desc[UR6][R16.64] ;  /* 0x0000000610107981 */ /* 0x000ea2000c1e9b00 */
[----:B------:R-:W-:-:S05]  /*40e0*/  IMAD.WIDE.U32 R18, R11, 0x8, R4 ;  /* 0x000000080b127825 */ /* 0x000fca00078e0004 */
[----:B------:R-:W3:Y:S04]  /*40f0*/  LDG.E.64.CONSTANT R20, desc[UR6][R18.64+0x800] ;  /* 0x0008000612147981 */ /* 0x000ee8000c1e9b00 */
[----:B------:R-:W4:Y:S04]  /*4100*/  LDG.E.64.CONSTANT R22, desc[UR6][R18.64+0x1000] ;  /* 0x0010000612167981 */ /* 0x000f28000c1e9b00 */
[----:B------:R-:W5:Y:S04]  /*4110*/  LDG.E.64.CONSTANT R24, desc[UR6][R18.64+0x1800] ;  /* 0x0018000612187981 */ /* 0x000f68000c1e9b00 */
[----:B------:R-:W5:Y:S04]  /*4120*/  LDG.E.64.CONSTANT R26, desc[UR6][R18.64+0x2000] ;  /* 0x00200006121a7981 */ /* 0x000f68000c1e9b00 */
[----:B------:R-:W5:Y:S04]  /*4130*/  LDG.E.64.CONSTANT R28, desc[UR6][R18.64+0x2800] ;  /* 0x00280006121c7981 */ /* 0x000f68000c1e9b00 */
[----:B------:R-:W5:Y:S04]  /*4140*/  LDG.E.64.CONSTANT R14, desc[UR6][R18.64+0x3000] ;  /* 0x00300006120e7981 */ /* 0x000f68000c1e9b00 */
[----:B------:R-:W5:Y:S01]  /*4150*/  LDG.E.64.CONSTANT R12, desc[UR6][R18.64+0x3800] ;  /* 0x00380006120c7981 */ /* 0x000f62000c1e9b00 */
[----:B0-----:R-:W-:-:S05]  /*4160*/  IMAD.IADD R10, R0, 0x1, -R11 ;  /* 0x00000001000a7824 */ /* 0x001fca00078e0a0b */
[----:B------:R-:W-:Y:S01]  /*4170*/  ISETP.GE.U32.AND P1, PT, R10, 0x800, PT ;  /* 0x000008000a00780c */ /* 0x000fe20003f26070 */
        /* <DEDUP_REMOVED lines=26> */
[----:B------:R-:W-:-:S13]  /*4320*/  ISETP.GT.U32.AND P0, PT, R11, R6, PT ;  /* 0x000000060b00720c */ /* 0x000fda0003f04070 */
[----:B------:R-:W-:Y:S05]  /*4330*/  @!P0 BRA `(.L_x_139) ;  /* 0xfffffffc005c8947 */ /* 0x000fea000383ffff */
.L_x_137:
        /* <DEDUP_REMOVED lines=14> */
[----:B------:R-:W-:Y:S01]  /*4420*/  LEA.HI R0, R5, 0x1, RZ, 0x18 ;  /* 0x0000000105007811 */ /* 0x000fe200078fc0ff */
[----:B------:R-:W-:-:S03]  /*4430*/  IMAD.IADD R15, R7, 0x1, R11 ;  /* 0x00000001070f7824 */ /* 0x000fc600078e020b */
[----:B------:R-:W-:Y:S01]  /*4440*/  LOP3.LUT R5, R0, 0x3, RZ, 0xc0, !PT ;  /* 0x0000000300057812 */ /* 0x000fe200078ec0ff */
[----:B------:R-:W-:-:S04]  /*4450*/  IMAD.MOV.U32 R0, RZ, RZ, R7 ;  /* 0x000000ffff007224 */ /* 0x000fc800078e0007 */
[----:B------:R-:W-:-:S07]  /*4460*/  IMAD.MOV R5, RZ, RZ, -R5 ;  /* 0x000000ffff057224 */ /* 0x000fce00078e0a05 */
.L_x_143:
        /* <DEDUP_REMOVED lines=10> */
.L_x_142:
[----:B------:R-:W-:Y:S05]  /*4510*/  BSYNC.RECONVERGENT B2 ;  /* 0x0000000000027941 */ /* 0x000fea0003800200 */
.L_x_141:
[----:B------:R-:W-:Y:S05]  /*4520*/  @!P2 BRA `(.L_x_140) ;  /* 0x000000000078a947 */ /* 0x000fea0003800000 */
[C---:B------:R-:W-:Y:S02]  /*4530*/  IMAD.IADD R5, R0.reuse, 0x1, R11 ;  /* 0x0000000100057824 */ /* 0x040fe400078e020b */
[----:B------:R-:W-:-:S07]  /*4540*/  VIADD R0, R0, 0x200 ;  /* 0x0000020000007836 */ /* 0x000fce0000000000 */
.L_x_144:
[----:B------:R-:W-:-:S04]  /*4550*/  IMAD.WIDE.U32 R10, R5, 0x8, R2 ;  /* 0x00000008050a7825 */ /* 0x000fc800078e0002 */
        /* <DEDUP_REMOVED lines=13> */
[----:B------:R-:W-:Y:S01]  /*4630*/  FSEL R9, R11, R9, !P0 ;  /* 0x000000090b097208 */ /* 0x000fe20004000000 */
[C---:B------:R-:W-:Y:S02]  /*4640*/  VIADD R11, R0.reuse, 0x200 ;  /* 0x00000200000b7836 */ /* 0x040fe40000000000 */
[----:B------:R-:W-:-:S03]  /*4650*/  VIADD R0, R0, 0x400 ;  /* 0x0000040000007836 */ /* 0x000fc60000000000 */
[----:B---3--:R-:W-:Y:S01]  /*4660*/  DSETP.GEU.AND P0, PT, R8, R12, PT ;  /* 0x0000000c0800722a */ /* 0x008fe20003f0e000 */
[----:B------:R-:W-:-:S05]  /*4670*/  ISETP.GE.AND P1, PT, R11, R4, PT ;  /* 0x000000040b00720c */ /* 0x000fca0003f26270 */
        /* <DEDUP_REMOVED lines=9> */
.L_x_140:
[----:B------:R-:W-:Y:S05]  /*4710*/  BSYNC.RECONVERGENT B1 ;  /* 0x0000000000017941 */ /* 0x000fea0003800200 */
.L_x_138:
        /* <DEDUP_REMOVED lines=74> */
.L_x_114:
[----:B------:R-:W-:Y:S05]  /*4bc0*/  BSYNC.RECONVERGENT B0 ;  /* 0x0000000000007941 */ /* 0x000fea0003800200 */
.L_x_98:
[----:B------:R-:W-:Y:S05]  /*4bd0*/  @P0 EXIT ;  /* 0x000000000000094d */ /* 0x000fea0003800000 */
[----:B------:R-:W4:Y:S01]  /*4be0*/  LDCU.64 UR8, c[0x0][0x398] ;  /* 0x00007300ff0877ac */ /* 0x000f220008000a00 */
[----:B01----:R-:W0:Y:S01]  /*4bf0*/  LDC.64 R4, c[0x0][0x388] ;  /* 0x0000e200ff047b82 */ /* 0x003e220000000a00 */
[----:B------:R-:W2:Y:S01]  /*4c00*/  LDCU.64 UR4, c[0x0][0x398] ;  /* 0x00007300ff0477ac */ /* 0x000ea20008000a00 */
[----:B----4-:R-:W-:-:S06]  /*4c10*/  DSETP.GT.AND P0, PT, R6, UR8, PT ;  /* 0x0000000806007e2a */ /* 0x010fcc000bf04000 */
[----:B--23--:R-:W-:Y:S02]  /*4c20*/  FSEL R2, R6, UR4, P0 ;  /* 0x0000000406027c08 */ /* 0x00cfe40008000000 */
[----:B------:R-:W-:-:S05]  /*4c30*/  FSEL R3, R7, UR5, P0 ;  /* 0x0000000507037c08 */ /* 0x000fca0008000000 */
[----:B0-----:R-:W-:Y:S01]  /*4c40*/  STG.E.64 desc[UR6][R4.64], R2 ;  /* 0x0000000204007986 */ /* 0x001fe2000c101b06 */
[----:B------:R-:W-:Y:S05]  /*4c50*/  EXIT ;  /* 0x000000000000794d */ /* 0x000fea0003800000 */
.L_x_145:
        /* <DEDUP_REMOVED lines=10> */
.L_x_166:


//--------------------- .text._ZN3cub18CUB_300001_SM_10006detail11EmptyKernelIvEEvv --------------------------
	.section	.text._ZN3cub18CUB_300001_SM_10006detail11EmptyKernelIvEEvv,"ax",@progbits
	.align	128
        .global         _ZN3cub18CUB_300001_SM_10006detail11EmptyKernelIvEEvv
        .type           _ZN3cub18CUB_300001_SM_10006detail11EmptyKernelIvEEvv,@function
        .size           _ZN3cub18CUB_300001_SM_10006detail11EmptyKernelIvEEvv,(.L_x_167 - _ZN3cub18CUB_300001_SM_10006detail11EmptyKernelIvEEvv)
        .other          _ZN3cub18CUB_300001_SM_10006detail11EmptyKernelIvEEvv,@"STO_CUDA_ENTRY STV_DEFAULT"
_ZN3cub18CUB_300001_SM_10006detail11EmptyKernelIvEEvv:
.text._ZN3cub18CUB_300001_SM_10006detail11EmptyKernelIvEEvv:
[----:B------:R-:W-:Y:S01]  /*0000*/  LDC R1, c[0x0][0x37c] ;  /* 0x0000df00ff017b82 */ /* 0x000fe20000000800 */
[----:B------:R-:W-:Y:S05]  /*0010*/  EXIT ;  /* 0x000000000000794d */ /* 0x000fea0003800000 */
.L_x_146:
        /* <DEDUP_REMOVED lines=14> */
.L_x_167:


//--------------------- .text._Z10initMatrixPdS_i --------------------------
	.section	.text._Z10initMatrixPdS_i,"ax",@progbits
	.align	128
        .global         _Z10initMatrixPdS_i
        .type           _Z10initMatrixPdS_i,@function
        .size           _Z10initMatrixPdS_i,(.L_x_163 - _Z10initMatrixPdS_i)
        .other          _Z10initMatrixPdS_i,@"STO_CUDA_ENTRY STV_DEFAULT"
_Z10initMatrixPdS_i:
.text._Z10initMatrixPdS_i:
[----:B------:R-:W-:Y:S01]  /*0000*/  LDC R1, c[0x0][0x37c] ;  /* 0x0000df00ff017b82 */ /* 0x000fe20000000800 */
[----:B------:R-:W0:Y:S07]  /*0010*/  LDCU UR14, c[0x0][0x390] ;  /* 0x00007200ff0e77ac */ /* 0x000e2e0008000800 */
[----:B------:R-:W1:Y:S01]  /*0020*/  LDC.64 R2, c[0x0][0x380] ;  /* 0x0000e000ff027b82 */ /* 0x000e620000000a00 */
[----:B------:R-:W-:Y:S02]  /*0030*/  HFMA2 R8, -RZ, RZ, 0, 0 ;  /* 0x00000000ff087431 */ /* 0x000fe400000001ff */
[----:B------:R-:W-:Y:S01]  /*0040*/  IMAD.MOV.U32 R6, RZ, RZ, 0x0 ;  /* 0x00000000ff067424 */ /* 0x000fe200078e00ff */
[----:B------:R-:W2:Y:S01]  /*0050*/  LDCU.128 UR8, c[0x0][0x380] ;  /* 0x00007000ff0877ac */ /* 0x000ea20008000c00 */
[----:B------:R-:W-:Y:S01]  /*0060*/  IMAD.MOV.U32 R7, RZ, RZ, 0x40240000 ;  /* 0x40240000ff077424 */ /* 0x000fe200078e00ff */
[----:B------:R-:W-:Y:S01]  /*0070*/  MOV R11, 0x40340000 ;  /* 0x40340000000b7802 */ /* 0x000fe20000000f00 */
[----:B------:R-:W-:Y:S01]  /*0080*/  IMAD.MOV.U32 R9, RZ, RZ, 0x403e0000 ;  /* 0x403e0000ff097424 */ /* 0x000fe200078e00ff */
[----:B------:R-:W1:Y:S01]  /*0090*/  LDCU.64 UR20, c[0x0][0x358] ;  /* 0x00006b00ff1477ac */ /* 0x000e620008000a00 */
[----:B------:R-:W3:Y:S01]  /*00a0*/  LDC.64 R4, c[0x0][0x388] ;  /* 0x0000e200ff047b82 */ /* 0x000ee20000000a00 */
[----:B------:R-:W-:Y:S01]  /*00b0*/  IMAD.MOV.U32 R10, RZ, RZ, 0x0 ;  /* 0x00000000ff0a7424 */ /* 0x000fe200078e00ff */
[----:B0-----:R-:W-:-:S02]  /*00c0*/  UIMAD UR6, UR14, UR14, URZ ;  /* 0x0000000e0e0672a4 */ /* 0x001fc4000f8e02ff */
[----:B------:R-:W-:Y:S02]  /*00d0*/  UIADD3 UR24, UPT, UPT, UR14, -0x1, URZ ;  /* 0xffffffff0e187890 */ /* 0x000fe4000fffe0ff */
[----:B--2---:R-:W-:Y:S02]  /*00e0*/  UIMAD.WIDE UR4, UR6, 0x8, UR8 ;  /* 0x00000008060478a5 */ /* 0x004fe4000f8e0208 */
[----:B------:R-:W-:Y:S02]  /*00f0*/  UIMAD UR22, UR24, UR14, URZ ;  /* 0x0000000e181672a4 */ /* 0x000fe4000f8e02ff */
[----:B------:R-:W-:Y:S01]  /*0100*/  UISETP.GE.AND UP0, UPT, UR14, 0x3, UPT ;  /* 0x000000030e00788c */ /* 0x000fe2000bf06270 */
[----:B-1----:R0:W-:Y:S01]  /*0110*/  STG.E.64 desc[UR20][R2.64], R6 ;  /* 0x0000000602007986 */ /* 0x0021e2000c101b14 */
[----:B------:R-:W-:Y:S01]  /*0120*/  UIMAD.WIDE UR12, UR14, 0x8, UR8 ;  /* 0x000000080e0c78a5 */ /* 0x000fe2000f8e0208 */
[----:B------:R-:W-:Y:S01]  /*0130*/  IMAD.U32 R12, RZ, RZ, UR4 ;  /* 0x00000004ff0c7e24 */ /* 0x000fe2000f8e00ff */
[----:B------:R-:W-:Y:S01]  /*0140*/  UIMAD.WIDE UR6, UR6, 0x8, UR10 ;  /* 0x00000008060678a5 */ /* 0x000fe2000f8e020a */
[----:B------:R-:W-:Y:S01]  /*0150*/  IMAD.U32 R13, RZ, RZ, UR5 ;  /* 0x00000005ff0d7e24 */ /* 0x000fe2000f8e00ff */
[----:B------:R-:W-:Y:S01]  /*0160*/  UIMAD.WIDE UR4, UR22, 0x8, UR8 ;  /* 0x00000008160478a5 */ /* 0x000fe2000f8e0208 */
[----:B------:R-:W-:Y:S01]  /*0170*/  PLOP3.LUT P0, PT, PT, PT, UP0, 0x80, 0x8 ;  /* 0x000000000008781c */ /* 0x000fe20003f0f008 */
[----:B------:R-:W-:Y:S01]  /*0180*/  UIMAD.WIDE UR16, UR14, 0x8, UR10 ;  /* 0x000000080e1078a5 */ /* 0x000fe2000f8e020a */
[----:B------:R-:W-:Y:S01]  /*0190*/  MOV R14, UR12 ;  /* 0x0000000c000e7c02 */ /* 0x000fe20008000f00 */
[----:B------:R-:W-:Y:S01]  /*01a0*/  UIMAD.WIDE UR8, UR22, 0x8, UR10 ;  /* 0x00000008160878a5 */ /* 0x000fe2000f8e020a */
[----:B------:R-:W-:Y:S01]  /*01b0*/  IMAD.U32 R15, RZ, RZ, UR13 ;  /* 0x0000000dff0f7e24 */ /* 0x000fe2000f8e00ff */
[----:B------:R-:W-:Y:S01]  /*01c0*/  MOV R23, UR5 ;  /* 0x0000000500177c02 */ /* 0x000fe20008000f00 */
[----:B------:R-:W-:Y:S01]  /*01d0*/  IMAD.U32 R22, RZ, RZ, UR4 ;  /* 0x00000004ff167e24 */ /* 0x000fe2000f8e00ff */
[----:B------:R0:W-:Y:S01]  /*01e0*/  STG.E.64 desc[UR20][R12.64+-0x8], R8 ;  /* 0xfffff8080c007986 */ /* 0x0001e2000c101b14 */
[----:B------:R-:W-:Y:S01]  /*01f0*/  IMAD.U32 R16, RZ, RZ, UR6 ;  /* 0x00000006ff107e24 */ /* 0x000fe2000f8e00ff */
[----:B------:R-:W-:Y:S01]  /*0200*/  MOV R18, UR16 ;  /* 0x0000001000127c02 */ /* 0x000fe20008000f00 */
[----:B------:R-:W-:Y:S01]  /*0210*/  IMAD.U32 R17, RZ, RZ, UR7 ;  /* 0x00000007ff117e24 */ /* 0x000fe2000f8e00ff */
[----:B------:R0:W-:Y:S01]  /*0220*/  STG.E.64 desc[UR20][R14.64+-0x8], R10 ;  /* 0xfffff80a0e007986 */ /* 0x0001e2000c101b14 */
[----:B------:R-:W-:Y:S01]  /*0230*/  IMAD.U32 R19, RZ, RZ, UR17 ;  /* 0x00000011ff137e24 */ /* 0x000fe2000f8e00ff */
[----:B------:R-:W-:Y:S01]  /*0240*/  MOV R21, UR9 ;  /* 0x0000000900157c02 */ /* 0x000fe20008000f00 */
[----:B------:R-:W-:Y:S01]  /*0250*/  IMAD.U32 R20, RZ, RZ, UR8 ;  /* 0x00000008ff147e24 */ /* 0x000fe2000f8e00ff */
[----:B------:R0:W-:Y:S04]  /*0260*/  STG.E.64 desc[UR20][R22.64], R10 ;  /* 0x0000000a16007986 */ /* 0x0001e8000c101b14 */
[----:B---3--:R0:W-:Y:S04]  /*0270*/  STG.E.64 desc[UR20][R4.64], R6 ;  /* 0x0000000604007986 */ /* 0x0081e8000c101b14 */
[----:B------:R0:W-:Y:S04]  /*0280*/  STG.E.64 desc[UR20][R16.64+-0x8], R8 ;  /* 0xfffff80810007986 */ /* 0x0001e8000c101b14 */
[----:B------:R0:W-:Y:S04]  /*0290*/  STG.E.64 desc[UR20][R18.64+-0x8], R10 ;  /* 0xfffff80a12007986 */ /* 0x0001e8000c101b14 */
[----:B------:R0:W-:Y:S01]  /*02a0*/  STG.E.64 desc[UR20][R20.64], R10 ;  /* 0x0000000a14007986 */ /* 0x0001e2000c101b14 */
[----:B------:R-:W-:Y:S05]  /*02b0*/  @!P0 EXIT ;  /* 0x000000000000894d */ /* 0x000fea0003800000 */
[----:B------:R-:W-:Y:S01]  /*02c0*/  UIADD3 UR6, UPT, UPT, UR14, -0x3, URZ ;  /* 0xfffffffd0e067890 */ /* 0x000fe2000fffe0ff */
[----:B------:R-:W-:-:S03]  /*02d0*/  UMOV UR23, 0x1 ;  /* 0x0000000100177882 */ /* 0x000fc60000000000 */
[----:B------:R-:W-:-:S09]  /*02e0*/  UISETP.GE.U32.AND UP0, UPT, UR6, 0x3, UPT ;  /* 0x000000030600788c */ /* 0x000fd2000bf06070 */
[----:B------:R-:W-:Y:S05]  /*02f0*/  BRA.U !UP0, `(.L_x_147) ;  /* 0x0000000d08a47547 */ /* 0x000fea000b800000 */
[----:B0-----:R-:W0:Y:S01]  /*0300*/  I2F.F64.U32 R22, UR24 ;  /* 0x0000001800167d12 */ /* 0x001e220008201800 */
[----:B------:R-:W-:Y:S01]  /*0310*/  UIADD3 UR6, UPT, UPT, UR14, -0x2, URZ ;  /* 0xfffffffe0e067890 */ /* 0x000fe2000fffe0ff */
[----:B------:R-:W-:Y:S01]  /*0320*/  IMAD.MOV.U32 R20, RZ, RZ, 0x0 ;  /* 0x00000000ff147424 */ /* 0x000fe200078e00ff */
[----:B------:R-:W1:Y:S01]  /*0330*/  LDCU UR15, c[0x0][0x390] ;  /* 0x00007200ff0f77ac */ /* 0x000e620008000800 */
[----:B------:R-:W-:Y:S01]  /*0340*/  IMAD.MOV.U32 R21, RZ, RZ, 0x3ff00000 ;  /* 0x3ff00000ff157424 */ /* 0x000fe200078e00ff */
[----:B------:R-:W2:Y:S01]  /*0350*/  LDCU.128 UR16, c[0x0][0x380] ;  /* 0x00007000ff1077ac */ /* 0x000ea20008000c00 */
[----:B------:R-:W-:Y:S01]  /*0360*/  ULOP3.LUT UR12, UR6, 0xfffffffc, URZ, 0xc0, !UPT ;  /* 0xfffffffc060c7892 */ /* 0x000fe2000f8ec0ff */
[----:B------:R-:W-:-:S11]  /*0370*/  UMOV UR23, 0x1 ;  /* 0x0000000100177882 */ /* 0x000fd60000000000 */
.L_x_152:
[----:B0--3--:R-:W0:Y:S01]  /*0380*/  MUFU.RCP64H R3, R23 ;  /* 0x0000001700037308 */ /* 0x009e220000001800 */
[----:B------:R-:W-:Y:S01]  /*0390*/  HFMA2 R2, -RZ, RZ, 0, 5.9604644775390625e-08 ;  /* 0x00000001ff027431 */ /* 0x000fe200000001ff */
[----:B------:R-:W-:-:S10]  /*03a0*/  DMUL R10, R20, 10 ;  /* 0x40240000140a7828 */ /* 0x000fd40000000000 */
[----:B------:R-:W-:Y:S01]  /*03b0*/  FSETP.GEU.AND P1, PT, |R11|, 6.5827683646048100446e-37, PT ;  /* 0x036000000b00780b */ /* 0x000fe20003f2e200 */
[----:B0-----:R-:W-:-:S08]  /*03c0*/  DFMA R4, -R22, R2, 1 ;  /* 0x3ff000001604742b */ /* 0x001fd00000000102 */
[----:B------:R-:W-:-:S08]  /*03d0*/  DFMA R4, R4, R4, R4 ;  /* 0x000000040404722b */ /* 0x000fd00000000004 */
[----:B------:R-:W-:-:S08]  /*03e0*/  DFMA R4, R2, R4, R2 ;  /* 0x000000040204722b */ /* 0x000fd00000000002 */
[----:B------:R-:W-:-:S08]  /*03f0*/  DFMA R2, -R22, R4, 1 ;  /* 0x3ff000001602742b */ /* 0x000fd00000000104 */
[----:B------:R-:W-:-:S08]  /*0400*/  DFMA R2, R4, R2, R4 ;  /* 0x000000020402722b */ /* 0x000fd00000000004 */
[----:B------:R-:W-:-:S08]  /*0410*/  DMUL R4, R10, R2 ;  /* 0x000000020a047228 */ /* 0x000fd00000000000 */
[----:B------:R-:W-:-:S08]  /*0420*/  DFMA R6, -R22, R4, R10 ;  /* 0x000000041606722b */ /* 0x000fd0000000010a */
[----:B------:R-:W-:-:S10]  /*0430*/  DFMA R2, R2, R6, R4 ;  /* 0x000000060202722b */ /* 0x000fd40000000004 */
[----:B------:R-:W-:-:S05]  /*0440*/  FFMA R0, RZ, R23, R3 ;  /* 0x00000017ff007223 */ /* 0x000fca0000000003 */
[----:B------:R-:W-:-:S13]  /*0450*/  FSETP.GT.AND P0, PT, |R0|, 1.469367938527859385e-39, PT ;  /* 0x001000000000780b */ /* 0x000fda0003f04200 */
[----:B------:R-:W-:Y:S05]  /*0460*/  @P0 BRA P1, `(.L_x_148) ;  /* 0x0000000000180947 */ /* 0x000fea0000800000 */
[----:B------:R-:W-:Y:S01]  /*0470*/  IMAD.MOV.U32 R4, RZ, RZ, R22 ;  /* 0x000000ffff047224 */ /* 0x000fe200078e0016 */
[----:B------:R-:W-:Y:S01]  /*0480*/  MOV R0, 0x4b0 ;  /* 0x000004b000007802 */ /* 0x000fe20000000f00 */
[----:B------:R-:W-:-:S07]  /*0490*/  IMAD.MOV.U32 R5, RZ, RZ, R23 ;  /* 0x000000ffff057224 */ /* 0x000fce00078e0017 */
[----:B-12---:R-:W-:Y:S05]  /*04a0*/  CALL.REL.NOINC `($__internal_0_$__cuda_sm20_div_rn_f64_full) ;  /* 0x00000010008c7944 */ /* 0x006fea0003c00000 */
[----:B------:R-:W-:Y:S01]  /*04b0*/  MOV R2, R4 ;  /* 0x0000000400027202 */ /* 0x000fe20000000f00 */
[----:B------:R-:W-:-:S07]  /*04c0*/  IMAD.MOV.U32 R3, RZ, RZ, R5 ;  /* 0x000000ffff037224 */ /* 0x000fce00078e0005 */
.L_x_148:
[----:B------:R-:W0:Y:S01]  /*04d0*/  MUFU.RCP64H R5, R23 ;  /* 0x0000001700057308 */ /* 0x000e220000001800 */
[----:B------:R-:W-:Y:S01]  /*04e0*/  IMAD.MOV.U32 R4, RZ, RZ, 0x1 ;  /* 0x00000001ff047424 */ /* 0x000fe200078e00ff */
[----:B------:R-:W-:Y:S01]  /*04f0*/  UIADD3 UR6, UPT, UPT, UR23, 0x1, URZ ;  /* 0x0000000117067890 */ /* 0x000fe2000fffe0ff */
[----:B------:R-:W-:Y:S01]  /*0500*/  DADD R12, R2, 20 ;  /* 0x40340000020c7429 */ /* 0x000fe20000000000 */
[----:B-1----:R-:W-:Y:S02]  /*0510*/  UIMAD UR13, UR23, UR15, URZ ;  /* 0x0000000f170d72a4 */ /* 0x002fe4000f8e02ff */
[----:B--2---:R-:W-:Y:S02]  /*0520*/  UIMAD.WIDE.U32 UR30, UR23, 0x8, UR16 ;  /* 0x00000008171e78a5 */ /* 0x004fe4000f8e0010 */
[----:B------:R-:W-:Y:S02]  /*0530*/  UIADD3 UR8, UPT, UPT, UR24, UR13, URZ ;  /* 0x0000000d18087290 */ /* 0x000fe4000fffe0ff */
[----:B------:R-:W-:Y:S01]  /*0540*/  UIMAD.WIDE UR26, UR23, 0x8, UR4 ;  /* 0x00000008171a78a5 */ /* 0x000fe2000f8e0204 */
[----:B------:R-:W1:Y:S01]  /*0550*/  I2F.F64.U32 R10, UR6 ;  /* 0x00000006000a7d12 */ /* 0x000e620008201800 */
[----:B------:R-:W-:Y:S01]  /*0560*/  UIMAD.WIDE.U32 UR6, UR13, 0x8, UR16 ;  /* 0x000000080d0678a5 */ /* 0x000fe2000f8e0010 */
[----:B------:R-:W-:Y:S01]  /*0570*/  MOV R16, UR30 ;  /* 0x0000001e00107c02 */ /* 0x000fe20008000f00 */
[----:B------:R-:W-:Y:S01]  /*0580*/  UIMAD.WIDE UR10, UR22, 0x8, UR18 ;  /* 0x00000008160a78a5 */ /* 0x000fe2000f8e0212 */
[----:B------:R-:W-:Y:S01]  /*0590*/  IMAD.U32 R17, RZ, RZ, UR31 ;  /* 0x0000001fff117e24 */ /* 0x000fe2000f8e00ff */
[----:B------:R-:W-:Y:S01]  /*05a0*/  UIMAD.WIDE.U32 UR32, UR23, 0x8, UR18 ;  /* 0x00000008172078a5 */ /* 0x000fe2000f8e0012 */
[----:B0-----:R-:W-:Y:S01]  /*05b0*/  DFMA R6, -R22, R4, 1 ;  /* 0x3ff000001606742b */ /* 0x001fe20000000104 */
[----:B------:R-:W-:Y:S01]  /*05c0*/  IMAD.U32 R14, RZ, RZ, UR6 ;  /* 0x00000006ff0e7e24 */ /* 0x000fe2000f8e00ff */
[----:B------:R-:W-:Y:S01]  /*05d0*/  MOV R15, UR7 ;  /* 0x00000007000f7c02 */ /* 0x000fe20008000f00 */
[----:B------:R-:W-:Y:S01]  /*05e0*/  UIMAD.WIDE UR6, UR8, 0x8, UR16 ;  /* 0x00000008080678a5 */ /* 0x000fe2000f8e0210 */
[----:B------:R-:W-:Y:S01]  /*05f0*/  MOV R24, UR26 ;  /* 0x0000001a00187c02 */ /* 0x000fe20008000f00 */
[----:B------:R-:W-:Y:S01]  /*0600*/  UIMAD.WIDE.U32 UR28, UR13, 0x8, UR18 ;  /* 0x000000080d1c78a5 */ /* 0x000fe2000f8e0012 */
[----:B------:R-:W-:Y:S01]  /*0610*/  IMAD.U32 R25, RZ, RZ, UR27 ;  /* 0x0000001bff197e24 */ /* 0x000fe2000f8e00ff */
[----:B------:R-:W-:Y:S01]  /*0620*/  UIMAD.WIDE UR8, UR8, 0x8, UR18 ;  /* 0x00000008080878a5 */ /* 0x000fe2000f8e0212 */
[----:B------:R-:W-:Y:S01]  /*0630*/  DFMA R6, R6, R6, R6 ;  /* 0x000000060606722b */ /* 0x000fe20000000006 */
[----:B------:R-:W-:Y:S01]  /*0640*/  UIMAD.WIDE UR10, UR23, 0x8, UR10 ;  /* 0x00000008170a78a5 */ /* 0x000fe2000f8e020a */
[----:B-1----:R-:W-:Y:S01]  /*0650*/  DMUL R10, R10, 10 ;  /* 0x402400000a0a7828 */ /* 0x002fe20000000000 */
[----:B------:R-:W-:-:S02]  /*0660*/  IMAD.U32 R18, RZ, RZ, UR6 ;  /* 0x00000006ff127e24 */ /* 0x000fc4000f8e00ff */
[----:B------:R-:W-:Y:S01]  /*0670*/  IMAD.U32 R19, RZ, RZ, UR7 ;  /* 0x00000007ff137e24 */ /* 0x000fe2000f8e00ff */
[----:B------:R-:W-:Y:S01]  /*0680*/  MOV R26, UR8 ;  /* 0x00000008001a7c02 */ /* 0x000fe20008000f00 */
[----:B------:R-:W-:Y:S01]  /*0690*/  IMAD.U32 R27, RZ, RZ, UR9 ;  /* 0x00000009ff1b7e24 */ /* 0x000fe2000f8e00ff */
[----:B------:R-:W-:Y:S01]  /*06a0*/  DFMA R6, R4, R6, R4 ;  /* 0x000000060406722b */ /* 0x000fe20000000004 */
[----:B------:R-:W-:Y:S01]  /*06b0*/  IMAD.U32 R28, RZ, RZ, UR10 ;  /* 0x0000000aff1c7e24 */ /* 0x000fe2000f8e00ff */
[----:B------:R-:W-:Y:S02]  /*06c0*/  MOV R29, UR11 ;  /* 0x0000000b001d7c02 */ /* 0x000fe40008000f00 */
[----:B------:R-:W-:-:S04]  /*06d0*/  FSETP.GEU.AND P1, PT, |R11|, 6.5827683646048100446e-37, PT ;  /* 0x036000000b00780b */ /* 0x000fc80003f2e200 */
[----:B------:R-:W-:-:S08]  /*06e0*/  DFMA R4, -R22, R6, 1 ;  /* 0x3ff000001604742b */ /* 0x000fd00000000106 */
[----:B------:R-:W-:Y:S02]  /*06f0*/  DFMA R6, R6, R4, R6 ;  /* 0x000000040606722b */ /* 0x000fe40000000006 */
[----:B------:R-:W-:-:S06]  /*0700*/  DADD R4, R2, 10 ;  /* 0x4024000002047429 */ /* 0x000fcc0000000000 */
[----:B------:R-:W-:Y:S01]  /*0710*/  DMUL R8, R6, R10 ;  /* 0x0000000a06087228 */ /* 0x000fe20000000000 */
[----:B------:R0:W-:Y:S04]  /*0720*/  STG.E.64 desc[UR20][R16.64], R4 ;  /* 0x0000000410007986 */ /* 0x0001e8000c101b14 */
[----:B------:R1:W-:Y:S03]  /*0730*/  STG.E.64 desc[UR20][R14.64], R4 ;  /* 0x000000040e007986 */ /* 0x0003e6000c101b14 */
[----:B------:R-:W-:Y:S01]  /*0740*/  DFMA R2, -R22, R8, R10 ;  /* 0x000000081602722b */ /* 0x000fe2000000010a */
[----:B------:R2:W-:Y:S04]  /*0750*/  STG.E.64 desc[UR20][R18.64], R12 ;  /* 0x0000000c12007986 */ /* 0x0005e8000c101b14 */
[----:B------:R2:W-:Y:S01]  /*0760*/  STG.E.64 desc[UR20][R24.64], R12 ;  /* 0x0000000c18007986 */ /* 0x0005e2000c101b14 */
[----:B0-----:R-:W-:-:S02]  /*0770*/  IMAD.U32 R16, RZ, RZ, UR32 ;  /* 0x00000020ff107e24 */ /* 0x001fc4000f8e00ff */
[----:B------:R-:W-:Y:S01]  /*0780*/  DFMA R2, R6, R2, R8 ;  /* 0x000000020602722b */ /* 0x000fe20000000008 */
[----:B------:R-:W-:Y:S01]  /*0790*/  MOV R17, UR33 ;  /* 0x0000002100117c02 */ /* 0x000fe20008000f00 */
[----:B-1----:R-:W-:Y:S02]  /*07a0*/  IMAD.U32 R14, RZ, RZ, UR28 ;  /* 0x0000001cff0e7e24 */ /* 0x002fe4000f8e00ff */
[----:B------:R-:W-:Y:S02]  /*07b0*/  IMAD.U32 R15, RZ, RZ, UR29 ;  /* 0x0000001dff0f7e24 */ /* 0x000fe4000f8e00ff */
[----:B------:R2:W-:Y:S04]  /*07c0*/  STG.E.64 desc[UR20][R16.64], R4 ;  /* 0x0000000410007986 */ /* 0x0005e8000c101b14 */
[----:B------:R2:W-:Y:S01]  /*07d0*/  STG.E.64 desc[UR20][R14.64], R4 ;  /* 0x000000040e007986 */ /* 0x0005e2000c101b14 */
[----:B------:R-:W-:-:S03]  /*07e0*/  FFMA R0, RZ, R23, R3 ;  /* 0x00000017ff007223 */ /* 0x000fc60000000003 */
[----:B------:R2:W-:Y:S02]  /*07f0*/  STG.E.64 desc[UR20][R26.64], R12 ;  /* 0x0000000c1a007986 */ /* 0x0005e4000c101b14 */
[----:B------:R-:W-:Y:S02]  /*0800*/  FSETP.GT.AND P0, PT, |R0|, 1.469367938527859385e-39, PT ;  /* 0x001000000000780b */ /* 0x000fe40003f04200 */
[----:B------:R2:W-:Y:S11]  /*0810*/  STG.E.64 desc[UR20][R28.64], R12 ;  /* 0x0000000c1c007986 */ /* 0x0005f6000c101b14 */
[----:B------:R-:W-:Y:S05]  /*0820*/  @P0 BRA P1, `(.L_x_149) ;  /* 0x0000000000180947 */ /* 0x000fea0000800000 */
[----:B--2---:R-:W-:Y:S01]  /*0830*/  IMAD.MOV.U32 R4, RZ, RZ, R22 ;  /* 0x000000ffff047224 */ /* 0x004fe200078e0016 */
[----:B------:R-:W-:Y:S01]  /*0840*/  MOV R0, 0x870 ;  /* 0x0000087000007802 */ /* 0x000fe20000000f00 */
[----:B------:R-:W-:-:S07]  /*0850*/  IMAD.MOV.U32 R5, RZ, RZ, R23 ;  /* 0x000000ffff057224 */ /* 0x000fce00078e0017 */
[----:B------:R-:W-:Y:S05]  /*0860*/  CALL.REL.NOINC `($__internal_0_$__cuda_sm20_div_rn_f64_full) ;  /* 0x0000000c009c7944 */ /* 0x000fea0003c00000 */
[----:B------:R-:W-:Y:S01]  /*0870*/  MOV R2, R4 ;  /* 0x0000000400027202 */ /* 0x000fe20000000f00 */
[----:B------:R-:W-:-:S07]  /*0880*/  IMAD.MOV.U32 R3, RZ, RZ, R5 ;  /* 0x000000ffff037224 */ /* 0x000fce00078e0005 */
.L_x_149:
[----:B--2---:R-:W0:Y:S01]  /*0890*/  MUFU.RCP64H R5, R23 ;  /* 0x0000001700057308 */ /* 0x004e220000001800 */
[----:B------:R-:W-:Y:S01]  /*08a0*/  IMAD.MOV.U32 R4, RZ, RZ, 0x1 ;  /* 0x00000001ff047424 */ /* 0x000fe200078e00ff */
[----:B------:R-:W-:Y:S01]  /*08b0*/  UIADD3 UR14, UPT, UPT, UR23, 0x2, URZ ;  /* 0x00000002170e7890 */ /* 0x000fe2000fffe0ff */
[----:B------:R-:W-:Y:S01]  /*08c0*/  DADD R12, R2, 20 ;  /* 0x40340000020c7429 */ /* 0x000fe20000000000 */
[----:B------:R-:W-:Y:S01]  /*08d0*/  UIADD3 UR13, UPT, UPT, UR13, UR15, URZ ;  /* 0x0000000f0d0d7290 */ /* 0x000fe2000fffe0ff */
[----:B------:R-:W-:Y:S01]  /*08e0*/  MOV R14, UR30 ;  /* 0x0000001e000e7c02 */ /* 0x000fe20008000f00 */
[----:B------:R-:W-:Y:S01]  /*08f0*/  UIMAD.WIDE.U32 UR6, UR15, 0x8, UR6 ;  /* 0x000000080f0678a5 */ /* 0x000fe2000f8e0006 */
[----:B------:R-:W-:Y:S01]  /*0900*/  IMAD.U32 R15, RZ, RZ, UR31 ;  /* 0x0000001fff0f7e24 */ /* 0x000fe2000f8e00ff */
[----:B------:R-:W-:Y:S01]  /*0910*/  UIMAD.WIDE.U32 UR28, UR13, 0x8, UR16 ;  /* 0x000000080d1c78a5 */ /* 0x000fe2000f8e0010 */
[----:B------:R-:W-:Y:S01]  /*0920*/  MOV R24, UR26 ;  /* 0x0000001a00187c02 */ /* 0x000fe20008000f00 */
[----:B------:R-:W-:Y:S01]  /*0930*/  UIMAD.WIDE.U32 UR8, UR15, 0x8, UR8 ;  /* 0x000000080f0878a5 */ /* 0x000fe2000f8e0008 */
[----:B------:R-:W1:Y:S01]  /*0940*/  I2F.F64.U32 R10, UR14 ;  /* 0x0000000e000a7d12 */ /* 0x000e620008201800 */
[----:B------:R-:W-:-:S02]  /*0950*/  IMAD.U32 R18, RZ, RZ, UR6 ;  /* 0x00000006ff127e24 */ /* 0x000fc4000f8e00ff */
[----:B------:R-:W-:Y:S01]  /*0960*/  IMAD.U32 R16, RZ, RZ, UR28 ;  /* 0x0000001cff107e24 */ /* 0x000fe2000f8e00ff */
[----:B------:R-:W-:Y:S01]  /*0970*/  MOV R17, UR29 ;  /* 0x0000001d00117c02 */ /* 0x000fe20008000f00 */
[----:B------:R-:W-:Y:S01]  /*0980*/  UIMAD.WIDE.U32 UR28, UR13, 0x8, UR18 ;  /* 0x000000080d1c78a5 */ /* 0x000fe2000f8e0012 */
[----:B0-----:R-:W-:Y:S01]  /*0990*/  DFMA R6, -R22, R4, 1 ;  /* 0x3ff000001606742b */ /* 0x001fe20000000104 */
[----:B------:R-:W-:Y:S01]  /*09a0*/  IMAD.U32 R19, RZ, RZ, UR7 ;  /* 0x00000007ff137e24 */ /* 0x000fe2000f8e00ff */
[----:B------:R-:W-:Y:S01]  /*09b0*/  MOV R28, UR8 ;  /* 0x00000008001c7c02 */ /* 0x000fe20008000f00 */
[----:B------:R-:W-:Y:S02]  /*09c0*/  IMAD.U32 R25, RZ, RZ, UR27 ;  /* 0x0000001bff197e24 */ /* 0x000fe4000f8e00ff */
[----:B------:R-:W-:Y:S02]  /*09d0*/  IMAD.U32 R26, RZ, RZ, UR28 ;  /* 0x0000001cff1a7e24 */ /* 0x000fe4000f8e00ff */
[----:B------:R-:W-:Y:S01]  /*09e0*/  IMAD.U32 R27, RZ, RZ, UR29 ;  /* 0x0000001dff1b7e24 */ /* 0x000fe2000f8e00ff */
[----:B------:R-:W-:Y:S01]  /*09f0*/  DFMA R6, R6, R6, R6 ;  /* 0x000000060606722b */ /* 0x000fe20000000006 */
[----:B------:R-:W-:Y:S01]  /*0a00*/  IMAD.U32 R29, RZ, RZ, UR9 ;  /* 0x00000009ff1d7e24 */ /* 0x000fe2000f8e00ff */
[----:B-1----:R-:W-:-:S06]  /*0a10*/  DMUL R10, R10, 10 ;  /* 0x402400000a0a7828 */ /* 0x002fcc0000000000 */
[----:B------:R-:W-:Y:S02]  /*0a20*/  DFMA R6, R4, R6, R4 ;  /* 0x000000060406722b */ /* 0x000fe40000000004 */
[----:B------:R-:W-:Y:S02]  /*0a30*/  DADD R4, R2, 10 ;  /* 0x4024000002047429 */ /* 0x000fe40000000000 */
[----:B------:R-:W-:-:S04]  /*0a40*/  FSETP.GEU.AND P1, PT, |R11|, 6.5827683646048100446e-37, PT ;  /* 0x036000000b00780b */ /* 0x000fc80003f2e200 */
[----:B------:R-:W-:Y:S01]  /*0a50*/  DFMA R8, -R22, R6, 1 ;  /* 0x3ff000001608742b */ /* 0x000fe20000000106 */
[----:B------:R0:W-:Y:S04]  /*0a60*/  STG.E.64 desc[UR20][R14.64+0x8], R4 ;  /* 0x000008040e007986 */ /* 0x0001e8000c101b14 */
[----:B------:R1:W-:Y:S03]  /*0a70*/  STG.E.64 desc[UR20][R16.64], R4 ;  /* 0x0000000410007986 */ /* 0x0003e6000c101b14 */
[----:B------:R-:W-:Y:S01]  /*0a80*/  DFMA R8, R6, R8, R6 ;  /* 0x000000080608722b */ /* 0x000fe20000000006 */
[----:B------:R2:W-:Y:S04]  /*0a90*/  STG.E.64 desc[UR20][R18.64], R12 ;  /* 0x0000000c12007986 */ /* 0x0005e8000c101b14 */
[----:B------:R2:W-:Y:S01]  /*0aa0*/  STG.E.64 desc[UR20][R24.64+0x8], R12 ;  /* 0x0000080c18007986 */ /* 0x0005e2000c101b14 */
[----:B0-----:R-:W-:-:S02]  /*0ab0*/  IMAD.U32 R14, RZ, RZ, UR32 ;  /* 0x00000020ff0e7e24 */ /* 0x001fc4000f8e00ff */
[----:B------:R-:W-:Y:S01]  /*0ac0*/  DMUL R6, R8, R10 ;  /* 0x0000000a08067228 */ /* 0x000fe20000000000 */
[----:B------:R-:W-:Y:S01]  /*0ad0*/  MOV R15, UR33 ;  /* 0x00000021000f7c02 */ /* 0x000fe20008000f00 */
[----:B-1----:R-:W-:Y:S01]  /*0ae0*/  IMAD.U32 R16, RZ, RZ, UR10 ;  /* 0x0000000aff107e24 */ /* 0x002fe2000f8e00ff */
[----:B------:R-:W-:-:S03]  /*0af0*/  MOV R17, UR11 ;  /* 0x0000000b00117c02 */ /* 0x000fc60008000f00 */
[----:B------:R2:W-:Y:S02]  /*0b00*/  STG.E.64 desc[UR20][R14.64+0x8], R4 ;  /* 0x000008040e007986 */ /* 0x0005e4000c101b14 */
[----:B------:R-:W-:Y:S02]  /*0b10*/  DFMA R2, -R22, R6, R10 ;  /* 0x000000061602722b */ /* 0x000fe4000000010a */
[----:B------:R2:W-:Y:S04]  /*0b20*/  STG.E.64 desc[UR20][R26.64], R4 ;  /* 0x000000041a007986 */ /* 0x0005e8000c101b14 */
[----:B------:R2:W-:Y:S02]  /*0b30*/  STG.E.64 desc[UR20][R28.64], R12 ;  /* 0x0000000c1c007986 */ /* 0x0005e4000c101b14 */
[----:B------:R-:W-:-:S02]  /*0b40*/  DFMA R2, R8, R2, R6 ;  /* 0x000000020802722b */ /* 0x000fc40000000006 */
[----:B------:R2:W-:Y:S08]  /*0b50*/  STG.E.64 desc[UR20][R16.64+0x8], R12 ;  /* 0x0000080c10007986 */ /* 0x0005f0000c101b14 */
[----:B------:R-:W-:-:S05]  /*0b60*/  FFMA R0, RZ, R23, R3 ;  /* 0x00000017ff007223 */ /* 0x000fca0000000003 */
[----:B------:R-:W-:-:S13]  /*0b70*/  FSETP.GT.AND P0, PT, |R0|, 1.469367938527859385e-39, PT ;  /* 0x001000000000780b */ /* 0x000fda0003f04200 */
[----:B--2---:R-:W-:Y:S05]  /*0b80*/  @P0 BRA P1, `(.L_x_150) ;  /* 0x0000000000180947 */ /* 0x004fea0000800000 */
[----:B------:R-:W-:Y:S01]  /*0b90*/  IMAD.MOV.U32 R4, RZ, RZ, R22 ;  /* 0x000000ffff047224 */ /* 0x000fe200078e0016 */
[----:B------:R-:W-:Y:S01]  /*0ba0*/  MOV R0, 0xbd0 ;  /* 0x00000bd000007802 */ /* 0x000fe20000000f00 */
[----:B------:R-:W-:-:S07]  /*0bb0*/  IMAD.MOV.U32 R5, RZ, RZ, R23 ;  /* 0x000000ffff057224 */ /* 0x000fce00078e0017 */
[----:B------:R-:W-:Y:S05]  /*0bc0*/  CALL.REL.NOINC `($__internal_0_$__cuda_sm20_div_rn_f64_full) ;  /* 0x0000000800c47944 */ /* 0x000fea0003c00000 */
[----:B------:R-:W-:Y:S01]  /*0bd0*/  MOV R2, R4 ;  /* 0x0000000400027202 */ /* 0x000fe20000000f00 */
[----:B------:R-:W-:-:S07]  /*0be0*/  IMAD.MOV.U32 R3, RZ, RZ, R5 ;  /* 0x000000ffff037224 */ /* 0x000fce00078e0005 */
.L_x_150:
[----:B------:R-:W0:Y:S01]  /*0bf0*/  MUFU.RCP64H R5, R23 ;  /* 0x0000001700057308 */ /* 0x000e220000001800 */
        /* <DEDUP_REMOVED lines=53> */
.L_x_151:
[----:B------:R-:W-:Y:S01]  /*0f50*/  UMOV UR14, UR15 ;  /* 0x0000000f000e7c82 */ /* 0x000fe20008000000 */
[C---:B------:R-:W-:Y:S01]  /*0f60*/  DADD R4, R2.reuse, 10 ;  /* 0x4024000002047429 */ /* 0x040fe20000000000 */
[----:B------:R-:W-:Y:S01]  /*0f70*/  UIADD3 UR13, UPT, UPT, UR13, UR14, URZ ;  /* 0x0000000e0d0d7290 */ /* 0x000fe2000fffe0ff */
[----:B------:R-:W-:Y:S01]  /*0f80*/  IMAD.U32 R10, RZ, RZ, UR30 ;  /* 0x0000001eff0a7e24 */ /* 0x000fe2000f8e00ff */
[----:B------:R-:W-:Y:S01]  /*0f90*/  UIMAD.WIDE.U32 UR6, UR14, 0x8, UR6 ;  /* 0x000000080e0678a5 */ /* 0x000fe2000f8e0006 */
[----:B------:R-:W-:Y:S01]  /*0fa0*/  MOV R11, UR31 ;  /* 0x0000001f000b7c02 */ /* 0x000fe20008000f00 */
[----:B------:R-:W-:Y:S01]  /*0fb0*/  UIMAD.WIDE.U32 UR28, UR13, 0x8, UR16 ;  /* 0x000000080d1c78a5 */ /* 0x000fe2000f8e0010 */
[----:B------:R-:W-:Y:S01]  /*0fc0*/  DADD R2, R2, 20 ;  /* 0x4034000002027429 */ /* 0x000fe20000000000 */
[----:B------:R-:W-:Y:S01]  /*0fd0*/  UIMAD.WIDE.U32 UR8, UR14, 0x8, UR8 ;  /* 0x000000080e0878a5 */ /* 0x000fe2000f8e0008 */
[----:B------:R-:W-:Y:S01]  /*0fe0*/  IMAD.U32 R16, RZ, RZ, UR26 ;  /* 0x0000001aff107e24 */ /* 0x000fe2000f8e00ff */
[----:B------:R-:W-:Y:S01]  /*0ff0*/  MOV R14, UR6 ;  /* 0x00000006000e7c02 */ /* 0x000fe20008000f00 */
[----:B------:R-:W-:Y:S01]  /*1000*/  IMAD.U32 R15, RZ, RZ, UR7 ;  /* 0x00000007ff0f7e24 */ /* 0x000fe2000f8e00ff */
[----:B------:R-:W-:Y:S01]  /*1010*/  UIMAD.WIDE.U32 UR6, UR13, 0x8, UR18 ;  /* 0x000000080d0678a5 */ /* 0x000fe2000f8e0012 */
        /* <DEDUP_REMOVED lines=13> */
[----:B------:R-:W-:Y:S01]  /*10f0*/  UISETP.NE.AND UP0, UPT, UR25, UR12, UPT ;  /* 0x0000000c1900728c */ /* 0x000fe2000bf05270 */
[----:B------:R-:W-:Y:S01]  /*1100*/  IMAD.U32 R25, RZ, RZ, UR11 ;  /* 0x0000000bff197e24 */ /* 0x000fe2000f8e00ff */
[----:B------:R3:W-:Y:S01]  /*1110*/  STG.E.64 desc[UR20][R16.64+0x18], R2 ;  /* 0x0000180210007986 */ /* 0x0007e2000c101b14 */
[----:B------:R-:W-:Y:S01]  /*1120*/  DADD R20, R20, 4 ;  /* 0x4010000014147429 */ /* 0x000fe20000000000 */
[----:B------:R-:W-:-:S02]  /*1130*/  UIADD3 UR23, UPT, UPT, UR23, 0x4, URZ ;  /* 0x0000000417177890 */ /* 0x000fc4000fffe0ff */
[----:B------:R3:W-:Y:S04]  /*1140*/  STG.E.64 desc[UR20][R18.64+0x18], R4 ;  /* 0x0000180412007986 */ /* 0x0007e8000c101b14 */
[----:B------:R3:W-:Y:S04]  /*1150*/  STG.E.64 desc[UR20][R6.64], R4 ;  /* 0x0000000406007986 */ /* 0x0007e8000c101b14 */
[----:B------:R3:W-:Y:S04]  /*1160*/  STG.E.64 desc[UR20][R8.64], R2 ;  /* 0x0000000208007986 */ /* 0x0007e8000c101b14 */
[----:B------:R3:W-:Y:S01]  /*1170*/  STG.E.64 desc[UR20][R24.64+0x18], R2 ;  /* 0x0000180218007986 */ /* 0x0007e2000c101b14 */
[----:B------:R-:W-:Y:S05]  /*1180*/  BRA.U UP0, `(.L_x_152) ;  /* 0xfffffff1007c7547 */ /* 0x000fea000b83ffff */
.L_x_147:
[----:B------:R-:W-:-:S04]  /*1190*/  UIADD3 UR6, UPT, UPT, UR14, -0x2, URZ ;  /* 0xfffffffe0e067890 */ /* 0x000fc8000fffe0ff */
[----:B------:R-:W-:-:S06]  /*11a0*/  ULOP3.LUT UP0, UR6, UR6, 0x3, URZ, 0xc0, !UPT ;  /* 0x0000000306067892 */ /* 0x000fcc000f80c0ff */
[----:B------:R-:W-:-:S13]  /*11b0*/  PLOP3.LUT P0, PT, PT, PT, UP0, 0x80, 0x8 ;  /* 0x000000000008781c */ /* 0x000fda0003f0f008 */
[----:B------:R-:W-:Y:S05]  /*11c0*/  @!P0 EXIT ;  /* 0x000000000000894d */ /* 0x000fea0003800000 */
[----:B0-----:R-:W0:Y:S01]  /*11d0*/  LDC.64 R22, c[0x0][0x380] ;  /* 0x0000e000ff167b82 */ /* 0x001e220000000a00 */
[----:B------:R-:W-:Y:S02]  /*11e0*/  UIMAD UR7, UR23, UR14, URZ ;  /* 0x0000000e170772a4 */ /* 0x000fe4000f8e02ff */
[----:B------:R-:W-:Y:S02]  /*11f0*/  UIMAD.WIDE.U32 UR4, UR23, 0x8, URZ ;  /* 0x00000008170478a5 */ /* 0x000fe4000f8e00ff */
[----:B------:R-:W-:Y:S02]  /*1200*/  UIADD3 UR9, UPT, UPT, UR7, -0x1, UR14 ;  /* 0xffffffff07097890 */ /* 0x000fe4000fffe00e */
[----:B------:R-:W-:Y:S01]  /*1210*/  UIADD3 UR8, UPT, UPT, -UR6, URZ, URZ ;  /* 0x000000ff06087290 */ /* 0x000fe2000fffe1ff */
[----:B------:R-:W1:Y:S01]  /*1220*/  LDC.64 R20, c[0x0][0x388] ;  /* 0x0000e200ff147b82 */ /* 0x000e620000000a00 */
[----:B------:R-:W2:Y:S02]  /*1230*/  LDCU UR25, c[0x0][0x390] ;  /* 0x00007200ff1977ac */ /* 0x000ea40008000800 */
[----:B---3--:R-:W-:Y:S01]  /*1240*/  MOV R25, UR9 ;  /* 0x0000000900197c02 */ /* 0x008fe20008000f00 */
[----:B------:R-:W3:Y:S01]  /*1250*/  LDCU.128 UR16, c[0x0][0x380] ;  /* 0x00007000ff1077ac */ /* 0x000ee20008000c00 */
[----:B------:R-:W-:Y:S01]  /*1260*/  UIMAD.WIDE.U32 UR6, UR7, 0x8, URZ ;  /* 0x00000008070678a5 */ /* 0x000fe2000f8e00ff */
[----:B------:R-:W-:Y:S01]  /*1270*/  UMOV UR9, UR4 ;  /* 0x0000000400097c82 */ /* 0x000fe20008000000 */
[----:B------:R-:W-:-:S10]  /*1280*/  UMOV UR10, UR5 ;  /* 0x00000005000a7c82 */ /* 0x000fd40008000000 */
.L_x_154:
[----:B--2---:R-:W-:Y:S01]  /*1290*/  UIADD3 UR4, UPT, UPT, UR25, -0x1, URZ ;  /* 0xffffffff19047890 */ /* 0x004fe2000fffe0ff */
[----:B----4-:R-:W-:-:S08]  /*12a0*/  IMAD.MOV.U32 R6, RZ, RZ, 0x1 ;  /* 0x00000001ff067424 */ /* 0x010fd000078e00ff */
[----:B------:R-:W2:Y:S01]  /*12b0*/  I2F.F64.U32 R4, UR4 ;  /* 0x0000000400047d12 */ /* 0x000ea20008201800 */
[----:B------:R-:W-:-:S04]  /*12c0*/  UIMAD.WIDE UR4, UR23, 0x8, URZ ;  /* 0x00000008170478a5 */ /* 0x000fc8000f8e02ff */
[----:B------:R-:W-:-:S03]  /*12d0*/  UIMAD.WIDE UR4, UR22, 0x8, UR4 ;  /* 0x00000008160478a5 */ /* 0x000fc6000f8e0204 */
[----:B--2---:R-:W2:Y:S02]  /*12e0*/  MUFU.RCP64H R7, R5 ;  /* 0x0000000500077308 */ /* 0x004ea40000001800 */
[----:B--2---:R-:W-:-:S08]  /*12f0*/  DFMA R2, -R4, R6, 1 ;  /* 0x3ff000000402742b */ /* 0x004fd00000000106 */
[----:B------:R-:W-:Y:S02]  /*1300*/  DFMA R8, R2, R2, R2 ;  /* 0x000000020208722b */ /* 0x000fe40000000002 */
[----:B------:R-:W2:Y:S06]  /*1310*/  I2F.F64.U32 R2, UR23 ;  /* 0x0000001700027d12 */ /* 0x000eac0008201800 */
[----:B------:R-:W-:-:S08]  /*1320*/  DFMA R8, R6, R8, R6 ;  /* 0x000000080608722b */ /* 0x000fd00000000006 */
[----:B------:R-:W-:Y:S02]  /*1330*/  DFMA R6, -R4, R8, 1 ;  /* 0x3ff000000406742b */ /* 0x000fe40000000108 */
[----:B--2---:R-:W-:-:S06]  /*1340*/  DMUL R10, R2, 10 ;  /* 0x40240000020a7828 */ /* 0x004fcc0000000000 */
[----:B------:R-:W-:-:S04]  /*1350*/  DFMA R8, R8, R6, R8 ;  /* 0x000000060808722b */ /* 0x000fc80000000008 */
[----:B------:R-:W-:-:S04]  /*1360*/  FSETP.GEU.AND P1, PT, |R11|, 6.5827683646048100446e-37, PT ;  /* 0x036000000b00780b */ /* 0x000fc80003f2e200 */
[----:B------:R-:W-:-:S08]  /*1370*/  DMUL R2, R8, R10 ;  /* 0x0000000a08027228 */ /* 0x000fd00000000000 */
[----:B------:R-:W-:-:S08]  /*1380*/  DFMA R6, -R4, R2, R10 ;  /* 0x000000020406722b */ /* 0x000fd0000000010a */
[----:B------:R-:W-:-:S10]  /*1390*/  DFMA R2, R8, R6, R2 ;  /* 0x000000060802722b */ /* 0x000fd40000000002 */
[----:B------:R-:W-:-:S05]  /*13a0*/  FFMA R0, RZ, R5, R3 ;  /* 0x00000005ff007223 */ /* 0x000fca0000000003 */
[----:B------:R-:W-:-:S13]  /*13b0*/  FSETP.GT.AND P0, PT, |R0|, 1.469367938527859385e-39, PT ;  /* 0x001000000000780b */ /* 0x000fda0003f04200 */
[----:B------:R-:W-:Y:S05]  /*13c0*/  @P0 BRA P1, `(.L_x_153) ;  /* 0x0000000000100947 */ /* 0x000fea0000800000 */
[----:B------:R-:W-:-:S07]  /*13d0*/  MOV R0, 0x13f0 ;  /* 0x000013f000007802 */ /* 0x000fce0000000f00 */
[----:B01-3--:R-:W-:Y:S05]  /*13e0*/  CALL.REL.NOINC `($__internal_0_$__cuda_sm20_div_rn_f64_full) ;  /* 0x0000000000bc7944 */ /* 0x00bfea0003c00000 */
[----:B------:R-:W-:Y:S01]  /*13f0*/  IMAD.MOV.U32 R2, RZ, RZ, R4 ;  /* 0x000000ffff027224 */ /* 0x000fe200078e0004 */
[----:B------:R-:W-:-:S07]  /*1400*/  MOV R3, R5 ;  /* 0x0000000500037202 */ /* 0x000fce0000000f00 */
.L_x_153:
[----:B---3--:R-:W-:Y:S01]  /*1410*/  UIADD3 UR12, UP0, UPT, UR9, UR16, URZ ;  /* 0x00000010090c7290 */ /* 0x008fe2000ff1e0ff */
[C---:B------:R-:W-:Y:S01]  /*1420*/  DADD R4, R2.reuse, 10 ;  /* 0x4024000002047429 */ /* 0x040fe20000000000 */
[----:B------:R-:W-:Y:S01]  /*1430*/  UIADD3 UR11, UP2, UPT, UR6, UR16, URZ ;  /* 0x00000010060b7290 */ /* 0x000fe2000ff5e0ff */
[----:B------:R-:W-:Y:S01]  /*1440*/  DADD R2, R2, 20 ;  /* 0x4034000002027429 */ /* 0x000fe20000000000 */
[----:B------:R-:W-:Y:S01]  /*1450*/  UIADD3.X UR13, UPT, UPT, UR10, UR17, URZ, UP0, !UPT ;  /* 0x000000110a0d7290 */ /* 0x000fe200087fe4ff */
[C---:B0-----:R-:W-:Y:S01]  /*1460*/  IMAD.WIDE R6, R25.reuse, 0x8, R22 ;  /* 0x0000000819067825 */ /* 0x041fe200078e0216 */
[----:B------:R-:W-:Y:S02]  /*1470*/  UIADD3 UR14, UP1, UPT, UR9, UR18, URZ ;  /* 0x00000012090e7290 */ /* 0x000fe4000ff3e0ff */
[----:B------:R-:W-:Y:S01]  /*1480*/  UIADD3.X UR24, UPT, UPT, UR7, UR17, URZ, UP2, !UPT ;  /* 0x0000001107187290 */ /* 0x000fe200097fe4ff */
[----:B------:R-:W-:Y:S01]  /*1490*/  IMAD.U32 R8, RZ, RZ, UR12 ;  /* 0x0000000cff087e24 */ /* 0x000fe2000f8e00ff */
[----:B------:R-:W-:Y:S01]  /*14a0*/  UIADD3 UR12, UP2, UPT, UR6, UR18, URZ ;  /* 0x00000012060c7290 */ /* 0x000fe2000ff5e0ff */
[----:B------:R-:W-:Y:S01]  /*14b0*/  IMAD.U32 R9, RZ, RZ, UR13 ;  /* 0x0000000dff097e24 */ /* 0x000fe2000f8e00ff */
[----:B------:R-:W-:Y:S01]  /*14c0*/  UIADD3 UR13, UP0, UPT, UR4, UR16, URZ ;  /* 0x00000010040d7290 */ /* 0x000fe2000ff1e0ff */
[----:B------:R-:W-:Y:S01]  /*14d0*/  MOV R10, UR11 ;  /* 0x0000000b000a7c02 */ /* 0x000fe20008000f00 */
[----:B------:R-:W-:Y:S01]  /*14e0*/  IMAD.U32 R11, RZ, RZ, UR24 ;  /* 0x00000018ff0b7e24 */ /* 0x000fe2000f8e00ff */
[----:B------:R-:W-:Y:S01]  /*14f0*/  UIADD3 UR8, UPT, UPT, UR8, 0x1, URZ ;  /* 0x0000000108087890 */ /* 0x000fe2000fffe0ff */
[----:B------:R-:W-:Y:S01]  /*1500*/  IMAD.U32 R14, RZ, RZ, UR14 ;  /* 0x0000000eff0e7e24 */ /* 0x000fe2000f8e00ff */
[----:B------:R-:W-:Y:S01]  /*1510*/  UIADD3.X UR15, UPT, UPT, UR5, UR17, URZ, UP0, !UPT ;  /* 0x00000011050f7290 */ /* 0x000fe200087fe4ff */
[----:B------:R-:W-:Y:S01]  /*1520*/  IMAD.U32 R12, RZ, RZ, UR13 ;  /* 0x0000000dff0c7e24 */ /* 0x000fe2000f8e00ff */
[----:B------:R-:W-:Y:S01]  /*1530*/  UIADD3 UR11, UP0, UPT, UR4, UR18, URZ ;  /* 0x00000012040b7290 */ /* 0x000fe2000ff1e0ff */
[----:B------:R1:W-:Y:S01]  /*1540*/  STG.E.64 desc[UR20][R8.64], R4 ;  /* 0x0000000408007986 */ /* 0x0003e2000c101b14 */
[----:B------:R-:W-:Y:S01]  /*1550*/  UIADD3.X UR13, UPT, UPT, UR7, UR19, URZ, UP2, !UPT ;  /* 0x00000013070d7290 */ /* 0x000fe200097fe4ff */
[----:B------:R-:W-:Y:S01]  /*1560*/  IMAD.U32 R16, RZ, RZ, UR12 ;  /* 0x0000000cff107e24 */ /* 0x000fe2000f8e00ff */
[----:B------:R-:W-:Y:S01]  /*1570*/  MOV R13, UR15 ;  /* 0x0000000f000d7c02 */ /* 0x000fe20008000f00 */
[----:B------:R-:W-:Y:S01]  /*1580*/  UIADD3.X UR15, UPT, UPT, UR10, UR19, URZ, UP1, !UPT ;  /* 0x000000130a0f7290 */ /* 0x000fe20008ffe4ff */
[----:B------:R4:W-:Y:S01]  /*1590*/  STG.E.64 desc[UR20][R10.64], R4 ;  /* 0x000000040a007986 */ /* 0x0009e2000c101b14 */
[----:B------:R-:W-:Y:S01]  /*15a0*/  UIADD3.X UR4, UPT, UPT, UR5, UR19, URZ, UP0, !UPT ;  /* 0x0000001305047290 */ /* 0x000fe200087fe4ff */
[----:B------:R-:W-:Y:S01]  /*15b0*/  IMAD.U32 R17, RZ, RZ, UR13 ;  /* 0x0000000dff117e24 */ /* 0x000fe2000f8e00ff */
[----:B------:R-:W-:Y:S01]  /*15c0*/  UIADD3 UR9, UP0, UPT, UR9, 0x8, URZ ;  /* 0x0000000809097890 */ /* 0x000fe2000ff1e0ff */
[----:B------:R4:W-:Y:S01]  /*15d0*/  STG.E.64 desc[UR20][R6.64], R2 ;  /* 0x0000000206007986 */ /* 0x0009e2000c101b14 */
[----:B------:R-:W-:Y:S01]  /*15e0*/  MOV R15, UR15 ;  /* 0x0000000f000f7c02 */ /* 0x000fe20008000f00 */
[----:B------:R-:W-:Y:S01]  /*15f0*/  IMAD.U32 R18, RZ, RZ, UR11 ;  /* 0x0000000bff127e24 */ /* 0x000fe2000f8e00ff */
[----:B------:R-:W-:Y:S01]  /*1600*/  MOV R19, UR4 ;  /* 0x0000000400137c02 */ /* 0x000fe20008000f00 */
[----:B------:R4:W-:Y:S01]  /*1610*/  STG.E.64 desc[UR20][R12.64], R2 ;  /* 0x000000020c007986 */ /* 0x0009e2000c101b14 */
[----:B-1----:R-:W-:Y:S01]  /*1620*/  IMAD.WIDE R8, R25, 0x8, R20 ;  /* 0x0000000819087825 */ /* 0x002fe200078e0214 */
[----:B------:R-:W-:-:S02]  /*1630*/  UIADD3.X UR10, UPT, UPT, URZ, UR10, URZ, UP0, !UPT ;  /* 0x0000000aff0a7290 */ /* 0x000fc400087fe4ff */
[----:B------:R4:W-:Y:S01]  /*1640*/  STG.E.64 desc[UR20][R14.64], R4 ;  /* 0x000000040e007986 */ /* 0x0009e2000c101b14 */
[----:B------:R-:W-:Y:S01]  /*1650*/  UISETP.NE.AND UP0, UPT, UR8, URZ, UPT ;  /* 0x000000ff0800728c */ /* 0x000fe2000bf05270 */
[----:B------:R-:W-:Y:S01]  /*1660*/  VIADD R25, R25, UR25 ;  /* 0x0000001919197c36 */ /* 0x000fe20008000000 */
[----:B------:R-:W-:Y:S01]  /*1670*/  UIADD3 UR23, UPT, UPT, UR23, 0x1, URZ ;  /* 0x0000000117177890 */ /* 0x000fe2000fffe0ff */
[----:B------:R4:W-:Y:S01]  /*1680*/  STG.E.64 desc[UR20][R16.64], R4 ;  /* 0x0000000410007986 */ /* 0x0009e2000c101b14 */
[----:B------:R-:W-:-:S03]  /*1690*/  UIMAD.WIDE.U32 UR6, UR25, 0x8, UR6 ;  /* 0x00000008190678a5 */ /* 0x000fc6000f8e0006 */
[----:B------:R4:W-:Y:S04]  /*16a0*/  STG.E.64 desc[UR20][R8.64], R2 ;  /* 0x0000000208007986 */ /* 0x0009e8000c101b14 */
[----:B------:R4:W-:Y:S01]  /*16b0*/  STG.E.64 desc[UR20][R18.64], R2 ;  /* 0x0000000212007986 */ /* 0x0009e2000c101b14 */
[----:B------:R-:W-:Y:S05]  /*16c0*/  BRA.U UP0, `(.L_x_154) ;  /* 0xfffffff900f07547 */ /* 0x000fea000b83ffff */
[----:B------:R-:W-:Y:S05]  /*16d0*/  EXIT ;  /* 0x000000000000794d */ /* 0x000fea0003800000 */
        .weak           $__internal_0_$__cuda_sm20_div_rn_f64_full
        .type           $__internal_0_$__cuda_sm20_div_rn_f64_full,@function
        .size           $__internal_0_$__cuda_sm20_div_rn_f64_full,(.L_x_163 - $__internal_0_$__cuda_sm20_div_rn_f64_full)
$__internal_0_$__cuda_sm20_div_rn_f64_full:
[C---:B------:R-:W-:Y:S01]  /*16e0*/  FSETP.GEU.AND P0, PT, |R5|.reuse, 1.469367938527859385e-39, PT ;  /* 0x001000000500780b */ /* 0x040fe20003f0e200 */
[----:B------:R-:W-:Y:S01]  /*16f0*/  IMAD.MOV.U32 R8, RZ, RZ, R4 ;  /* 0x000000ffff087224 */ /* 0x000fe200078e0004 */
[C---:B------:R-:W-:Y:S01]  /*1700*/  LOP3.LUT R6, R5.reuse, 0x800fffff, RZ, 0xc0, !PT ;  /* 0x800fffff05067812 */ /* 0x040fe200078ec0ff */
[----:B------:R-:W-:Y:S01]  /*1710*/  IMAD.MOV.U32 R16, RZ, RZ, 0x1 ;  /* 0x00000001ff107424 */ /* 0x000fe200078e00ff */
[----:B------:R-:W-:Y:S01]  /*1720*/  MOV R9, R5 ;  /* 0x0000000500097202 */ /* 0x000fe20000000f00 */
[----:B------:R-:W-:Y:S01]  /*1730*/  IMAD.MOV.U32 R12, RZ, RZ, R10 ;  /* 0x000000ffff0c7224 */ /* 0x000fe200078e000a */
[----:B------:R-:W-:Y:S01]  /*1740*/  LOP3.LUT R7, R6, 0x3ff00000, RZ, 0xfc, !PT ;  /* 0x3ff0000006077812 */ /* 0x000fe200078efcff */
[----:B------:R-:W-:Y:S01]  /*1750*/  IMAD.MOV.U32 R6, RZ, RZ, R4 ;  /* 0x000000ffff067224 */ /* 0x000fe200078e0004 */
[----:B------:R-:W-:-:S05]  /*1760*/  LOP3.LUT R5, R5, 0x7ff00000, RZ, 0xc0, !PT ;  /* 0x7ff0000005057812 */ /* 0x000fca00078ec0ff */
[----:B------:R-:W-:-:S06]  /*1770*/  @!P0 DMUL R6, R8, 8.98846567431157953865e+307 ;  /* 0x7fe0000008068828 */ /* 0x000fcc0000000000 */
[----:B------:R-:W0:Y:S02]  /*1780*/  MUFU.RCP64H R17, R7 ;  /* 0x0000000700117308 */ /* 0x000e240000001800 */
[----:B0-----:R-:W-:-:S08]  /*1790*/  DFMA R2, R16, -R6, 1 ;  /* 0x3ff000001002742b */ /* 0x001fd00000000806 */
[----:B------:R-:W-:-:S08]  /*17a0*/  DFMA R2, R2, R2, R2 ;  /* 0x000000020202722b */ /* 0x000fd00000000002 */
[----:B------:R-:W-:Y:S01]  /*17b0*/  DFMA R16, R16, R2, R16 ;  /* 0x000000021010722b */ /* 0x000fe20000000010 */
[----:B------:R-:W-:Y:S02]  /*17c0*/  LOP3.LUT R2, R11, 0x7ff00000, RZ, 0xc0, !PT ;  /* 0x7ff000000b027812 */ /* 0x000fe400078ec0ff */
[----:B------:R-:W-:Y:S02]  /*17d0*/  MOV R3, 0x1ca00000 ;  /* 0x1ca0000000037802 */ /* 0x000fe40000000f00 */
[----:B------:R-:W-:Y:S01]  /*17e0*/  ISETP.GE.U32.AND P1, PT, R2, R5, PT ;  /* 0x000000050200720c */ /* 0x000fe20003f26070 */
[----:B------:R-:W-:Y:S02]  /*17f0*/  IMAD.MOV.U32 R4, RZ, RZ, R2 ;  /* 0x000000ffff047224 */ /* 0x000fe400078e0002 */
[----:B------:R-:W-:Y:S01]  /*1800*/  DFMA R14, R16, -R6, 1 ;  /* 0x3ff00000100e742b */ /* 0x000fe20000000806 */
[----:B------:R-:W-:Y:S02]  /*1810*/  SEL R13, R3, 0x63400000, !P1 ;  /* 0x63400000030d7807 */ /* 0x000fe40004800000 */
[----:B------:R-:W-:-:S02]  /*1820*/  FSETP.GEU.AND P1, PT, |R11|, 1.469367938527859385e-39, PT ;  /* 0x001000000b00780b */ /* 0x000fc40003f2e200 */
[----:B------:R-:W-:-:S03]  /*1830*/  LOP3.LUT R13, R13, 0x800fffff, R11, 0xf8, !PT ;  /* 0x800fffff0d0d7812 */ /* 0x000fc600078ef80b */
[----:B------:R-:W-:-:S08]  /*1840*/  DFMA R14, R16, R14, R16 ;  /* 0x0000000e100e722b */ /* 0x000fd00000000010 */
[----:B------:R-:W-:Y:S05]  /*1850*/  @P1 BRA `(.L_x_155) ;  /* 0x0000000000201947 */ /* 0x000fea0003800000 */
[----:B------:R-:W-:Y:S02]  /*1860*/  LOP3.LUT R17, R9, 0x7ff00000, RZ, 0xc0, !PT ;  /* 0x7ff0000009117812 */ /* 0x000fe400078ec0ff */
[----:B------:R-:W-:Y:S02]  /*1870*/  MOV R16, RZ ;  /* 0x000000ff00107202 */ /* 0x000fe40000000f00 */
[----:B------:R-:W-:-:S04]  /*1880*/  ISETP.GE.U32.AND P1, PT, R2, R17, PT ;  /* 0x000000110200720c */ /* 0x000fc80003f26070 */
[----:B------:R-:W-:-:S04]  /*1890*/  SEL R17, R3, 0x63400000, !P1 ;  /* 0x6340000003117807 */ /* 0x000fc80004800000 */
[----:B------:R-:W-:-:S04]  /*18a0*/  LOP3.LUT R17, R17, 0x80000000, R11, 0xf8, !PT ;  /* 0x8000000011117812 */ /* 0x000fc800078ef80b */
[----:B------:R-:W-:-:S06]  /*18b0*/  LOP3.LUT R17, R17, 0x100000, RZ, 0xfc, !PT ;  /* 0x0010000011117812 */ /* 0x000fcc00078efcff */
[----:B------:R-:W-:-:S10]  /*18c0*/  DFMA R12, R12, 2, -R16 ;  /* 0x400000000c0c782b */ /* 0x000fd40000000810 */
[----:B------:R-:W-:-:S07]  /*18d0*/  LOP3.LUT R4, R13, 0x7ff00000, RZ, 0xc0, !PT ;  /* 0x7ff000000d047812 */ /* 0x000fce00078ec0ff */
.L_x_155:
[----:B------:R-:W-:Y:S01]  /*18e0*/  VIADD R24, R4, 0xffffffff ;  /* 0xffffffff04187836 */ /* 0x000fe20000000000 */
[----:B------:R-:W-:Y:S01]  /*18f0*/  @!P0 LOP3.LUT R5, R7, 0x7ff00000, RZ, 0xc0, !PT ;  /* 0x7ff0000007058812 */ /* 0x000fe200078ec0ff */
[----:B------:R-:W-:-:S03]  /*1900*/  DMUL R16, R14, R12 ;  /* 0x0000000c0e107228 */ /* 0x000fc60000000000 */
[----:B------:R-:W-:Y:S01]  /*1910*/  ISETP.GT.U32.AND P0, PT, R24, 0x7feffffe, PT ;  /* 0x7feffffe1800780c */ /* 0x000fe20003f04070 */
[----:B------:R-:W-:-:S04]  /*1920*/  VIADD R24, R5, 0xffffffff ;  /* 0xffffffff05187836 */ /* 0x000fc80000000000 */
[----:B------:R-:W-:Y:S01]  /*1930*/  DFMA R18, R16, -R6, R12 ;  /* 0x800000061012722b */ /* 0x000fe2000000000c */
[----:B------:R-:W-:-:S07]  /*1940*/  ISETP.GT.U32.OR P0, PT, R24, 0x7feffffe, P0 ;  /* 0x7feffffe1800780c */ /* 0x000fce0000704470 */
[----:B------:R-:W-:-:S06]  /*1950*/  DFMA R18, R14, R18, R16 ;  /* 0x000000120e12722b */ /* 0x000fcc0000000010 */
[----:B------:R-:W-:Y:S05]  /*1960*/  @P0 BRA `(.L_x_156) ;  /* 0x00000000006c0947 */ /* 0x000fea0003800000 */
[----:B------:R-:W-:Y:S01]  /*1970*/  LOP3.LUT R5, R9, 0x7ff00000, RZ, 0xc0, !PT ;  /* 0x7ff0000009057812 */ /* 0x000fe200078ec0ff */
[----:B------:R-:W-:-:S03]  /*1980*/  IMAD.MOV.U32 R10, RZ, RZ, RZ ;  /* 0x000000ffff0a7224 */ /* 0x000fc600078e00ff */
[CC--:B------:R-:W-:Y:S02]  /*1990*/  VIADDMNMX R4, R2.reuse, -R5.reuse, 0xb9600000, !PT ;  /* 0xb960000002047446 */ /* 0x0c0fe40007800905 */
[----:B------:R-:W-:Y:S02]  /*19a0*/  ISETP.GE.U32.AND P0, PT, R2, R5, PT ;  /* 0x000000050200720c */ /* 0x000fe40003f06070 */
[----:B------:R-:W-:Y:S02]  /*19b0*/  VIMNMX R4, PT, PT, R4, 0x46a00000, PT ;  /* 0x46a0000004047848 */ /* 0x000fe40003fe0100 */
[----:B------:R-:W-:-:S04]  /*19c0*/  SEL R3, R3, 0x63400000, !P0 ;  /* 0x6340000003037807 */ /* 0x000fc80004000000 */
[----:B------:R-:W-:-:S05]  /*19d0*/  IADD3 R4, PT, PT, -R3, R4, RZ ;  /* 0x0000000403047210 */ /* 0x000fca0007ffe1ff */
[----:B------:R-:W-:-:S06]  /*19e0*/  VIADD R11, R4, 0x7fe00000 ;  /* 0x7fe00000040b7836 */ /* 0x000fcc0000000000 */
[----:B------:R-:W-:-:S10]  /*19f0*/  DMUL R2, R18, R10 ;  /* 0x0000000a12027228 */ /* 0x000fd40000000000 */
[----:B------:R-:W-:-:S13]  /*1a00*/  FSETP.GTU.AND P0, PT, |R3|, 1.469367938527859385e-39, PT ;  /* 0x001000000300780b */ /* 0x000fda0003f0c200 */
[----:B------:R-:W-:Y:S05]  /*1a10*/  @P0 BRA `(.L_x_157) ;  /* 0x0000000000940947 */ /* 0x000fea0003800000 */
[----:B------:R-:W-:Y:S01]  /*1a20*/  DFMA R6, R18, -R6, R12 ;  /* 0x800000061206722b */ /* 0x000fe2000000000c */
[----:B------:R-:W-:-:S09]  /*1a30*/  MOV R10, RZ ;  /* 0x000000ff000a7202 */ /* 0x000fd20000000f00 */
[C---:B------:R-:W-:Y:S02]  /*1a40*/  FSETP.NEU.AND P0, PT, R7.reuse, RZ, PT ;  /* 0x000000ff0700720b */ /* 0x040fe40003f0d000 */
[----:B------:R-:W-:-:S04]  /*1a50*/  LOP3.LUT R9, R7, 0x80000000, R9, 0x48, !PT ;  /* 0x8000000007097812 */ /* 0x000fc800078e4809 */
[----:B------:R-:W-:-:S07]  /*1a60*/  LOP3.LUT R11, R9, R11, RZ, 0xfc, !PT ;  /* 0x0000000b090b7212 */ /* 0x000fce00078efcff */
[----:B------:R-:W-:Y:S05]  /*1a70*/  @!P0 BRA `(.L_x_157) ;  /* 0x00000000007c8947 */ /* 0x000fea0003800000 */
[----:B------:R-:W-:Y:S01]  /*1a80*/  IMAD.MOV R7, RZ, RZ, -R4 ;  /* 0x000000ffff077224 */ /* 0x000fe200078e0a04 */
[----:B------:R-:W-:Y:S01]  /*1a90*/  DMUL.RP R10, R18, R10 ;  /* 0x0000000a120a7228 */ /* 0x000fe20000008000 */
[----:B------:R-:W-:Y:S01]  /*1aa0*/  IMAD.MOV.U32 R6, RZ, RZ, RZ ;  /* 0x000000ffff067224 */ /* 0x000fe200078e00ff */
[----:B------:R-:W-:-:S05]  /*1ab0*/  IADD3 R5, PT, PT, -R4, -0x43300000, RZ ;  /* 0xbcd0000004057810 */ /* 0x000fca0007ffe1ff */
[----:B------:R-:W-:-:S03]  /*1ac0*/  DFMA R6, R2, -R6, R18 ;  /* 0x800000060206722b */ /* 0x000fc60000000012 */
[----:B------:R-:W-:-:S07]  /*1ad0*/  LOP3.LUT R9, R11, R9, RZ, 0x3c, !PT ;  /* 0x000000090b097212 */ /* 0x000fce00078e3cff */
[----:B------:R-:W-:-:S04]  /*1ae0*/  FSETP.NEU.AND P0, PT, |R7|, R5, PT ;  /* 0x000000050700720b */ /* 0x000fc80003f0d200 */
[----:B------:R-:W-:Y:S02]  /*1af0*/  FSEL R2, R10, R2, !P0 ;  /* 0x000000020a027208 */ /* 0x000fe40004000000 */
[----:B------:R-:W-:Y:S01]  /*1b00*/  FSEL R3, R9, R3, !P0 ;  /* 0x0000000309037208 */ /* 0x000fe20004000000 */
[----:B------:R-:W-:Y:S06]  /*1b10*/  BRA `(.L_x_157) ;  /* 0x0000000000547947 */ /* 0x000fec0003800000 */
.L_x_156:
[----:B------:R-:W-:-:S14]  /*1b20*/  DSETP.NAN.AND P0, PT, R10, R10, PT ;  /* 0x0000000a0a00722a */ /* 0x000fdc0003f08000 */
[----:B------:R-:W-:Y:S05]  /*1b30*/  @P0 BRA `(.L_x_158) ;  /* 0x0000000000440947 */ /* 0x000fea0003800000 */
[----:B------:R-:W-:-:S14]  /*1b40*/  DSETP.NAN.AND P0, PT, R8, R8, PT ;  /* 0x000000080800722a */ /* 0x000fdc0003f08000 */
[----:B------:R-:W-:Y:S05]  /*1b50*/  @P0 BRA `(.L_x_159) ;  /* 0x0000000000300947 */ /* 0x000fea0003800000 */
[----:B------:R-:W-:Y:S01]  /*1b60*/  ISETP.NE.AND P0, PT, R4, R5, PT ;  /* 0x000000050400720c */ /* 0x000fe20003f05270 */
[----:B------:R-:W-:Y:S01]  /*1b70*/  IMAD.MOV.U32 R3, RZ, RZ, -0x80000 ;  /* 0xfff80000ff037424 */ /* 0x000fe200078e00ff */
[----:B------:R-:W-:-:S11]  /*1b80*/  MOV R2, 0x0 ;  /* 0x0000000000027802 */ /* 0x000fd60000000f00 */
[----:B------:R-:W-:Y:S05]  /*1b90*/  @!P0 BRA `(.L_x_157) ;  /* 0x0000000000348947 */ /* 0x000fea0003800000 */
[----:B------:R-:W-:Y:S02]  /*1ba0*/  ISETP.NE.AND P0, PT, R4, 0x7ff00000, PT ;  /* 0x7ff000000400780c */ /* 0x000fe40003f05270 */
[----:B------:R-:W-:Y:S02]  /*1bb0*/  LOP3.LUT R3, R11, 0x80000000, R9, 0x48, !PT ;  /* 0x800000000b037812 */ /* 0x000fe400078e4809 */
[----:B------:R-:W-:-:S13]  /*1bc0*/  ISETP.EQ.OR P0, PT, R5, RZ, !P0 ;  /* 0x000000ff0500720c */ /* 0x000fda0004702670 */
[----:B------:R-:W-:Y:S02]  /*1bd0*/  @P0 LOP3.LUT R4, R3, 0x7ff00000, RZ, 0xfc, !PT ;  /* 0x7ff0000003040812 */ /* 0x000fe400078efcff */
[----:B------:R-:W-:Y:S01]  /*1be0*/  @!P0 MOV R2, RZ ;  /* 0x000000ff00028202 */ /* 0x000fe20000000f00 */
[----:B------:R-:W-:Y:S01]  /*1bf0*/  @P0 IMAD.MOV.U32 R2, RZ, RZ, RZ ;  /* 0x000000ffff020224 */ /* 0x000fe200078e00ff */
[----:B------:R-:W-:Y:S01]  /*1c00*/  @P0 MOV R3, R4 ;  /* 0x0000000400030202 */ /* 0x000fe20000000f00 */
[----:B------:R-:W-:Y:S06]  /*1c10*/  BRA `(.L_x_157) ;  /* 0x0000000000147947 */ /* 0x000fec0003800000 */
.L_x_159:
[----:B------:R-:W-:Y:S01]  /*1c20*/  LOP3.LUT R3, R9, 0x80000, RZ, 0xfc, !PT ;  /* 0x0008000009037812 */ /* 0x000fe200078efcff */
[----:B------:R-:W-:Y:S01]  /*1c30*/  IMAD.MOV.U32 R2, RZ, RZ, R8 ;  /* 0x000000ffff027224 */ /* 0x000fe200078e0008 */
[----:B------:R-:W-:Y:S06]  /*1c40*/  BRA `(.L_x_157) ;  /* 0x0000000000087947 */ /* 0x000fec0003800000 */
.L_x_158:
[----:B------:R-:W-:Y:S02]  /*1c50*/  LOP3.LUT R3, R11, 0x80000, RZ, 0xfc, !PT ;  /* 0x000800000b037812 */ /* 0x000fe400078efcff */
[----:B------:R-:W-:-:S07]  /*1c60*/  MOV R2, R10 ;  /* 0x0000000a00027202 */ /* 0x000fce0000000f00 */
.L_x_157:
[----:B------:R-:W-:Y:S01]  /*1c70*/  IMAD.MOV.U32 R4, RZ, RZ, R2 ;  /* 0x000000ffff047224 */ /* 0x000fe200078e0002 */
[----:B------:R-:W-:Y:S01]  /*1c80*/  MOV R5, R3 ;  /* 0x0000000300057202 */ /* 0x000fe20000000f00 */
[----:B------:R-:W-:Y:S01]  /*1c90*/  IMAD.MOV.U32 R2, RZ, RZ, R0 ;  /* 0x000000ffff027224 */ /* 0x000fe200078e0000 */
[----:B------:R-:W-:-:S04]  /*1ca0*/  MOV R3, 0x0 ;  /* 0x0000000000037802 */ /* 0x000fc80000000f00 */
[----:B------:R-:W-:Y:S05]  /*1cb0*/  RET.REL.NODEC R2 `(_Z10initMatrixPdS_i) ;  /* 0xffffffe002d07950 */ /* 0x000fea0003c3ffff */
.L_x_160:
        /* <DEDUP_REMOVED lines=12> */
.L_x_163:


//--------------------- .text._Z12iterationMaxPdS_S_ii --------------------------
	.section	.text._Z12iterationMaxPdS_S_ii,"ax",@progbits
	.align	128
        .global         _Z12iterationMaxPdS_S_ii
        .type           _Z12iterationMaxPdS_S_ii,@function
        .size           _Z12iterationMaxPdS_S_ii,(.L_x_169 - _Z12iterationMaxPdS_S_ii)
        .other          _Z12iterationMaxPdS_S_ii,@"STO_CUDA_ENTRY STV_DEFAULT"
_Z12iterationMaxPdS_S_ii:
.text._Z12iterationMaxPdS_S_ii:
[----:B------:R-:W-:Y:S01]  /*0000*/  LDC R1, c[0x0][0x37c] ;  /* 0x0000df00ff017b82 */ /* 0x000fe20000000800 */
[----:B------:R-:W0:Y:S07]  /*0010*/  S2R R4, SR_TID.Y ;  /* 0x0000000000047919 */ /* 0x000e2e0000002200 */
[----:B------:R-:W1:Y:S01]  /*0020*/  LDC R0, c[0x0][0x360] ;  /* 0x0000d800ff007b82 */ /* 0x000e620000000800 */
[----:B------:R-:W1:Y:S07]  /*0030*/  S2R R5, SR_TID.X ;  /* 0x0000000000057919 */ /* 0x000e6e0000002100 */
[----:B------:R-:W0:Y:S08]  /*0040*/  S2UR UR5, SR_CTAID.Y ;  /* 0x00000000000579c3 */ /* 0x000e300000002600 */
[----:B------:R-:W0:Y:S08]  /*0050*/  LDC R7, c[0x0][0x364] ;  /* 0x0000d900ff077b82 */ /* 0x000e300000000800 */
[----:B------:R-:W2:Y:S08]  /*0060*/  LDC.64 R2, c[0x0][0x398] ;  /* 0x0000e600ff027b82 */ /* 0x000eb00000000a00 */
[----:B------:R-:W1:Y:S01]  /*0070*/  S2UR UR4, SR_CTAID.X ;  /* 0x00000000000479c3 */ /* 0x000e620000002500 */
[----:B0-----:R-:W-:-:S02]  /*0080*/  IMAD R7, R7, UR5, R4 ;  /* 0x0000000507077c24 */ /* 0x001fc4000f8e0204 */
[----:B--2---:R-:W-:-:S05]  /*0090*/  VIADD R4, R3, 0xffffffff ;  /* 0xffffffff03047836 */ /* 0x004fca0000000000 */
[----:B------:R-:W-:Y:S01]  /*00a0*/  ISETP.GE.AND P0, PT, R7, R4, PT ;  /* 0x000000040700720c */ /* 0x000fe20003f06270 */
[----:B-1----:R-:W-:Y:S02]  /*00b0*/  IMAD R3, R0, UR4, R5 ;  /* 0x0000000400037c24 */ /* 0x002fe4000f8e0205 */
[----:B------:R-:W-:-:S05]  /*00c0*/  VIADD R0, R2, 0xffffffff ;  /* 0xffffffff02007836 */ /* 0x000fca0000000000 */
[----:B------:R-:W-:-:S04]  /*00d0*/  ISETP.GE.OR P0, PT, R3, R0, P0 ;  /* 0x000000000300720c */ /* 0x000fc80000706670 */
[----:B------:R-:W-:-:S04]  /*00e0*/  ISETP.LT.OR P0, PT, R3, 0x1, P0 ;  /* 0x000000010300780c */ /* 0x000fc80000701670 */
[----:B------:R-:W-:-:S13]  /*00f0*/  ISETP.EQ.OR P0, PT, R7, RZ, P0 ;  /* 0x000000ff0700720c */ /* 0x000fda0000702670 */
[----:B------:R-:W-:Y:S05]  /*0100*/  @P0 EXIT ;  /* 0x000000000000094d */ /* 0x000fea0003800000 */
[----:B------:R-:W0:Y:S01]  /*0110*/  LDC.64 R4, c[0x0][0x388] ;  /* 0x0000e200ff047b82 */ /* 0x000e220000000a00 */
[----:B------:R-:W1:Y:S01]  /*0120*/  LDCU.64 UR6, c[0x0][0x388] ;  /* 0x00007100ff0677ac */ /* 0x000e620008000a00 */
[CC--:B------:R-:W-:Y:S01]  /*0130*/  IMAD R0, R3.reuse, R2.reuse, RZ ;  /* 0x0000000203007224 */ /* 0x0c0fe200078e02ff */
[----:B------:R-:W-:Y:S01]  /*0140*/  IADD3 R3, PT, PT, R3, -0x1, RZ ;  /* 0xffffffff03037810 */ /* 0x000fe20007ffe0ff */
[----:B------:R-:W2:Y:S03]  /*0150*/  LDCU.64 UR4, c[0x0][0x358] ;  /* 0x00006b00ff0477ac */ /* 0x000ea60008000a00 */
[-C--:B------:R-:W-:Y:S01]  /*0160*/  IADD3 R9, PT, PT, R7, R2.reuse, R0 ;  /* 0x0000000207097210 */ /* 0x080fe20007ffe000 */
[----:B------:R-:W-:Y:S01]  /*0170*/  IMAD R3, R3, R2, R7 ;  /* 0x0000000203037224 */ /* 0x000fe200078e0207 */
[----:B------:R-:W-:Y:S01]  /*0180*/  IADD3 R11, P0, PT, R7, R0, RZ ;  /* 0x00000000070b7210 */ /* 0x000fe20007f1e0ff */
[----:B------:R-:W3:Y:S03]  /*0190*/  LDC.64 R16, c[0x0][0x380] ;  /* 0x0000e000ff107b82 */ /* 0x000ee60000000a00 */
[----:B------:R-:W-:-:S02]  /*01a0*/  LEA.HI.X.SX32 R0, R0, RZ, 0x1, P0 ;  /* 0x000000ff00007211 */ /* 0x000fc400000f0eff */
[----:B-1----:R-:W-:Y:S01]  /*01b0*/  LEA R10, P0, R11, UR6, 0x3 ;  /* 0x000000060b0a7c11 */ /* 0x002fe2000f8018ff */
[----:B0-----:R-:W-:-:S04]  /*01c0*/  IMAD.WIDE R6, R9, 0x8, R4 ;  /* 0x0000000809067825 */ /* 0x001fc800078e0204 */
[----:B------:R-:W-:Y:S02]  /*01d0*/  IMAD.WIDE R4, R3, 0x8, R4 ;  /* 0x0000000803047825 */ /* 0x000fe400078e0204 */
[----:B--2---:R-:W2:Y:S01]  /*01e0*/  LDG.E.64 R6, desc[UR4][R6.64] ;  /* 0x0000000406067981 */ /* 0x004ea2000c1e1b00 */
[----:B------:R-:W-:-:S03]  /*01f0*/  LEA.HI.X R11, R11, UR7, R0, 0x3, P0 ;  /* 0x000000070b0b7c11 */ /* 0x000fc600080f1c00 */
[----:B------:R-:W2:Y:S04]  /*0200*/  LDG.E.64 R8, desc[UR4][R4.64] ;  /* 0x0000000404087981 */ /* 0x000ea8000c1e1b00 */
[----:B------:R-:W4:Y:S04]  /*0210*/  LDG.E.64 R12, desc[UR4][R10.64+0x8] ;  /* 0x000008040a0c7981 */ /* 0x000f28000c1e1b00 */
[----:B------:R0:W5:Y:S02]  /*0220*/  LDG.E.64 R14, desc[UR4][R10.64+-0x8] ;  /* 0xfffff8040a0e7981 */ /* 0x000164000c1e1b00 */
[----:B0-----:R-:W0:Y:S01]  /*0230*/  LDC.64 R10, c[0x0][0x390] ;  /* 0x0000e400ff0a7b82 */ /* 0x001e220000000a00 */
[----:B--2---:R-:W-:-:S08]  /*0240*/  DADD R8, R6, R8 ;  /* 0x0000000006087229 */ /* 0x004fd00000000008 */
[----:B----4-:R-:W-:Y:S01]  /*0250*/  DADD R8, R8, R12 ;  /* 0x0000000008087229 */ /* 0x010fe2000000000c */
[----:B------:R-:W-:Y:S01]  /*0260*/  IADD3 R13, PT, PT, R3, R2, RZ ;  /* 0x00000002030d7210 */ /* 0x000fe20007ffe0ff */
[----:B------:R-:W-:-:S04]  /*0270*/  IMAD.WIDE R2, R2, 0x8, R4 ;  /* 0x0000000802027825 */ /* 0x000fc800078e0204 */
[----:B---3--:R-:W-:Y:S02]  /*0280*/  IMAD.WIDE R6, R13, 0x8, R16 ;  /* 0x000000080d067825 */ /* 0x008fe400078e0210 */
[----:B-----5:R-:W-:-:S08]  /*0290*/  DADD R8, R8, R14 ;  /* 0x0000000008087229 */ /* 0x020fd0000000000e */
[----:B------:R-:W-:-:S07]  /*02a0*/  DMUL R8, R8, 0.25 ;  /* 0x3fd0000008087828 */ /* 0x000fce0000000000 */
[----:B------:R-:W-:Y:S04]  /*02b0*/  STG.E.64 desc[UR4][R6.64], R8 ;  /* 0x0000000806007986 */ /* 0x000fe8000c101b04 */
[----:B------:R-:W2:Y:S01]  /*02c0*/  LDG.E.64 R2, desc[UR4][R2.64] ;  /* 0x0000000402027981 */ /* 0x000ea2000c1e1b00 */
[----:B0-----:R-:W-:Y:S01]  /*02d0*/  IMAD.WIDE R10, R13, 0x8, R10 ;  /* 0x000000080d0a7825 */ /* 0x001fe200078e020a */
[----:B--2---:R-:W-:-:S07]  /*02e0*/  DADD R4, R8, -R2 ;  /* 0x0000000008047229 */ /* 0x004fce0000000802 */
[----:B------:R-:W-:Y:S01]  /*02f0*/  STG.E.64 desc[UR4][R10.64], R4 ;  /* 0x000000040a007986 */ /* 0x000fe2000c101b04 */
[----:B------:R-:W-:Y:S05]  /*0300*/  EXIT ;  /* 0x000000000000794d */ /* 0x000fea0003800000 */
.L_x_161:
        /* <DEDUP_REMOVED lines=15> */
.L_x_169:


//--------------------- .text._Z9iterationPdS_ii  --------------------------
	.section	.text._Z9iterationPdS_ii,"ax",@progbits
	.align	128
        .global         _Z9iterationPdS_ii
        .type           _Z9iterationPdS_ii,@function
        .size           _Z9iterationPdS_ii,(.L_x_170 - _Z9iterationPdS_ii)
        .other          _Z9iterationPdS_ii,@"STO_CUDA_ENTRY STV_DEFAULT"
_Z9iterationPdS_ii:
.text._Z9iterationPdS_ii:
[----:B------:R-:W-:Y:S01]  /*0000*/  LDC R1, c[0x0][0x37c] ;  /* 0x0000df00ff017b82 */ /* 0x000fe20000000800 */
[----:B------:R-:W0:Y:S07]  /*0010*/  S2R R8, SR_TID.Y ;  /* 0x0000000000087919 */ /* 0x000e2e0000002200 */
[----:B------:R-:W1:Y:S01]  /*0020*/  LDC R5, c[0x0][0x360] ;  /* 0x0000d800ff057b82 */ /* 0x000e620000000800 */
[----:B------:R-:W2:Y:S01]  /*0030*/  LDCU.64 UR8, c[0x0][0x358] ;  /* 0x00006b00ff0877ac */ /* 0x000ea20008000a00 */
[----:B------:R-:W1:Y:S06]  /*0040*/  S2R R0, SR_TID.X ;  /* 0x0000000000007919 */ /* 0x000e6c0000002100 */
[----:B------:R-:W0:Y:S08]  /*0050*/  S2UR UR5, SR_CTAID.Y ;  /* 0x00000000000579c3 */ /* 0x000e300000002600 */
[----:B------:R-:W0:Y:S08]  /*0060*/  LDC R9, c[0x0][0x364] ;  /* 0x0000d900ff097b82 */ /* 0x000e300000000800 */
[----:B------:R-:W3:Y:S08]  /*0070*/  LDC.64 R2, c[0x0][0x390] ;  /* 0x0000e400ff027b82 */ /* 0x000ef00000000a00 */
[----:B------:R-:W1:Y:S01]  /*0080*/  S2UR UR4, SR_CTAID.X ;  /* 0x00000000000479c3 */ /* 0x000e620000002500 */
[----:B0-----:R-:W-:-:S02]  /*0090*/  IMAD R9, R9, UR5, R8 ;  /* 0x0000000509097c24 */ /* 0x001fc4000f8e0208 */
[----:B---3--:R-:W-:Y:S02]  /*00a0*/  VIADD R6, R3, 0xffffffff ;  /* 0xffffffff03067836 */ /* 0x008fe40000000000 */
[----:B------:R-:W-:-:S03]  /*00b0*/  VIADD R4, R2, 0xffffffff ;  /* 0xffffffff02047836 */ /* 0x000fc60000000000 */
[----:B------:R-:W-:Y:S01]  /*00c0*/  ISETP.GE.AND P0, PT, R9, R6, PT ;  /* 0x000000060900720c */ /* 0x000fe20003f06270 */
[----:B-1----:R-:W-:Y:S01]  /*00d0*/  IMAD R3, R5, UR4, R0 ;  /* 0x0000000405037c24 */ /* 0x002fe2000f8e0200 */
[----:B------:R-:W0:Y:S03]  /*00e0*/  LDCU.64 UR4, c[0x0][0x388] ;  /* 0x00007100ff0477ac */ /* 0x000e260008000a00 */
[C---:B------:R-:W-:Y:S01]  /*00f0*/  IMAD R16, R3.reuse, R2, RZ ;  /* 0x0000000203107224 */ /* 0x040fe200078e02ff */
[C---:B------:R-:W-:Y:S02]  /*0100*/  ISETP.LT.AND P0, PT, R3.reuse, R4, !P0 ;  /* 0x000000040300720c */ /* 0x040fe40004701270 */
[----:B------:R-:W1:Y:S02]  /*0110*/  LDC.64 R4, c[0x0][0x388] ;  /* 0x0000e200ff047b82 */ /* 0x000e640000000a00 */
[----:B------:R-:W-:-:S02]  /*0120*/  ISETP.GT.AND P0, PT, R3, RZ, P0 ;  /* 0x000000ff0300720c */ /* 0x000fc40000704270 */
[C---:B------:R-:W-:Y:S02]  /*0130*/  IADD3 R15, P1, PT, R9.reuse, R16, RZ ;  /* 0x00000010090f7210 */ /* 0x040fe40007f3e0ff */
[----:B------:R-:W-:-:S13]  /*0140*/  ISETP.NE.AND P0, PT, R9, RZ, P0 ;  /* 0x000000ff0900720c */ /* 0x000fda0000705270 */
[C---:B------:R-:W-:Y:S02]  /*0150*/  @P0 IMAD R6, R3.reuse, R2, R2 ;  /* 0x0000000203060224 */ /* 0x040fe400078e0202 */
[----:B------:R-:W-:-:S03]  /*0160*/  VIADD R3, R3, 0xffffffff ;  /* 0xffffffff03037836 */ /* 0x000fc60000000000 */
[----:B------:R-:W-:Y:S01]  /*0170*/  @P0 IADD3 R7, PT, PT, R9, R6, RZ ;  /* 0x0000000609070210 */ /* 0x000fe20007ffe0ff */
[----:B------:R-:W-:-:S04]  /*0180*/  IMAD R3, R3, R2, R9 ;  /* 0x0000000203037224 */ /* 0x000fc800078e0209 */
[----:B-1----:R-:W-:Y:S01]  /*0190*/  @P0 IMAD.WIDE R6, R7, 0x8, R4 ;  /* 0x0000000807060825 */ /* 0x002fe200078e0204 */
[----:B------:R-:W-:Y:S02]  /*01a0*/  LEA.HI.X.SX32 R10, R16, RZ, 0x1, P1 ;  /* 0x000000ff100a7211 */ /* 0x000fe400008f0eff */
[----:B------:R-:W-:-:S03]  /*01b0*/  SHF.L.U32 R14, R15, 0x3, RZ ;  /* 0x000000030f0e7819 */ /* 0x000fc600000006ff */
[----:B--2---:R-:W2:Y:S01]  /*01c0*/  @P0 LDG.E.64 R6, desc[UR8][R6.64] ;  /* 0x0000000806060981 */ /* 0x004ea2000c1e1b00 */
[----:B------:R-:W-:Y:S01]  /*01d0*/  IMAD.WIDE R4, R3, 0x8, R4 ;  /* 0x0000000803047825 */ /* 0x000fe200078e0204 */
[----:B------:R-:W-:Y:S02]  /*01e0*/  SHF.L.U64.HI R15, R15, 0x3, R10 ;  /* 0x000000030f0f7819 */ /* 0x000fe4000001020a */
[----:B0-----:R-:W-:Y:S02]  /*01f0*/  IADD3 R22, P1, PT, R14, UR4, RZ ;  /* 0x000000040e167c10 */ /* 0x001fe4000ff3e0ff */
[----:B------:R-:W3:Y:S02]  /*0200*/  LDG.E.64 R18, desc[UR8][R4.64] ;  /* 0x0000000804127981 */ /* 0x000ee4000c1e1b00 */
[----:B------:R-:W-:-:S05]  /*0210*/  IADD3.X R23, PT, PT, R15, UR5, RZ, P1, !PT ;  /* 0x000000050f177c10 */ /* 0x000fca0008ffe4ff */
[----:B------:R-:W4:Y:S04]  /*0220*/  LDG.E.64 R12, desc[UR8][R22.64+0x8] ;  /* 0x00000808160c7981 */ /* 0x000f28000c1e1b00 */
[----:B------:R-:W5:Y:S01]  /*0230*/  LDG.E.64 R10, desc[UR8][R22.64+-0x8] ;  /* 0xfffff808160a7981 */ /* 0x000f62000c1e1b00 */
[----:B------:R-:W0:Y:S01]  /*0240*/  S2UR UR5, SR_CgaCtaId ;  /* 0x00000000000579c3 */ /* 0x000e220000008800 */
[----:B------:R-:W-:Y:S02]  /*0250*/  UMOV UR4, 0x400 ;  /* 0x0000040000047882 */ /* 0x000fe40000000000 */
[----:B0-----:R-:W-:-:S06]  /*0260*/  ULEA UR6, UR5, UR4, 0x18 ;  /* 0x0000000405067291 */ /* 0x001fcc000f8ec0ff */
[----:B------:R-:W-:-:S05]  /*0270*/  LEA R17, R0, UR6, 0x8 ;  /* 0x0000000600117c11 */ /* 0x000fca000f8e40ff */
[----:B------:R-:W-:Y:S01]  /*0280*/  IMAD R25, R8, 0x8, R17 ;  /* 0x0000000808197824 */ /* 0x000fe200078e0211 */
[----:B------:R-:W-:Y:S01]  /*0290*/  @P0 IADD3 R17, PT, PT, R3, R2, RZ ;  /* 0x0000000203110210 */ /* 0x000fe20007ffe0ff */
[----:B------:R-:W0:Y:S03]  /*02a0*/  LDCU.64 UR6, c[0x0][0x380] ;  /* 0x00007000ff0677ac */ /* 0x000e260008000a00 */
[----:B------:R-:W3:Y:S01]  /*02b0*/  @!P0 LDS.64 R20, [R25] ;  /* 0x0000000019148984 */ /* 0x000ee20000000a00 */
[----:B0-----:R-:W-:-:S04]  /*02c0*/  IADD3 R14, P1, PT, R14, UR6, RZ ;  /* 0x000000060e0e7c10 */ /* 0x001fc8000ff3e0ff */
[----:B------:R-:W-:Y:S01]  /*02d0*/  IADD3.X R15, PT, PT, R15, UR7, RZ, P1, !PT ;  /* 0x000000070f0f7c10 */ /* 0x000fe20008ffe4ff */
[----:B--2---:R-:W-:Y:S01]  /*02e0*/  @P0 DADD R20, RZ, R6 ;  /* 0x00000000ff140229 */ /* 0x004fe20000000006 */
[----:B------:R-:W0:Y:S07]  /*02f0*/  LDC.64 R6, c[0x0][0x380] ;  /* 0x0000e000ff067b82 */ /* 0x000e2e0000000a00 */
[----:B---3--:R-:W-:-:S08]  /*0300*/  DADD R18, R18, R20 ;  /* 0x0000000012127229 */ /* 0x008fd00000000014 */
[----:B----4-:R-:W-:Y:S01]  /*0310*/  DADD R12, R18, R12 ;  /* 0x00000000120c7229 */ /* 0x010fe2000000000c */
[----:B------:R-:W-:-:S07]  /*0320*/  @P0 IADD3 R19, PT, PT, R9, R2, R16 ;  /* 0x0000000209130210 */ /* 0x000fce0007ffe010 */
[----:B-----5:R-:W-:Y:S01]  /*0330*/  DADD R10, R12, R10 ;  /* 0x000000000c0a7229 */ /* 0x020fe2000000000a */
[----:B0-----:R-:W-:-:S04]  /*0340*/  @P0 IMAD.WIDE R16, R17, 0x8, R6 ;  /* 0x0000000811100825 */ /* 0x001fc800078e0206 */
[--C-:B------:R-:W-:Y:S02]  /*0350*/  @P0 IMAD.WIDE R18, R19, 0x8, R6.reuse ;  /* 0x0000000813120825 */ /* 0x100fe400078e0206 */
[----:B------:R-:W-:Y:S01]  /*0360*/  STS.64 [R25], R10 ;  /* 0x0000000a19007388 */ /* 0x000fe20000000a00 */
[----:B------:R-:W-:Y:S06]  /*0370*/  BAR.SYNC.DEFER_BLOCKING 0x0 ;  /* 0x0000000000007b1d */ /* 0x000fec0000010000 */
[----:B------:R-:W0:Y:S01]  /*0380*/  @P0 LDS.64 R12, [R25] ;  /* 0x00000000190c0984 */ /* 0x000e220000000a00 */
[----:B------:R-:W-:Y:S01]  /*0390*/  IMAD.WIDE R20, R3, 0x8, R6 ;  /* 0x0000000803147825 */ /* 0x000fe200078e0206 */
[----:B0-----:R-:W-:-:S07]  /*03a0*/  @P0 DMUL R12, R12, 0.25 ;  /* 0x3fd000000c0c0828 */ /* 0x001fce0000000000 */
[----:B------:R-:W-:Y:S01]  /*03b0*/  @P0 STG.E.64 desc[UR8][R16.64], R12 ;  /* 0x0000000c10000986 */ /* 0x000fe2000c101b08 */
[----:B------:R-:W-:Y:S06]  /*03c0*/  BAR.SYNC.DEFER_BLOCKING 0x0 ;  /* 0x0000000000007b1d */ /* 0x000fec0000010000 */
[----:B------:R-:W2:Y:S04]  /*03d0*/  @P0 LDG.E.64 R10, desc[UR8][R18.64] ;  /* 0x00000008120a0981 */ /* 0x000ea8000c1e1b00 */
[----:B------:R-:W3:Y:S04]  /*03e0*/  LDG.E.64 R20, desc[UR8][R20.64] ;  /* 0x0000000814147981 */ /* 0x000ee8000c1e1b00 */
[----:B------:R-:W4:Y:S04]  /*03f0*/  LDG.E.64 R22, desc[UR8][R14.64+0x8] ;  /* 0x000008080e167981 */ /* 0x000f28000c1e1b00 */
[----:B------:R-:W5:Y:S01]  /*0400*/  LDG.E.64 R24, desc[UR8][R14.64+-0x8] ;  /* 0xfffff8080e187981 */ /* 0x000f62000c1e1b00 */
[----:B------:R-:W-:-:S04]  /*0410*/  UIADD3 UR4, UPT, UPT, UR4, 0x2000, URZ ;  /* 0x0000200004047890 */ /* 0x000fc8000fffe0ff */
[----:B------:R-:W-:-:S06]  /*0420*/  ULEA UR4, UR5, UR4, 0x18 ;  /* 0x0000000405047291 */ /* 0x000fcc000f8ec0ff */
[----:B------:R-:W-:-:S05]  /*0430*/  LEA R3, R0, UR4, 0x8 ;  /* 0x0000000400037c11 */ /* 0x000fca000f8e40ff */
[----:B------:R-:W-:-:S05]  /*0440*/  IMAD R9, R8, 0x8, R3 ;  /* 0x0000000808097824 */ /* 0x000fca00078e0203 */
[----:B------:R-:W3:Y:S01]  /*0450*/  @!P0 LDS.64 R6, [R9] ;  /* 0x0000000009068984 */ /* 0x000ee20000000a00 */
[----:B--2---:R-:W-:-:S08]  /*0460*/  @P0 DADD R6, RZ, R10 ;  /* 0x00000000ff060229 */ /* 0x004fd0000000000a */
[----:B---3--:R-:W-:-:S08]  /*0470*/  DADD R6, R20, R6 ;  /* 0x0000000014067229 */ /* 0x008fd00000000006 */
[----:B----4-:R-:W-:-:S08]  /*0480*/  DADD R6, R6, R22 ;  /* 0x0000000006067229 */ /* 0x010fd00000000016 */
[----:B-----5:R-:W-:-:S07]  /*0490*/  DADD R6, R6, R24 ;  /* 0x0000000006067229 */ /* 0x020fce0000000018 */
[----:B------:R0:W-:Y:S01]  /*04a0*/  STS.64 [R9], R6 ;  /* 0x0000000609007388 */ /* 0x0001e20000000a00 */
[----:B------:R-:W-:Y:S06]  /*04b0*/  BAR.SYNC.DEFER_BLOCKING 0x0 ;  /* 0x0000000000007b1d */ /* 0x000fec0000010000 */
[----:B------:R-:W-:Y:S05]  /*04c0*/  @!P0 EXIT ;  /* 0x000000000000894d */ /* 0x000fea0003800000 */
[----:B0-----:R-:W0:Y:S01]  /*04d0*/  LDS.64 R6, [R9] ;  /* 0x0000000009067984 */ /* 0x001e220000000a00 */
[----:B------:R-:W-:Y:S01]  /*04e0*/  IMAD.WIDE R2, R2, 0x8, R4 ;  /* 0x0000000802027825 */ /* 0x000fe200078e0204 */
[----:B0-----:R-:W-:-:S07]  /*04f0*/  DMUL R6, R6, 0.25 ;  /* 0x3fd0000006067828 */ /* 0x001fce0000000000 */
[----:B------:R-:W-:Y:S01]  /*0500*/  STG.E.64 desc[UR8][R2.64], R6 ;  /* 0x0000000602007986 */ /* 0x000fe2000c101b08 */
[----:B------:R-:W-:Y:S05]  /*0510*/  EXIT ;  /* 0x000000000000794d */ /* 0x000fea0003800000 */
.L_x_162:
        /* <DEDUP_REMOVED lines=14> */
.L_x_170:


//--------------------- .nv.shared._ZN3cub18CUB_300001_SM_10006detail6reduce28DeviceReduceSingleTileKernelINS2_10policy_hubIdjN4cuda3__47maximumIvEEE10Policy1000EPdSB_iS8_ddNS5_3std3__410__identityEEEvT0_T1_T2_T3_T4_T6_ --------------------------
	.section	.nv.shared._ZN3cub18CUB_300001_SM_10006detail6reduce28DeviceReduceSingleTileKernelINS2_10policy_hubIdjN4cuda3__47maximumIvEEE10Policy1000EPdSB_iS8_ddNS5_3std3__410__identityEEEvT0_T1_T2_T3_T4_T6_,"aw",@nobits
	.sectionflags	@""
	.align	8
.nv.shared._ZN3cub18CUB_300001_SM_10006detail6reduce28DeviceReduceSingleTileKernelINS2_10policy_hubIdjN4cuda3__47maximumIvEEE10Policy1000EPdSB_iS8_ddNS5_3std3__410__identityEEEvT0_T1_T2_T3_T4_T6_:
	.zero		1104


//--------------------- .nv.shared.reserved.0     --------------------------
	.section	.nv.shared.reserved.0,"aw",@nobits
	.weak		__nv_reservedSMEM_offset_0_alias
	.size		__nv_reservedSMEM_offset_0_alias, 0, 64
	.other		__nv_reservedSMEM_offset_0_alias,@"STO_CUDA_RESERVED_SHARED STV_DEFAULT"
__nv_reservedSMEM_offset_0_alias:
	.zero		0
	.zero		64


//--------------------- .nv.global                --------------------------
	.section	.nv.global,"aw",@nobits
.nv.global:
	.type		_ZN34_INTERNAL_00f2c92d_4_k_cu_5f7ff0a76thrust24THRUST_300001_SM_1000_NS12placeholders2_5E,@object
	.size		_ZN34_INTERNAL_00f2c92d_4_k_cu_5f7ff0a76thrust24THRUST_300001_SM_1000_NS12placeholders2_5E,(_ZN34_INTERNAL_00f2c92d_4_k_cu_5f7ff0a74cuda3std3__45__cpo6cbeginE - _ZN34_INTERNAL_00f2c92d_4_k_cu_5f7ff0a76thrust24THRUST_300001_SM_1000_NS12placeholders2_5E)
_ZN34_INTERNAL_00f2c92d_4_k_cu_5f7ff0a76thrust24THRUST_300001_SM_1000_NS12placeholders2_5E:
	.zero		1
	.type		_ZN34_INTERNAL_00f2c92d_4_k_cu_5f7ff0a74cuda3std3__45__cpo6cbeginE,@object
	.size		_ZN34_INTERNAL_00f2c92d_4_k_cu_5f7ff0a74cuda3std3__45__cpo6cbeginE,(_ZN34_INTERNAL_00f2c92d_4_k_cu_5f7ff0a74cuda3std6ranges3__45__cpo6cbeginE - _ZN34_INTERNAL_00f2c92d_4_k_cu_5f7ff0a74cuda3std3__45__cpo6cbeginE)
_ZN34_INTERNAL_00f2c92d_4_k_cu_5f7ff0a74cuda3std3__45__cpo6cbeginE:
	.zero		1
	.type		_ZN34_INTERNAL_00f2c92d_4_k_cu_5f7ff0a74cuda3std6ranges3__45__cpo6cbeginE,@object
	.size		_ZN34_INTERNAL_00f2c92d_4_k_cu_5f7ff0a74cuda3std6ranges3__45__cpo6cbeginE,(_ZN34_INTERNAL_00f2c92d_4_k_cu_5f7ff0a74cuda3std3__48in_placeE - _ZN34_INTERNAL_00f2c92d_4_k_cu_5f7ff0a74cuda3std6ranges3__45__cpo6cbeginE)
_ZN34_INTERNAL_00f2c92d_4_k_cu_5f7ff0a74cuda3std6ranges3__45__cpo6cbeginE:
	.zero		1
	.type		_ZN34_INTERNAL_00f2c92d_4_k_cu_5f7ff0a74cuda3std3__48in_placeE,@object
	.size		_ZN34_INTERNAL_00f2c92d_4_k_cu_5f7ff0a74cuda3std3__48in_placeE,(_ZN34_INTERNAL_00f2c92d_4_k_cu_5f7ff0a74cuda3std6ranges3__45__cpo4sizeE - _ZN34_INTERNAL_00f2c92d_4_k_cu_5f7ff0a74cuda3std3__48in_placeE)
_ZN34_INTERNAL_00f2c92d_4_k_cu_5f7ff0a74cuda3std3__48in_placeE:
	.zero		1
	.type		_ZN34_INTERNAL_00f2c92d_4_k_cu_5f7ff0a74cuda3std6ranges3__45__cpo4sizeE,@object
	.size		_ZN34_INTERNAL_00f2c92d_4_k_cu_5f7ff0a74cuda3std6ranges3__45__cpo4sizeE,(_ZN34_INTERNAL_00f2c92d_4_k_cu_5f7ff0a76thrust24THRUST_300001_SM_1000_NS12placeholders2_9E - _ZN34_INTERNAL_00f2c92d_4_k_cu_5f7ff0a74cuda3std6ranges3__45__cpo4sizeE)
_ZN34_INTERNAL_00f2c92d_4_k_cu_5f7ff0a74cuda3std6ranges3__45__cpo4sizeE:
	.zero		1
	.type		_ZN34_INTERNAL_00f2c92d_4_k_cu_5f7ff0a76thrust24THRUST_300001_SM_1000_NS12placeholders2_9E,@object
	.size		_ZN34_INTERNAL_00f2c92d_4_k_cu_5f7ff0a76thrust24THRUST_300001_SM_1000_NS12placeholders2_9E,(_ZN34_INTERNAL_00f2c92d_4_k_cu_5f7ff0a74cuda3std3__45__cpo7crbeginE - _ZN34_INTERNAL_00f2c92d_4_k_cu_5f7ff0a76thrust24THRUST_300001_SM_1000_NS12placeholders2_9E)
_ZN34_INTERNAL_00f2c92d_4_k_cu_5f7ff0a76thrust24THRUST_300001_SM_1000_NS12placeholders2_9E:
	.zero		1
	.type		_ZN34_INTERNAL_00f2c92d_4_k_cu_5f7ff0a74cuda3std3__45__cpo7crbeginE,@object
	.size		_ZN34_INTERNAL_00f2c92d_4_k_cu_5f7ff0a74cuda3std3__45__cpo7crbeginE,(_ZN34_INTERNAL_00f2c92d_4_k_cu_5f7ff0a74cuda3std6ranges3__45__cpo4nextE - _ZN34_INTERNAL_00f2c92d_4_k_cu_5f7ff0a74cuda3std3__45__cpo7crbeginE)
_ZN34_INTERNAL_00f2c92d_4_k_cu_5f7ff0a74cuda3std3__45__cpo7crbeginE:
	.zero		1
	.type		_ZN34_INTERNAL_00f2c92d_4_k_cu_5f7ff0a74cuda3std6ranges3__45__cpo4nextE,@object
	.size		_ZN34_INTERNAL_00f2c92d_4_k_cu_5f7ff0a74cuda3std6ranges3__45__cpo4nextE,(_ZN34_INTERNAL_00f2c92d_4_k_cu_5f7ff0a74cuda3std6ranges3__45__cpo4swapE - _ZN34_INTERNAL_00f2c92d_4_k_cu_5f7ff0a74cuda3std6ranges3__45__cpo4nextE)
_ZN34_INTERNAL_00f2c92d_4_k_cu_5f7ff0a74cuda3std6ranges3__45__cpo4nextE:
	.zero		1
	.type		_ZN34_INTERNAL_00f2c92d_4_k_cu_5f7ff0a74cuda3std6ranges3__45__cpo4swapE,@object
	.size		_ZN34_INTERNAL_00f2c92d_4_k_cu_5f7ff0a74cuda3std6ranges3__45__cpo4swapE,(_ZN34_INTERNAL_00f2c92d_4_k_cu_5f7ff0a76thrust24THRUST_300001_SM_1000_NS12placeholders2_1E - _ZN34_INTERNAL_00f2c92d_4_k_cu_5f7ff0a74cuda3std6ranges3__45__cpo4swapE)
_ZN34_INTERNAL_00f2c92d_4_k_cu_5f7ff0a74cuda3std6ranges3__45__cpo4swapE:
	.zero		1
	.type		_ZN34_INTERNAL_00f2c92d_4_k_cu_5f7ff0a76thrust24THRUST_300001_SM_1000_NS12placeholders2_1E,@object
	.size		_ZN34_INTERNAL_00f2c92d_4_k_cu_5f7ff0a76thrust24THRUST_300001_SM_1000_NS12placeholders2_1E,(_ZN34_INTERNAL_00f2c92d_4_k_cu_5f7ff0a76thrust24THRUST_300001_SM_1000_NS12placeholders2_3E - _ZN34_INTERNAL_00f2c92d_4_k_cu_5f7ff0a76thrust24THRUST_300001_SM_1000_NS12placeholders2_1E)
_ZN34_INTERNAL_00f2c92d_4_k_cu_5f7ff0a76thrust24THRUST_300001_SM_1000_NS12placeholders2_1E:
	.zero		1
	.type		_ZN34_INTERNAL_00f2c92d_4_k_cu_5f7ff0a76thrust24THRUST_300001_SM_1000_NS12placeholders2_3E,@object
	.size		_ZN34_INTERNAL_00f2c92d_4_k_cu_5f7ff0a76thrust24THRUST_300001_SM_1000_NS12placeholders2_3E,(_ZN34_INTERNAL_00f2c92d_4_k_cu_5f7ff0a74cuda3std3__45__cpo5beginE - _ZN34_INTERNAL_00f2c92d_4_k_cu_5f7ff0a76thrust24THRUST_300001_SM_1000_NS12placeholders2_3E)
_ZN34_INTERNAL_00f2c92d_4_k_cu_5f7ff0a76thrust24THRUST_300001_SM_1000_NS12placeholders2_3E:
	.zero		1
	.type		_ZN34_INTERNAL_00f2c92d_4_k_cu_5f7ff0a74cuda3std3__45__cpo5beginE,@object
	.size		_ZN34_INTERNAL_00f2c92d_4_k_cu_5f7ff0a74cuda3std3__45__cpo5beginE,(_ZN34_INTERNAL_00f2c92d_4_k_cu_5f7ff0a74cuda3std6ranges3__45__cpo5beginE - _ZN34_INTERNAL_00f2c92d_4_k_cu_5f7ff0a74cuda3std3__45__cpo5beginE)
_ZN34_INTERNAL_00f2c92d_4_k_cu_5f7ff0a74cuda3std3__45__cpo5beginE:
	.zero		1
	.type		_ZN34_INTERNAL_00f2c92d_4_k_cu_5f7ff0a74cuda3std6ranges3__45__cpo5beginE,@object
	.size		_ZN34_INTERNAL_00f2c92d_4_k_cu_5f7ff0a74cuda3std6ranges3__45__cpo5beginE,(_ZN34_INTERNAL_00f2c92d_4_k_cu_5f7ff0a74cuda3std3__436_GLOBAL__N__00f2c92d_4_k_cu_5f7ff0a76ignoreE - _ZN34_INTERNAL_00f2c92d_4_k_cu_5f7ff0a74cuda3std6ranges3__45__cpo5beginE)
_ZN34_INTERNAL_00f2c92d_4_k_cu_5f7ff0a74cuda3std6ranges3__45__cpo5beginE:
	.zero		1
	.type		_ZN34_INTERNAL_00f2c92d_4_k_cu_5f7ff0a74cuda3std3__436_GLOBAL__N__00f2c92d_4_k_cu_5f7ff0a76ignoreE,@object
	.size		_ZN34_INTERNAL_00f2c92d_4_k_cu_5f7ff0a74cuda3std3__436_GLOBAL__N__00f2c92d_4_k_cu_5f7ff0a76ignoreE,(_ZN34_INTERNAL_00f2c92d_4_k_cu_5f7ff0a74cuda3std6ranges3__45__cpo4dataE - _ZN34_INTERNAL_00f2c92d_4_k_cu_5f7ff0a74cuda3std3__436_GLOBAL__N__00f2c92d_4_k_cu_5f7ff0a76ignoreE)
_ZN34_INTERNAL_00f2c92d_4_k_cu_5f7ff0a74cuda3std3__436_GLOBAL__N__00f2c92d_4_k_cu_5f7ff0a76ignoreE:
	.zero		1
	.type		_ZN34_INTERNAL_00f2c92d_4_k_cu_5f7ff0a74cuda3std6ranges3__45__cpo4dataE,@object
	.size		_ZN34_INTERNAL_00f2c92d_4_k_cu_5f7ff0a74cuda3std6ranges3__45__cpo4dataE,(_ZN34_INTERNAL_00f2c92d_4_k_cu_5f7ff0a76thrust24THRUST_300001_SM_1000_NS12placeholders2_7E - _ZN34_INTERNAL_00f2c92d_4_k_cu_5f7ff0a74cuda3std6ranges3__45__cpo4dataE)
_ZN34_INTERNAL_00f2c92d_4_k_cu_5f7ff0a74cuda3std6ranges3__45__cpo4dataE:
	.zero		1
	.type		_ZN34_INTERNAL_00f2c92d_4_k_cu_5f7ff0a76thrust24THRUST_300001_SM_1000_NS12placeholders2_7E,@object
	.size		_ZN34_INTERNAL_00f2c92d_4_k_cu_5f7ff0a76thrust24THRUST_300001_SM_1000_NS12placeholders2_7E,(_ZN34_INTERNAL_00f2c92d_4_k_cu_5f7ff0a74cuda3std3__45__cpo6rbeginE - _ZN34_INTERNAL_00f2c92d_4_k_cu_5f7ff0a76thrust24THRUST_300001_SM_1000_NS12placeholders2_7E)
_ZN34_INTERNAL_00f2c92d_4_k_cu_5f7ff0a76thrust24THRUST_300001_SM_1000_NS12placeholders2_7E:
	.zero		1
	.type		_ZN34_INTERNAL_00f2c92d_4_k_cu_5f7ff0a74cuda3std3__45__cpo6rbeginE,@object
	.size		_ZN34_INTERNAL_00f2c92d_4_k_cu_5f7ff0a74cuda3std3__45__cpo6rbeginE,(_ZN34_INTERNAL_00f2c92d_4_k_cu_5f7ff0a74cuda3std6ranges3__45__cpo7advanceE - _ZN34_INTERNAL_00f2c92d_4_k_cu_5f7ff0a74cuda3std3__45__cpo6rbeginE)
_ZN34_INTERNAL_00f2c92d_4_k_cu_5f7ff0a74cuda3std3__45__cpo6rbeginE:
	.zero		1
	.type		_ZN34_INTERNAL_00f2c92d_4_k_cu_5f7ff0a74cuda3std6ranges3__45__cpo7advanceE,@object
	.size		_ZN34_INTERNAL_00f2c92d_4_k_cu_5f7ff0a74cuda3std6ranges3__45__cpo7advanceE,(_ZN34_INTERNAL_00f2c92d_4_k_cu_5f7ff0a74cuda3std3__47nulloptE - _ZN34_INTERNAL_00f2c92d_4_k_cu_5f7ff0a74cuda3std6ranges3__45__cpo7advanceE)
_ZN34_INTERNAL_00f2c92d_4_k_cu_5f7ff0a74cuda3std6ranges3__45__cpo7advanceE:
	.zero		1
	.type		_ZN34_INTERNAL_00f2c92d_4_k_cu_5f7ff0a74cuda3std3__47nulloptE,@object
	.size		_ZN34_INTERNAL_00f2c92d_4_k_cu_5f7ff0a74cuda3std3__47nulloptE,(_ZN34_INTERNAL_00f2c92d_4_k_cu_5f7ff0a74cuda3std6ranges3__45__cpo8distanceE - _ZN34_INTERNAL_00f2c92d_4_k_cu_5f7ff0a74cuda3std3__47nulloptE)
_ZN34_INTERNAL_00f2c92d_4_k_cu_5f7ff0a74cuda3std3__47nulloptE:
	.zero		1
	.type		_ZN34_INTERNAL_00f2c92d_4_k_cu_5f7ff0a74cuda3std6ranges3__45__cpo8distanceE,@object
	.size		_ZN34_INTERNAL_00f2c92d_4_k_cu_5f7ff0a74cuda3std6ranges3__45__cpo8distanceE,(_ZN34_INTERNAL_00f2c92d_4_k_cu_5f7ff0a76thrust24THRUST_300001_SM_1000_NS12placeholders2_6E - _ZN34_INTERNAL_00f2c92d_4_k_cu_5f7ff0a74cuda3std6ranges3__45__cpo8distanceE)
_ZN34_INTERNAL_00f2c92d_4_k_cu_5f7ff0a74cuda3std6ranges3__45__cpo8distanceE:
	.zero		1
	.type		_ZN34_INTERNAL_00f2c92d_4_k_cu_5f7ff0a76thrust24THRUST_300001_SM_1000_NS12placeholders2_6E,@object
	.size		_ZN34_INTERNAL_00f2c92d_4_k_cu_5f7ff0a76thrust24THRUST_300001_SM_1000_NS12placeholders2_6E,(_ZN34_INTERNAL_00f2c92d_4_k_cu_5f7ff0a74cuda3std3__45__cpo4cendE - _ZN34_INTERNAL_00f2c92d_4_k_cu_5f7ff0a76thrust24THRUST_300001_SM_1000_NS12placeholders2_6E)
_ZN34_INTERNAL_00f2c92d_4_k_cu_5f7ff0a76thrust24THRUST_300001_SM_1000_NS12placeholders2_6E:
	.zero		1
	.type		_ZN34_INTERNAL_00f2c92d_4_k_cu_5f7ff0a74cuda3std3__45__cpo4cendE,@object
	.size		_ZN34_INTERNAL_00f2c92d_4_k_cu_5f7ff0a74cuda3std3__45__cpo4cendE,(_ZN34_INTERNAL_00f2c92d_4_k_cu_5f7ff0a74cuda3std6ranges3__45__cpo4cendE - _ZN34_INTERNAL_00f2c92d_4_k_cu_5f7ff0a74cuda3std3__45__cpo4cendE)
_ZN34_INTERNAL_00f2c92d_4_k_cu_5f7ff0a74cuda3std3__45__cpo4cendE:
	.zero		1
	.type		_ZN34_INTERNAL_00f2c92d_4_k_cu_5f7ff0a74cuda3std6ranges3__45__cpo4cendE,@object
	.size		_ZN34_INTERNAL_00f2c92d_4_k_cu_5f7ff0a74cuda3std6ranges3__45__cpo4cendE,(_ZN34_INTERNAL_00f2c92d_4_k_cu_5f7ff0a74cuda3std3__420unreachable_sentinelE - _ZN34_INTERNAL_00f2c92d_4_k_cu_5f7ff0a74cuda3std6ranges3__45__cpo4cendE)
_ZN34_INTERNAL_00f2c92d_4_k_cu_5f7ff0a74cuda3std6ranges3__45__cpo4cendE:
	.zero		1
	.type		_ZN34_INTERNAL_00f2c92d_4_k_cu_5f7ff0a74cuda3std3__420unreachable_sentinelE,@object
	.size		_ZN34_INTERNAL_00f2c92d_4_k_cu_5f7ff0a74cuda3std3__420unreachable_sentinelE,(_ZN34_INTERNAL_00f2c92d_4_k_cu_5f7ff0a74cuda3std6ranges3__45__cpo5ssizeE - _ZN34_INTERNAL_00f2c92d_4_k_cu_5f7ff0a74cuda3std3__420unreachable_sentinelE)
_ZN34_INTERNAL_00f2c92d_4_k_cu_5f7ff0a74cuda3std3__420unreachable_sentinelE:
	.zero		1
	.type		_ZN34_INTERNAL_00f2c92d_4_k_cu_5f7ff0a74cuda3std6ranges3__45__cpo5ssizeE,@object
	.size		_ZN34_INTERNAL_00f2c92d_4_k_cu_5f7ff0a74cuda3std6ranges3__45__cpo5ssizeE,(_ZN34_INTERNAL_00f2c92d_4_k_cu_5f7ff0a76thrust24THRUST_300001_SM_1000_NS12placeholders3_10E - _ZN34_INTERNAL_00f2c92d_4_k_cu_5f7ff0a74cuda3std6ranges3__45__cpo5ssizeE)
_ZN34_INTERNAL_00f2c92d_4_k_cu_5f7ff0a74cuda3std6ranges3__45__cpo5ssizeE:
	.zero		1
	.type		_ZN34_INTERNAL_00f2c92d_4_k_cu_5f7ff0a76thrust24THRUST_300001_SM_1000_NS12placeholders3_10E,@object
	.size		_ZN34_INTERNAL_00f2c92d_4_k_cu_5f7ff0a76thrust24THRUST_300001_SM_1000_NS12placeholders3_10E,(_ZN34_INTERNAL_00f2c92d_4_k_cu_5f7ff0a74cuda3std3__45__cpo5crendE - _ZN34_INTERNAL_00f2c92d_4_k_cu_5f7ff0a76thrust24THRUST_300001_SM_1000_NS12placeholders3_10E)
_ZN34_INTERNAL_00f2c92d_4_k_cu_5f7ff0a76thrust24THRUST_300001_SM_1000_NS12placeholders3_10E:
	.zero		1
	.type		_ZN34_INTERNAL_00f2c92d_4_k_cu_5f7ff0a74cuda3std3__45__cpo5crendE,@object
	.size		_ZN34_INTERNAL_00f2c92d_4_k_cu_5f7ff0a74cuda3std3__45__cpo5crendE,(_ZN34_INTERNAL_00f2c92d_4_k_cu_5f7ff0a74cuda3std6ranges3__45__cpo4prevE - _ZN34_INTERNAL_00f2c92d_4_k_cu_5f7ff0a74cuda3std3__45__cpo5crendE)
_ZN34_INTERNAL_00f2c92d_4_k_cu_5f7ff0a74cuda3std3__45__cpo5crendE:
	.zero		1
	.type		_ZN34_INTERNAL_00f2c92d_4_k_cu_5f7ff0a74cuda3std6ranges3__45__cpo4prevE,@object
	.size		_ZN34_INTERNAL_00f2c92d_4_k_cu_5f7ff0a74cuda3std6ranges3__45__cpo4prevE,(_ZN34_INTERNAL_00f2c92d_4_k_cu_5f7ff0a74cuda3std6ranges3__45__cpo9iter_moveE - _ZN34_INTERNAL_00f2c92d_4_k_cu_5f7ff0a74cuda3std6ranges3__45__cpo4prevE)
_ZN34_INTERNAL_00f2c92d_4_k_cu_5f7ff0a74cuda3std6ranges3__45__cpo4prevE:
	.zero		1
	.type		_ZN34_INTERNAL_00f2c92d_4_k_cu_5f7ff0a74cuda3std6ranges3__45__cpo9iter_moveE,@object
	.size		_ZN34_INTERNAL_00f2c92d_4_k_cu_5f7ff0a74cuda3std6ranges3__45__cpo9iter_moveE,(_ZN34_INTERNAL_00f2c92d_4_k_cu_5f7ff0a76thrust24THRUST_300001_SM_1000_NS12placeholders2_2E - _ZN34_INTERNAL_00f2c92d_4_k_cu_5f7ff0a74cuda3std6ranges3__45__cpo9iter_moveE)
_ZN34_INTERNAL_00f2c92d_4_k_cu_5f7ff0a74cuda3std6ranges3__45__cpo9iter_moveE:
	.zero		1
	.type		_ZN34_INTERNAL_00f2c92d_4_k_cu_5f7ff0a76thrust24THRUST_300001_SM_1000_NS12placeholders2_2E,@object
	.size		_ZN34_INTERNAL_00f2c92d_4_k_cu_5f7ff0a76thrust24THRUST_300001_SM_1000_NS12placeholders2_2E,(_ZN34_INTERNAL_00f2c92d_4_k_cu_5f7ff0a76thrust24THRUST_300001_SM_1000_NS12placeholders2_4E - _ZN34_INTERNAL_00f2c92d_4_k_cu_5f7ff0a76thrust24THRUST_300001_SM_1000_NS12placeholders2_2E)
_ZN34_INTERNAL_00f2c92d_4_k_cu_5f7ff0a76thrust24THRUST_300001_SM_1000_NS12placeholders2_2E:
	.zero		1
	.type		_ZN34_INTERNAL_00f2c92d_4_k_cu_5f7ff0a76thrust24THRUST_300001_SM_1000_NS12placeholders2_4E,@object
	.size		_ZN34_INTERNAL_00f2c92d_4_k_cu_5f7ff0a76thrust24THRUST_300001_SM_1000_NS12placeholders2_4E,(_ZN34_INTERNAL_00f2c92d_4_k_cu_5f7ff0a74cuda3std3__45__cpo3endE - _ZN34_INTERNAL_00f2c92d_4_k_cu_5f7ff0a76thrust24THRUST_300001_SM_1000_NS12placeholders2_4E)
_ZN34_INTERNAL_00f2c92d_4_k_cu_5f7ff0a76thrust24THRUST_300001_SM_1000_NS12placeholders2_4E:
	.zero		1
	.type		_ZN34_INTERNAL_00f2c92d_4_k_cu_5f7ff0a74cuda3std3__45__cpo3endE,@object
	.size		_ZN34_INTERNAL_00f2c92d_4_k_cu_5f7ff0a74cuda3std3__45__cpo3endE,(_ZN34_INTERNAL_00f2c92d_4_k_cu_5f7ff0a74cuda3std6ranges3__45__cpo3endE - _ZN34_INTERNAL_00f2c92d_4_k_cu_5f7ff0a74cuda3std3__45__cpo3endE)
_ZN34_INTERNAL_00f2c92d_4_k_cu_5f7ff0a74cuda3std3__45__cpo3endE:
	.zero		1
	.type		_ZN34_INTERNAL_00f2c92d_4_k_cu_5f7ff0a74cuda3std6ranges3__45__cpo3endE,@object
	.size		_ZN34_INTERNAL_00f2c92d_4_k_cu_5f7ff0a74cuda3std6ranges3__45__cpo3endE,(_ZN34_INTERNAL_00f2c92d_4_k_cu_5f7ff0a74cuda3std3__419piecewise_constructE - _ZN34_INTERNAL_00f2c92d_4_k_cu_5f7ff0a74cuda3std6ranges3__45__cpo3endE)
_ZN34_INTERNAL_00f2c92d_4_k_cu_5f7ff0a74cuda3std6ranges3__45__cpo3endE:
	.zero		1
	.type		_ZN34_INTERNAL_00f2c92d_4_k_cu_5f7ff0a74cuda3std3__419piecewise_constructE,@object
	.size		_ZN34_INTERNAL_00f2c92d_4_k_cu_5f7ff0a74cuda3std3__419piecewise_constructE,(_ZN34_INTERNAL_00f2c92d_4_k_cu_5f7ff0a74cuda3std6ranges3__45__cpo5cdataE - _ZN34_INTERNAL_00f2c92d_4_k_cu_5f7ff0a74cuda3std3__419piecewise_constructE)
_ZN34_INTERNAL_00f2c92d_4_k_cu_5f7ff0a74cuda3std3__419piecewise_constructE:
	.zero		1
	.type		_ZN34_INTERNAL_00f2c92d_4_k_cu_5f7ff0a74cuda3std6ranges3__45__cpo5cdataE,@object
	.size		_ZN34_INTERNAL_00f2c92d_4_k_cu_5f7ff0a74cuda3std6ranges3__45__cpo5cdataE,(_ZN34_INTERNAL_00f2c92d_4_k_cu_5f7ff0a76thrust24THRUST_300001_SM_1000_NS12placeholders2_8E - _ZN34_INTERNAL_00f2c92d_4_k_cu_5f7ff0a74cuda3std6ranges3__45__cpo5cdataE)
_ZN34_INTERNAL_00f2c92d_4_k_cu_5f7ff0a74cuda3std6ranges3__45__cpo5cdataE:
	.zero		1
	.type		_ZN34_INTERNAL_00f2c92d_4_k_cu_5f7ff0a76thrust24THRUST_300001_SM_1000_NS12placeholders2_8E,@object
	.size		_ZN34_INTERNAL_00f2c92d_4_k_cu_5f7ff0a76thrust24THRUST_300001_SM_1000_NS12placeholders2_8E,(_ZN34_INTERNAL_00f2c92d_4_k_cu_5f7ff0a74cuda3std3__45__cpo4rendE - _ZN34_INTERNAL_00f2c92d_4_k_cu_5f7ff0a76thrust24THRUST_300001_SM_1000_NS12placeholders2_8E)
_ZN34_INTERNAL_00f2c92d_4_k_cu_5f7ff0a76thrust24THRUST_300001_SM_1000_NS12placeholders2_8E:
	.zero		1
	.type		_ZN34_INTERNAL_00f2c92d_4_k_cu_5f7ff0a74cuda3std3__45__cpo4rendE,@object
	.size		_ZN34_INTERNAL_00f2c92d_4_k_cu_5f7ff0a74cuda3std3__45__cpo4rendE,(_ZN34_INTERNAL_00f2c92d_4_k_cu_5f7ff0a74cuda3std6ranges3__45__cpo9iter_swapE - _ZN34_INTERNAL_00f2c92d_4_k_cu_5f7ff0a74cuda3std3__45__cpo4rendE)
_ZN34_INTERNAL_00f2c92d_4_k_cu_5f7ff0a74cuda3std3__45__cpo4rendE:
	.zero		1
	.type		_ZN34_INTERNAL_00f2c92d_4_k_cu_5f7ff0a74cuda3std6ranges3__45__cpo9iter_swapE,@object
	.size		_ZN34_INTERNAL_00f2c92d_4_k_cu_5f7ff0a74cuda3std6ranges3__45__cpo9iter_swapE,(_ZN34_INTERNAL_00f2c92d_4_k_cu_5f7ff0a74cuda3std3__48unexpectE - _ZN34_INTERNAL_00f2c92d_4_k_cu_5f7ff0a74cuda3std6ranges3__45__cpo9iter_swapE)
_ZN34_INTERNAL_00f2c92d_4_k_cu_5f7ff0a74cuda3std6ranges3__45__cpo9iter_swapE:
	.zero		1
	.type		_ZN34_INTERNAL_00f2c92d_4_k_cu_5f7ff0a74cuda3std3__48unexpectE,@object
	.size		_ZN34_INTERNAL_00f2c92d_4_k_cu_5f7ff0a74cuda3std3__48unexpectE,(_ZN34_INTERNAL_00f2c92d_4_k_cu_5f7ff0a76thrust24THRUST_300001_SM_1000_NS6system6detail10sequential3seqE - _ZN34_INTERNAL_00f2c92d_4_k_cu_5f7ff0a74cuda3std3__48unexpectE)
_ZN34_INTERNAL_00f2c92d_4_k_cu_5f7ff0a74cuda3std3__48unexpectE:
	.zero		1
	.type		_ZN34_INTERNAL_00f2c92d_4_k_cu_5f7ff0a76thrust24THRUST_300001_SM_1000_NS6system6detail10sequential3seqE,@object
	.size		_ZN34_INTERNAL_00f2c92d_4_k_cu_5f7ff0a76thrust24THRUST_300001_SM_1000_NS6system6detail10sequential3seqE,(.L_29 - _ZN34_INTERNAL_00f2c92d_4_k_cu_5f7ff0a76thrust24THRUST_300001_SM_1000_NS6system6detail10sequential3seqE)
_ZN34_INTERNAL_00f2c92d_4_k_cu_5f7ff0a76thrust24THRUST_300001_SM_1000_NS6system6detail10sequential3seqE:
	.zero		1
.L_29:


//--------------------- .nv.shared._ZN3cub18CUB_300001_SM_10006detail6reduce18DeviceReduceKernelINS2_10policy_hubIdjN4cuda3__47maximumIvEEE10Policy1000EPdjS8_dNS5_3std3__410__identityEEEvT0_PT3_T1_NS0_13GridEvenShareISI_EET2_T4_ --------------------------
	.section	.nv.shared._ZN3cub18CUB_300001_SM_10006detail6reduce18DeviceReduceKernelINS2_10policy_hubIdjN4cuda3__47maximumIvEEE10Policy1000EPdjS8_dNS5_3std3__410__identityEEEvT0_PT3_T1_NS0_13GridEvenShareISI_EET2_T4_,"aw",@nobits
	.sectionflags	@""
	.align	8
.nv.shared._ZN3cub18CUB_300001_SM_10006detail6reduce18DeviceReduceKernelINS2_10policy_hubIdjN4cuda3__47maximumIvEEE10Policy1000EPdjS8_dNS5_3std3__410__identityEEEvT0_PT3_T1_NS0_13GridEvenShareISI_EET2_T4_:
	.zero		1104


//--------------------- .nv.shared._ZN3cub18CUB_300001_SM_10006detail6reduce28DeviceReduceSingleTileKernelINS2_10policy_hubIdjN4cuda3__47maximumIvEEE10Policy1000EPdSB_jS8_ddNS5_3std3__410__identityEEEvT0_T1_T2_T3_T4_T6_ --------------------------
	.section	.nv.shared._ZN3cub18CUB_300001_SM_10006detail6reduce28DeviceReduceSingleTileKernelINS2_10policy_hubIdjN4cuda3__47maximumIvEEE10Policy1000EPdSB_jS8_ddNS5_3std3__410__identityEEEvT0_T1_T2_T3_T4_T6_,"aw",@nobits
	.sectionflags	@""
	.align	8
.nv.shared._ZN3cub18CUB_300001_SM_10006detail6reduce28DeviceReduceSingleTileKernelINS2_10policy_hubIdjN4cuda3__47maximumIvEEE10Policy1000EPdSB_jS8_ddNS5_3std3__410__identityEEEvT0_T1_T2_T3_T4_T6_:
	.zero		1104


//--------------------- .nv.shared._Z9iterationPdS_ii --------------------------
	.section	.nv.shared._Z9iterationPdS_ii,"aw",@nobits
	.sectionflags	@""
	.align	8
.nv.shared._Z9iterationPdS_ii:
	.zero		17408


//--------------------- .nv.constant0._ZN3cub18CUB_300001_SM_10006detail6reduce28DeviceReduceSingleTileKernelINS2_10policy_hubIdjN4cuda3__47maximumIvEEE10Policy1000EPdSB_iS8_ddNS5_3std3__410__identityEEEvT0_T1_T2_T3_T4_T6_ --------------------------
	.section	.nv.constant0._ZN3cub18CUB_300001_SM_10006detail6reduce28DeviceReduceSingleTileKernelINS2_10policy_hubIdjN4cuda3__47maximumIvEEE10Policy1000EPdSB_iS8_ddNS5_3std3__410__identityEEEvT0_T1_T2_T3_T4_T6_,"a",@progbits
	.sectionflags	@""
	.align	4
.nv.constant0._ZN3cub18CUB_300001_SM_10006detail6reduce28DeviceReduceSingleTileKernelINS2_10policy_hubIdjN4cuda3__47maximumIvEEE10Policy1000EPdSB_iS8_ddNS5_3std3__410__identityEEEvT0_T1_T2_T3_T4_T6_:
	.zero		929


//--------------------- .nv.constant0._ZN3cub18CUB_300001_SM_10006detail6reduce18DeviceReduceKernelINS2_10policy_hubIdjN4cuda3__47maximumIvEEE10Policy1000EPdjS8_dNS5_3std3__410__identityEEEvT0_PT3_T1_NS0_13GridEvenShareISI_EET2_T4_ --------------------------
	.section	.nv.constant0._ZN3cub18CUB_300001_SM_10006detail6reduce18DeviceReduceKernelINS2_10policy_hubIdjN4cuda3__47maximumIvEEE10Policy1000EPdjS8_dNS5_3std3__410__identityEEEvT0_PT3_T1_NS0_13GridEvenShareISI_EET2_T4_,"a",@progbits
	.sectionflags	@""
	.align	4
.nv.constant0._ZN3cub18CUB_300001_SM_10006detail6reduce18DeviceReduceKernelINS2_10policy_hubIdjN4cuda3__47maximumIvEEE10Policy1000EPdjS8_dNS5_3std3__410__identityEEEvT0_PT3_T1_NS0_13GridEvenShareISI_EET2_T4_:
	.zero		958


//--------------------- .nv.constant0._ZN3cub18CUB_300001_SM_10006detail6reduce28DeviceReduceSingleTileKernelINS2_10policy_hubIdjN4cuda3__47maximumIvEEE10Policy1000EPdSB_jS8_ddNS5_3std3__410__identityEEEvT0_T1_T2_T3_T4_T6_ --------------------------
	.section	.nv.constant0._ZN3cub18CUB_300001_SM_10006detail6reduce28DeviceReduceSingleTileKernelINS2_10policy_hubIdjN4cuda3__47maximumIvEEE10Policy1000EPdSB_jS8_ddNS5_3std3__410__identityEEEvT0_T1_T2_T3_T4_T6_,"a",@progbits
	.sectionflags	@""
	.align	4
.nv.constant0._ZN3cub18CUB_300001_SM_10006detail6reduce28DeviceReduceSingleTileKernelINS2_10policy_hubIdjN4cuda3__47maximumIvEEE10Policy1000EPdSB_jS8_ddNS5_3std3__410__identityEEEvT0_T1_T2_T3_T4_T6_:
	.zero		929


//--------------------- .nv.constant0._ZN3cub18CUB_300001_SM_10006detail11EmptyKernelIvEEvv --------------------------
	.section	.nv.constant0._ZN3cub18CUB_300001_SM_10006detail11EmptyKernelIvEEvv,"a",@progbits
	.sectionflags	@""
	.align	4
.nv.constant0._ZN3cub18CUB_300001_SM_10006detail11EmptyKernelIvEEvv:
	.zero		896


//--------------------- .nv.constant0._Z10initMatrixPdS_i --------------------------
	.section	.nv.constant0._Z10initMatrixPdS_i,"a",@progbits
	.sectionflags	@""
	.align	4
.nv.constant0._Z10initMatrixPdS_i:
	.zero		916


//--------------------- .nv.constant0._Z12iterationMaxPdS_S_ii --------------------------
	.section	.nv.constant0._Z12iterationMaxPdS_S_ii,"a",@progbits
	.sectionflags	@""
	.align	4
.nv.constant0._Z12iterationMaxPdS_S_ii:
	.zero		928


//--------------------- .nv.constant0._Z9iterationPdS_ii --------------------------
	.section	.nv.constant0._Z9iterationPdS_ii,"a",@progbits
	.sectionflags	@""
	.align	4
.nv.constant0._Z9iterationPdS_ii:
	.zero		920


//--------------------- SYMBOLS --------------------------

	.type		.nv.reservedSmem.offset0,@object
	.size		.nv.reservedSmem.offset0,0x4
	.type		.nv.reservedSmem.cap,@object
	.size		.nv.reservedSmem.cap,0x4
